	.target	sm_80

	.elftype	@"ET_EXEC"


//--------------------- .note.nv.tkinfo           --------------------------
	.section	.note.nv.tkinfo,"",@"SHT_NOTE"
	.sectionflags	@"SHF_NOTE_NV_TKINFO"
	.tkinfo
        /*0018*/ 	.word	0x00000002
        /*0030*/ 	.string	""
        /*0030*/ 	.string	"ptxas"
        /*0030*/ 	.string	"Cuda compilation tools, release 13.0, V13.0.88"
        /*0030*/ 	.string	"Build cuda_13.0.r13.0/compiler.36424714_0"
        /*0030*/ 	.string	"-arch sm_80 -m 64 "



//--------------------- .note.nv.cuinfo           --------------------------
	.section	.note.nv.cuinfo,"",@"SHT_NOTE"
	.sectionflags	@"SHF_NOTE_NV_CUINFO"
        /*0018*/ 	.short	0x0002
        /*001a*/ 	.short	0x0050
        /*001c*/ 	.short	0x0082
	.zero		2


//--------------------- .nv.info                  --------------------------
	.section	.nv.info,"",@"SHT_CUDA_INFO"
	.align	4


	//----- nvinfo : EIATTR_REGCOUNT
	.align		4
        /*0000*/ 	.byte	0x04, 0x2f
        /*0002*/ 	.short	(.L_29 - .L_28)
	.align		4
.L_28:
        /*0004*/ 	.word	index@(_ZN2at6native49_GLOBAL__N__cfa43aba_16_ReflectionPad_cu_f800513927reflection_pad2d_out_kernelIhEEvPKT_PS3_lliiiiiii)
        /*0008*/ 	.word	0x0000001a


	//----- nvinfo : EIATTR_FRAME_SIZE
	.align		4
.L_29:
        /*000c*/ 	.byte	0x04, 0x11
        /*000e*/ 	.short	(.L_31 - .L_30)
	.align		4
.L_30:
        /*0010*/ 	.word	index@($__internal_95_$__cuda_sm20_div_s64)
        /*0014*/ 	.word	0x00000000


	//----- nvinfo : EIATTR_FRAME_SIZE
	.align		4
.L_31:
        /*0018*/ 	.byte	0x04, 0x11
        /*001a*/ 	.short	(.L_33 - .L_32)
	.align		4
.L_32:
        /*001c*/ 	.word	index@(_ZN2at6native49_GLOBAL__N__cfa43aba_16_ReflectionPad_cu_f800513927reflection_pad2d_out_kernelIhEEvPKT_PS3_lliiiiiii)
        /*0020*/ 	.word	0x00000000


	//----- nvinfo : EIATTR_REGCOUNT
	.align		4
.L_33:
        /*0024*/ 	.byte	0x04, 0x2f
        /*0026*/ 	.short	(.L_35 - .L_34)
	.align		4
.L_34:
        /*0028*/ 	.word	index@(_ZN2at6native49_GLOBAL__N__cfa43aba_16_ReflectionPad_cu_f800513927reflection_pad2d_out_kernelIaEEvPKT_PS3_lliiiiiii)
        /*002c*/ 	.word	0x0000001a


	//----- nvinfo : EIATTR_FRAME_SIZE
	.align		4
.L_35:
        /*0030*/ 	.byte	0x04, 0x11
        /*0032*/ 	.short	(.L_37 - .L_36)
	.align		4
.L_36:
        /*0034*/ 	.word	index@($__internal_94_$__cuda_sm20_div_s64)
        /*0038*/ 	.word	0x00000000


	//----- nvinfo : EIATTR_FRAME_SIZE
	.align		4
.L_37:
        /*003c*/ 	.byte	0x04, 0x11
        /*003e*/ 	.short	(.L_39 - .L_38)
	.align		4
.L_38:
        /*0040*/ 	.word	index@(_ZN2at6native49_GLOBAL__N__cfa43aba_16_ReflectionPad_cu_f800513927reflection_pad2d_out_kernelIaEEvPKT_PS3_lliiiiiii)
        /*0044*/ 	.word	0x00000000


	//----- nvinfo : EIATTR_REGCOUNT
	.align		4
.L_39:
        /*0048*/ 	.byte	0x04, 0x2f
        /*004a*/ 	.short	(.L_41 - .L_40)
	.align		4
.L_40:
        /*004c*/ 	.word	index@(_ZN2at6native49_GLOBAL__N__cfa43aba_16_ReflectionPad_cu_f800513927reflection_pad2d_out_kernelIiEEvPKT_PS3_lliiiiiii)
        /*0050*/ 	.word	0x0000001a


	//----- nvinfo : EIATTR_FRAME_SIZE
	.align		4
.L_41:
        /*0054*/ 	.byte	0x04, 0x11
        /*0056*/ 	.short	(.L_43 - .L_42)
	.align		4
.L_42:
        /*0058*/ 	.word	index@($__internal_93_$__cuda_sm20_div_s64)
        /*005c*/ 	.word	0x00000000


	//----- nvinfo : EIATTR_FRAME_SIZE
	.align		4
.L_43:
        /*0060*/ 	.byte	0x04, 0x11
        /*0062*/ 	.short	(.L_45 - .L_44)
	.align		4
.L_44:
        /*0064*/ 	.word	index@(_ZN2at6native49_GLOBAL__N__cfa43aba_16_ReflectionPad_cu_f800513927reflection_pad2d_out_kernelIiEEvPKT_PS3_lliiiiiii)
        /*0068*/ 	.word	0x00000000


	//----- nvinfo : EIATTR_REGCOUNT
	.align		4
.L_45:
        /*006c*/ 	.byte	0x04, 0x2f
        /*006e*/ 	.short	(.L_47 - .L_46)
	.align		4
.L_46:
        /*0070*/ 	.word	index@(_ZN2at6native49_GLOBAL__N__cfa43aba_16_ReflectionPad_cu_f800513927reflection_pad2d_out_kernelIlEEvPKT_PS3_lliiiiiii)
        /*0074*/ 	.word	0x0000001a


	//----- nvinfo : EIATTR_FRAME_SIZE
	.align		4
.L_47:
        /*0078*/ 	.byte	0x04, 0x11
        /*007a*/ 	.short	(.L_49 - .L_48)
	.align		4
.L_48:
        /*007c*/ 	.word	index@($__internal_92_$__cuda_sm20_div_s64)
        /*0080*/ 	.word	0x00000000


	//----- nvinfo : EIATTR_FRAME_SIZE
	.align		4
.L_49:
        /*0084*/ 	.byte	0x04, 0x11
        /*0086*/ 	.short	(.L_51 - .L_50)
	.align		4
.L_50:
        /*0088*/ 	.word	index@(_ZN2at6native49_GLOBAL__N__cfa43aba_16_ReflectionPad_cu_f800513927reflection_pad2d_out_kernelIlEEvPKT_PS3_lliiiiiii)
        /*008c*/ 	.word	0x00000000


	//----- nvinfo : EIATTR_REGCOUNT
	.align		4
.L_51:
        /*0090*/ 	.byte	0x04, 0x2f
        /*0092*/ 	.short	(.L_53 - .L_52)
	.align		4
.L_52:
        /*0094*/ 	.word	index@(_ZN2at6native49_GLOBAL__N__cfa43aba_16_ReflectionPad_cu_f800513927reflection_pad2d_out_kernelIsEEvPKT_PS3_lliiiiiii)
        /*0098*/ 	.word	0x0000001a


	//----- nvinfo : EIATTR_FRAME_SIZE
	.align		4
.L_53:
        /*009c*/ 	.byte	0x04, 0x11
        /*009e*/ 	.short	(.L_55 - .L_54)
	.align		4
.L_54:
        /*00a0*/ 	.word	index@($__internal_91_$__cuda_sm20_div_s64)
        /*00a4*/ 	.word	0x00000000


	//----- nvinfo : EIATTR_FRAME_SIZE
	.align		4
.L_55:
        /*00a8*/ 	.byte	0x04, 0x11
        /*00aa*/ 	.short	(.L_57 - .L_56)
	.align		4
.L_56:
        /*00ac*/ 	.word	index@(_ZN2at6native49_GLOBAL__N__cfa43aba_16_ReflectionPad_cu_f800513927reflection_pad2d_out_kernelIsEEvPKT_PS3_lliiiiiii)
        /*00b0*/ 	.word	0x00000000


	//----- nvinfo : EIATTR_REGCOUNT
	.align		4
.L_57:
        /*00b4*/ 	.byte	0x04, 0x2f
        /*00b6*/ 	.short	(.L_59 - .L_58)
	.align		4
.L_58:
        /*00b8*/ 	.word	index@(_ZN2at6native49_GLOBAL__N__cfa43aba_16_ReflectionPad_cu_f800513927reflection_pad2d_out_kernelIdEEvPKT_PS3_lliiiiiii)
        /*00bc*/ 	.word	0x0000001a


	//----- nvinfo : EIATTR_FRAME_SIZE
	.align		4
.L_59:
        /*00c0*/ 	.byte	0x04, 0x11
        /*00c2*/ 	.short	(.L_61 - .L_60)
	.align		4
.L_60:
        /*00c4*/ 	.word	index@($__internal_90_$__cuda_sm20_div_s64)
        /*00c8*/ 	.word	0x00000000


	//----- nvinfo : EIATTR_FRAME_SIZE
	.align		4
.L_61:
        /*00cc*/ 	.byte	0x04, 0x11
        /*00ce*/ 	.short	(.L_63 - .L_62)
	.align		4
.L_62:
        /*00d0*/ 	.word	index@(_ZN2at6native49_GLOBAL__N__cfa43aba_16_ReflectionPad_cu_f800513927reflection_pad2d_out_kernelIdEEvPKT_PS3_lliiiiiii)
        /*00d4*/ 	.word	0x00000000


	//----- nvinfo : EIATTR_REGCOUNT
	.align		4
.L_63:
        /*00d8*/ 	.byte	0x04, 0x2f
        /*00da*/ 	.short	(.L_65 - .L_64)
	.align		4
.L_64:
        /*00dc*/ 	.word	index@(_ZN2at6native49_GLOBAL__N__cfa43aba_16_ReflectionPad_cu_f800513927reflection_pad2d_out_kernelIfEEvPKT_PS3_lliiiiiii)
        /*00e0*/ 	.word	0x0000001a


	//----- nvinfo : EIATTR_FRAME_SIZE
	.align		4
.L_65:
        /*00e4*/ 	.byte	0x04, 0x11
        /*00e6*/ 	.short	(.L_67 - .L_66)
	.align		4
.L_66:
        /*00e8*/ 	.word	index@($__internal_89_$__cuda_sm20_div_s64)
        /*00ec*/ 	.word	0x00000000


	//----- nvinfo : EIATTR_FRAME_SIZE
	.align		4
.L_67:
        /*00f0*/ 	.byte	0x04, 0x11
        /*00f2*/ 	.short	(.L_69 - .L_68)
	.align		4
.L_68:
        /*00f4*/ 	.word	index@(_ZN2at6native49_GLOBAL__N__cfa43aba_16_ReflectionPad_cu_f800513927reflection_pad2d_out_kernelIfEEvPKT_PS3_lliiiiiii)
        /*00f8*/ 	.word	0x00000000


	//----- nvinfo : EIATTR_REGCOUNT
	.align		4
.L_69:
        /*00fc*/ 	.byte	0x04, 0x2f
        /*00fe*/ 	.short	(.L_71 - .L_70)
	.align		4
.L_70:
        /*0100*/ 	.word	index@(_ZN2at6native49_GLOBAL__N__cfa43aba_16_ReflectionPad_cu_f800513927reflection_pad2d_out_kernelIN3c107complexIdEEEEvPKT_PS6_lliiiiiii)
        /*0104*/ 	.word	0x0000001a


	//----- nvinfo : EIATTR_FRAME_SIZE
	.align		4
.L_71:
        /*0108*/ 	.byte	0x04, 0x11
        /*010a*/ 	.short	(.L_73 - .L_72)
	.align		4
.L_72:
        /*010c*/ 	.word	index@($__internal_88_$__cuda_sm20_div_s64)
        /*0110*/ 	.word	0x00000000


	//----- nvinfo : EIATTR_FRAME_SIZE
	.align		4
.L_73:
        /*0114*/ 	.byte	0x04, 0x11
        /*0116*/ 	.short	(.L_75 - .L_74)
	.align		4
.L_74:
        /*0118*/ 	.word	index@(_ZN2at6native49_GLOBAL__N__cfa43aba_16_ReflectionPad_cu_f800513927reflection_pad2d_out_kernelIN3c107complexIdEEEEvPKT_PS6_lliiiiiii)
        /*011c*/ 	.word	0x00000000


	//----- nvinfo : EIATTR_REGCOUNT
	.align		4
.L_75:
        /*0120*/ 	.byte	0x04, 0x2f
        /*0122*/ 	.short	(.L_77 - .L_76)
	.align		4
.L_76:
        /*0124*/ 	.word	index@(_ZN2at6native49_GLOBAL__N__cfa43aba_16_ReflectionPad_cu_f800513927reflection_pad2d_out_kernelIN3c107complexIfEEEEvPKT_PS6_lliiiiiii)
        /*0128*/ 	.word	0x0000001a


	//----- nvinfo : EIATTR_FRAME_SIZE
	.align		4
.L_77:
        /*012c*/ 	.byte	0x04, 0x11
        /*012e*/ 	.short	(.L_79 - .L_78)
	.align		4
.L_78:
        /*0130*/ 	.word	index@($__internal_87_$__cuda_sm20_div_s64)
        /*0134*/ 	.word	0x00000000


	//----- nvinfo : EIATTR_FRAME_SIZE
	.align		4
.L_79:
        /*0138*/ 	.byte	0x04, 0x11
        /*013a*/ 	.short	(.L_81 - .L_80)
	.align		4
.L_80:
        /*013c*/ 	.word	index@(_ZN2at6native49_GLOBAL__N__cfa43aba_16_ReflectionPad_cu_f800513927reflection_pad2d_out_kernelIN3c107complexIfEEEEvPKT_PS6_lliiiiiii)
        /*0140*/ 	.word	0x00000000


	//----- nvinfo : EIATTR_REGCOUNT
	.align		4
.L_81:
        /*0144*/ 	.byte	0x04, 0x2f
        /*0146*/ 	.short	(.L_83 - .L_82)
	.align		4
.L_82:
        /*0148*/ 	.word	index@(_ZN2at6native49_GLOBAL__N__cfa43aba_16_ReflectionPad_cu_f800513927reflection_pad2d_out_kernelIN3c104HalfEEEvPKT_PS5_lliiiiiii)
        /*014c*/ 	.word	0x0000001a


	//----- nvinfo : EIATTR_FRAME_SIZE
	.align		4
.L_83:
        /*0150*/ 	.byte	0x04, 0x11
        /*0152*/ 	.short	(.L_85 - .L_84)
	.align		4
.L_84:
        /*0154*/ 	.word	index@($__internal_86_$__cuda_sm20_div_s64)
        /*0158*/ 	.word	0x00000000


	//----- nvinfo : EIATTR_FRAME_SIZE
	.align		4
.L_85:
        /*015c*/ 	.byte	0x04, 0x11
        /*015e*/ 	.short	(.L_87 - .L_86)
	.align		4
.L_86:
        /*0160*/ 	.word	index@(_ZN2at6native49_GLOBAL__N__cfa43aba_16_ReflectionPad_cu_f800513927reflection_pad2d_out_kernelIN3c104HalfEEEvPKT_PS5_lliiiiiii)
        /*0164*/ 	.word	0x00000000


	//----- nvinfo : EIATTR_REGCOUNT
	.align		4
.L_87:
        /*0168*/ 	.byte	0x04, 0x2f
        /*016a*/ 	.short	(.L_89 - .L_88)
	.align		4
.L_88:
        /*016c*/ 	.word	index@(_ZN2at6native49_GLOBAL__N__cfa43aba_16_ReflectionPad_cu_f800513927reflection_pad2d_out_kernelIN3c108BFloat16EEEvPKT_PS5_lliiiiiii)
        /*0170*/ 	.word	0x0000001a


	//----- nvinfo : EIATTR_FRAME_SIZE
	.align		4
.L_89:
        /*0174*/ 	.byte	0x04, 0x11
        /*0176*/ 	.short	(.L_91 - .L_90)
	.align		4
.L_90:
        /*0178*/ 	.word	index@($__internal_85_$__cuda_sm20_div_s64)
        /*017c*/ 	.word	0x00000000


	//----- nvinfo : EIATTR_FRAME_SIZE
	.align		4
.L_91:
        /*0180*/ 	.byte	0x04, 0x11
        /*0182*/ 	.short	(.L_93 - .L_92)
	.align		4
.L_92:
        /*0184*/ 	.word	index@(_ZN2at6native49_GLOBAL__N__cfa43aba_16_ReflectionPad_cu_f800513927reflection_pad2d_out_kernelIN3c108BFloat16EEEvPKT_PS5_lliiiiiii)
        /*0188*/ 	.word	0x00000000


	//----- nvinfo : EIATTR_REGCOUNT
	.align		4
.L_93:
        /*018c*/ 	.byte	0x04, 0x2f
        /*018e*/ 	.short	(.L_95 - .L_94)
	.align		4
.L_94:
        /*0190*/ 	.word	index@(_ZN2at6native49_GLOBAL__N__cfa43aba_16_ReflectionPad_cu_f800513940reflection_pad2d_backward_det_out_kernelIdEEvPT_PKS3_lliiiiiii)
        /*0194*/ 	.word	0x00000020


	//----- nvinfo : EIATTR_FRAME_SIZE
	.align		4
.L_95:
        /*0198*/ 	.byte	0x04, 0x11
        /*019a*/ 	.short	(.L_97 - .L_96)
	.align		4
.L_96:
        /*019c*/ 	.word	index@($__internal_84_$__cuda_sm20_rem_s64)
        /*01a0*/ 	.word	0x00000000


	//----- nvinfo : EIATTR_FRAME_SIZE
	.align		4
.L_97:
        /*01a4*/ 	.byte	0x04, 0x11
        /*01a6*/ 	.short	(.L_99 - .L_98)
	.align		4
.L_98:
        /*01a8*/ 	.word	index@($__internal_83_$__cuda_sm20_div_s64)
        /*01ac*/ 	.word	0x00000000


	//----- nvinfo : EIATTR_FRAME_SIZE
	.align		4
.L_99:
        /*01b0*/ 	.byte	0x04, 0x11
        /*01b2*/ 	.short	(.L_101 - .L_100)
	.align		4
.L_100:
        /*01b4*/ 	.word	index@(_ZN2at6native49_GLOBAL__N__cfa43aba_16_ReflectionPad_cu_f800513940reflection_pad2d_backward_det_out_kernelIdEEvPT_PKS3_lliiiiiii)
        /*01b8*/ 	.word	0x00000000


	//----- nvinfo : EIATTR_REGCOUNT
	.align		4
.L_101:
        /*01bc*/ 	.byte	0x04, 0x2f
        /*01be*/ 	.short	(.L_103 - .L_102)
	.align		4
.L_102:
        /*01c0*/ 	.word	index@(_ZN2at6native49_GLOBAL__N__cfa43aba_16_ReflectionPad_cu_f800513936reflection_pad2d_backward_out_kernelIdEEvPT_PKS3_lliiiiiii)
        /*01c4*/ 	.word	0x0000001a


	//----- nvinfo : EIATTR_FRAME_SIZE
	.align		4
.L_103:
        /*01c8*/ 	.byte	0x04, 0x11
        /*01ca*/ 	.short	(.L_105 - .L_104)
	.align		4
.L_104:
        /*01cc*/ 	.word	index@($__internal_82_$__cuda_sm20_div_s64)
        /*01d0*/ 	.word	0x00000000


	//----- nvinfo : EIATTR_FRAME_SIZE
	.align		4
.L_105:
        /*01d4*/ 	.byte	0x04, 0x11
        /*01d6*/ 	.short	(.L_107 - .L_106)
	.align		4
.L_106:
        /*01d8*/ 	.word	index@(_ZN2at6native49_GLOBAL__N__cfa43aba_16_ReflectionPad_cu_f800513936reflection_pad2d_backward_out_kernelIdEEvPT_PKS3_lliiiiiii)
        /*01dc*/ 	.word	0x00000000


	//----- nvinfo : EIATTR_REGCOUNT
	.align		4
.L_107:
        /*01e0*/ 	.byte	0x04, 0x2f
        /*01e2*/ 	.short	(.L_109 - .L_108)
	.align		4
.L_108:
        /*01e4*/ 	.word	index@(_ZN2at6native49_GLOBAL__N__cfa43aba_16_ReflectionPad_cu_f800513940reflection_pad2d_backward_det_out_kernelIfEEvPT_PKS3_lliiiiiii)
        /*01e8*/ 	.word	0x00000020


	//----- nvinfo : EIATTR_FRAME_SIZE
	.align		4
.L_109:
        /*01ec*/ 	.byte	0x04, 0x11
        /*01ee*/ 	.short	(.L_111 - .L_110)
	.align		4
.L_110:
        /*01f0*/ 	.word	index@($__internal_81_$__cuda_sm20_rem_s64)
        /*01f4*/ 	.word	0x00000000


	//----- nvinfo : EIATTR_FRAME_SIZE
	.align		4
.L_111:
        /*01f8*/ 	.byte	0x04, 0x11
        /*01fa*/ 	.short	(.L_113 - .L_112)
	.align		4
.L_112:
        /*01fc*/ 	.word	index@($__internal_80_$__cuda_sm20_div_s64)
        /*0200*/ 	.word	0x00000000


	//----- nvinfo : EIATTR_FRAME_SIZE
	.align		4
.L_113:
        /*0204*/ 	.byte	0x04, 0x11
        /*0206*/ 	.short	(.L_115 - .L_114)
	.align		4
.L_114:
        /*0208*/ 	.word	index@(_ZN2at6native49_GLOBAL__N__cfa43aba_16_ReflectionPad_cu_f800513940reflection_pad2d_backward_det_out_kernelIfEEvPT_PKS3_lliiiiiii)
        /*020c*/ 	.word	0x00000000


	//----- nvinfo : EIATTR_REGCOUNT
	.align		4
.L_115:
        /*0210*/ 	.byte	0x04, 0x2f
        /*0212*/ 	.short	(.L_117 - .L_116)
	.align		4
.L_116:
        /*0214*/ 	.word	index@(_ZN2at6native49_GLOBAL__N__cfa43aba_16_ReflectionPad_cu_f800513936reflection_pad2d_backward_out_kernelIfEEvPT_PKS3_lliiiiiii)
        /*0218*/ 	.word	0x0000001a


	//----- nvinfo : EIATTR_FRAME_SIZE
	.align		4
.L_117:
        /*021c*/ 	.byte	0x04, 0x11
        /*021e*/ 	.short	(.L_119 - .L_118)
	.align		4
.L_118:
        /*0220*/ 	.word	index@($__internal_79_$__cuda_sm20_div_s64)
        /*0224*/ 	.word	0x00000000


	//----- nvinfo : EIATTR_FRAME_SIZE
	.align		4
.L_119:
        /*0228*/ 	.byte	0x04, 0x11
        /*022a*/ 	.short	(.L_121 - .L_120)
	.align		4
.L_120:
        /*022c*/ 	.word	index@(_ZN2at6native49_GLOBAL__N__cfa43aba_16_ReflectionPad_cu_f800513936reflection_pad2d_backward_out_kernelIfEEvPT_PKS3_lliiiiiii)
        /*0230*/ 	.word	0x00000000


	//----- nvinfo : EIATTR_REGCOUNT
	.align		4
.L_121:
        /*0234*/ 	.byte	0x04, 0x2f
        /*0236*/ 	.short	(.L_123 - .L_122)
	.align		4
.L_122:
        /*0238*/ 	.word	index@(_ZN2at6native49_GLOBAL__N__cfa43aba_16_ReflectionPad_cu_f800513940reflection_pad2d_backward_det_out_kernelIN3c107complexIdEEEEvPT_PKS6_lliiiiiii)
        /*023c*/ 	.word	0x00000020


	//----- nvinfo : EIATTR_FRAME_SIZE
	.align		4
.L_123:
        /*0240*/ 	.byte	0x04, 0x11
        /*0242*/ 	.short	(.L_125 - .L_124)
	.align		4
.L_124:
        /*0244*/ 	.word	index@($__internal_78_$__cuda_sm20_rem_s64)
        /*0248*/ 	.word	0x00000000


	//----- nvinfo : EIATTR_FRAME_SIZE
	.align		4
.L_125:
        /*024c*/ 	.byte	0x04, 0x11
        /*024e*/ 	.short	(.L_127 - .L_126)
	.align		4
.L_126:
        /*0250*/ 	.word	index@($__internal_77_$__cuda_sm20_div_s64)
        /*0254*/ 	.word	0x00000000


	//----- nvinfo : EIATTR_FRAME_SIZE
	.align		4
.L_127:
        /*0258*/ 	.byte	0x04, 0x11
        /*025a*/ 	.short	(.L_129 - .L_128)
	.align		4
.L_128:
        /*025c*/ 	.word	index@(_ZN2at6native49_GLOBAL__N__cfa43aba_16_ReflectionPad_cu_f800513940reflection_pad2d_backward_det_out_kernelIN3c107complexIdEEEEvPT_PKS6_lliiiiiii)
        /*0260*/ 	.word	0x00000000


	//----- nvinfo : EIATTR_REGCOUNT
	.align		4
.L_129:
        /*0264*/ 	.byte	0x04, 0x2f
        /*0266*/ 	.short	(.L_131 - .L_130)
	.align		4
.L_130:
        /*0268*/ 	.word	index@(_ZN2at6native49_GLOBAL__N__cfa43aba_16_ReflectionPad_cu_f800513936reflection_pad2d_backward_out_kernelIN3c107complexIdEEEEvPT_PKS6_lliiiiiii)
        /*026c*/ 	.word	0x0000001c


	//----- nvinfo : EIATTR_FRAME_SIZE
	.align		4
.L_131:
        /*0270*/ 	.byte	0x04, 0x11
        /*0272*/ 	.short	(.L_133 - .L_132)
	.align		4
.L_132:
        /*0274*/ 	.word	index@($__internal_76_$__cuda_sm20_div_s64)
        /*0278*/ 	.word	0x00000000


	//----- nvinfo : EIATTR_FRAME_SIZE
	.align		4
.L_133:
        /*027c*/ 	.byte	0x04, 0x11
        /*027e*/ 	.short	(.L_135 - .L_134)
	.align		4
.L_134:
        /*0280*/ 	.word	index@(_ZN2at6native49_GLOBAL__N__cfa43aba_16_ReflectionPad_cu_f800513936reflection_pad2d_backward_out_kernelIN3c107complexIdEEEEvPT_PKS6_lliiiiiii)
        /*0284*/ 	.word	0x00000000


	//----- nvinfo : EIATTR_REGCOUNT
	.align		4
.L_135:
        /*0288*/ 	.byte	0x04, 0x2f
        /*028a*/ 	.short	(.L_137 - .L_136)
	.align		4
.L_136:
        /*028c*/ 	.word	index@(_ZN2at6native49_GLOBAL__N__cfa43aba_16_ReflectionPad_cu_f800513940reflection_pad2d_backward_det_out_kernelIN3c107complexIfEEEEvPT_PKS6_lliiiiiii)
        /*0290*/ 	.word	0x00000020


	//----- nvinfo : EIATTR_FRAME_SIZE
	.align		4
.L_137:
        /*0294*/ 	.byte	0x04, 0x11
        /*0296*/ 	.short	(.L_139 - .L_138)
	.align		4
.L_138:
        /*0298*/ 	.word	index@($__internal_75_$__cuda_sm20_rem_s64)
        /*029c*/ 	.word	0x00000000


	//----- nvinfo : EIATTR_FRAME_SIZE
	.align		4
.L_139:
        /*02a0*/ 	.byte	0x04, 0x11
        /*02a2*/ 	.short	(.L_141 - .L_140)
	.align		4
.L_140:
        /*02a4*/ 	.word	index@($__internal_74_$__cuda_sm20_div_s64)
        /*02a8*/ 	.word	0x00000000


	//----- nvinfo : EIATTR_FRAME_SIZE
	.align		4
.L_141:
        /*02ac*/ 	.byte	0x04, 0x11
        /*02ae*/ 	.short	(.L_143 - .L_142)
	.align		4
.L_142:
        /*02b0*/ 	.word	index@(_ZN2at6native49_GLOBAL__N__cfa43aba_16_ReflectionPad_cu_f800513940reflection_pad2d_backward_det_out_kernelIN3c107complexIfEEEEvPT_PKS6_lliiiiiii)
        /*02b4*/ 	.word	0x00000000


	//----- nvinfo : EIATTR_REGCOUNT
	.align		4
.L_143:
        /*02b8*/ 	.byte	0x04, 0x2f
        /*02ba*/ 	.short	(.L_145 - .L_144)
	.align		4
.L_144:
        /*02bc*/ 	.word	index@(_ZN2at6native49_GLOBAL__N__cfa43aba_16_ReflectionPad_cu_f800513936reflection_pad2d_backward_out_kernelIN3c107complexIfEEEEvPT_PKS6_lliiiiiii)
        /*02c0*/ 	.word	0x0000001a


	//----- nvinfo : EIATTR_FRAME_SIZE
	.align		4
.L_145:
        /*02c4*/ 	.byte	0x04, 0x11
        /*02c6*/ 	.short	(.L_147 - .L_146)
	.align		4
.L_146:
        /*02c8*/ 	.word	index@($__internal_73_$__cuda_sm20_div_s64)
        /*02cc*/ 	.word	0x00000000


	//----- nvinfo : EIATTR_FRAME_SIZE
	.align		4
.L_147:
        /*02d0*/ 	.byte	0x04, 0x11
        /*02d2*/ 	.short	(.L_149 - .L_148)
	.align		4
.L_148:
        /*02d4*/ 	.word	index@(_ZN2at6native49_GLOBAL__N__cfa43aba_16_ReflectionPad_cu_f800513936reflection_pad2d_backward_out_kernelIN3c107complexIfEEEEvPT_PKS6_lliiiiiii)
        /*02d8*/ 	.word	0x00000000


	//----- nvinfo : EIATTR_REGCOUNT
	.align		4
.L_149:
        /*02dc*/ 	.byte	0x04, 0x2f
        /*02de*/ 	.short	(.L_151 - .L_150)
	.align		4
.L_150:
        /*02e0*/ 	.word	index@(_ZN2at6native49_GLOBAL__N__cfa43aba_16_ReflectionPad_cu_f800513940reflection_pad2d_backward_det_out_kernelIN3c104HalfEEEvPT_PKS5_lliiiiiii)
        /*02e4*/ 	.word	0x0000001c


	//----- nvinfo : EIATTR_FRAME_SIZE
	.align		4
.L_151:
        /*02e8*/ 	.byte	0x04, 0x11
        /*02ea*/ 	.short	(.L_153 - .L_152)
	.align		4
.L_152:
        /*02ec*/ 	.word	index@($__internal_72_$__cuda_sm20_rem_s64)
        /*02f0*/ 	.word	0x00000000


	//----- nvinfo : EIATTR_FRAME_SIZE
	.align		4
.L_153:
        /*02f4*/ 	.byte	0x04, 0x11
        /*02f6*/ 	.short	(.L_155 - .L_154)
	.align		4
.L_154:
        /*02f8*/ 	.word	index@($__internal_71_$__cuda_sm20_div_s64)
        /*02fc*/ 	.word	0x00000000


	//----- nvinfo : EIATTR_FRAME_SIZE
	.align		4
.L_155:
        /*0300*/ 	.byte	0x04, 0x11
        /*0302*/ 	.short	(.L_157 - .L_156)
	.align		4
.L_156:
        /*0304*/ 	.word	index@(_ZN2at6native49_GLOBAL__N__cfa43aba_16_ReflectionPad_cu_f800513940reflection_pad2d_backward_det_out_kernelIN3c104HalfEEEvPT_PKS5_lliiiiiii)
        /*0308*/ 	.word	0x00000000


	//----- nvinfo : EIATTR_REGCOUNT
	.align		4
.L_157:
        /*030c*/ 	.byte	0x04, 0x2f
        /*030e*/ 	.short	(.L_159 - .L_158)
	.align		4
.L_158:
        /*0310*/ 	.word	index@(_ZN2at6native49_GLOBAL__N__cfa43aba_16_ReflectionPad_cu_f800513936reflection_pad2d_backward_out_kernelIN3c104HalfEEEvPT_PKS5_lliiiiiii)
        /*0314*/ 	.word	0x0000001a


	//----- nvinfo : EIATTR_FRAME_SIZE
	.align		4
.L_159:
        /*0318*/ 	.byte	0x04, 0x11
        /*031a*/ 	.short	(.L_161 - .L_160)
	.align		4
.L_160:
        /*031c*/ 	.word	index@($__internal_70_$__cuda_sm20_div_s64)
        /*0320*/ 	.word	0x00000000


	//----- nvinfo : EIATTR_FRAME_SIZE
	.align		4
.L_161:
        /*0324*/ 	.byte	0x04, 0x11
        /*0326*/ 	.short	(.L_163 - .L_162)
	.align		4
.L_162:
        /*0328*/ 	.word	index@(_ZN2at6native49_GLOBAL__N__cfa43aba_16_ReflectionPad_cu_f800513936reflection_pad2d_backward_out_kernelIN3c104HalfEEEvPT_PKS5_lliiiiiii)
        /*032c*/ 	.word	0x00000000


	//----- nvinfo : EIATTR_REGCOUNT
	.align		4
.L_163:
        /*0330*/ 	.byte	0x04, 0x2f
        /*0332*/ 	.short	(.L_165 - .L_164)
	.align		4
.L_164:
        /*0334*/ 	.word	index@(_ZN2at6native49_GLOBAL__N__cfa43aba_16_ReflectionPad_cu_f800513940reflection_pad2d_backward_det_out_kernelIN3c108BFloat16EEEvPT_PKS5_lliiiiiii)
        /*0338*/ 	.word	0x0000001c


	//----- nvinfo : EIATTR_FRAME_SIZE
	.align		4
.L_165:
        /*033c*/ 	.byte	0x04, 0x11
        /*033e*/ 	.short	(.L_167 - .L_166)
	.align		4
.L_166:
        /*0340*/ 	.word	index@($__internal_69_$__cuda_sm20_rem_s64)
        /*0344*/ 	.word	0x00000000


	//----- nvinfo : EIATTR_FRAME_SIZE
	.align		4
.L_167:
        /*0348*/ 	.byte	0x04, 0x11
        /*034a*/ 	.short	(.L_169 - .L_168)
	.align		4
.L_168:
        /*034c*/ 	.word	index@($__internal_68_$__cuda_sm20_div_s64)
        /*0350*/ 	.word	0x00000000


	//----- nvinfo : EIATTR_FRAME_SIZE
	.align		4
.L_169:
        /*0354*/ 	.byte	0x04, 0x11
        /*0356*/ 	.short	(.L_171 - .L_170)
	.align		4
.L_170:
        /*0358*/ 	.word	index@(_ZN2at6native49_GLOBAL__N__cfa43aba_16_ReflectionPad_cu_f800513940reflection_pad2d_backward_det_out_kernelIN3c108BFloat16EEEvPT_PKS5_lliiiiiii)
        /*035c*/ 	.word	0x00000000


	//----- nvinfo : EIATTR_REGCOUNT
	.align		4
.L_171:
        /*0360*/ 	.byte	0x04, 0x2f
        /*0362*/ 	.short	(.L_173 - .L_172)
	.align		4
.L_172:
        /*0364*/ 	.word	index@(_ZN2at6native49_GLOBAL__N__cfa43aba_16_ReflectionPad_cu_f800513936reflection_pad2d_backward_out_kernelIN3c108BFloat16EEEvPT_PKS5_lliiiiiii)
        /*0368*/ 	.word	0x0000001c


	//----- nvinfo : EIATTR_FRAME_SIZE
	.align		4
.L_173:
        /*036c*/ 	.byte	0x04, 0x11
        /*036e*/ 	.short	(.L_175 - .L_174)
	.align		4
.L_174:
        /*0370*/ 	.word	index@($__internal_67_$__cuda_sm20_div_s64)
        /*0374*/ 	.word	0x00000000


	//----- nvinfo : EIATTR_FRAME_SIZE
	.align		4
.L_175:
        /*0378*/ 	.byte	0x04, 0x11
        /*037a*/ 	.short	(.L_177 - .L_176)
	.align		4
.L_176:
        /*037c*/ 	.word	index@(_ZN2at6native49_GLOBAL__N__cfa43aba_16_ReflectionPad_cu_f800513936reflection_pad2d_backward_out_kernelIN3c108BFloat16EEEvPT_PKS5_lliiiiiii)
        /*0380*/ 	.word	0x00000000


	//----- nvinfo : EIATTR_REGCOUNT
	.align		4
.L_177:
        /*0384*/ 	.byte	0x04, 0x2f
        /*0386*/ 	.short	(.L_179 - .L_178)
	.align		4
.L_178:
        /*0388*/ 	.word	index@(_ZN2at6native49_GLOBAL__N__cfa43aba_16_ReflectionPad_cu_f800513927reflection_pad1d_out_kernelIhEEvPKT_PS3_lll)
        /*038c*/ 	.word	0x00000012


	//----- nvinfo : EIATTR_FRAME_SIZE
	.align		4
.L_179:
        /*0390*/ 	.byte	0x04, 0x11
        /*0392*/ 	.short	(.L_181 - .L_180)
	.align		4
.L_180:
        /*0394*/ 	.word	index@(_ZN2at6native49_GLOBAL__N__cfa43aba_16_ReflectionPad_cu_f800513927reflection_pad1d_out_kernelIhEEvPKT_PS3_lll)
        /*0398*/ 	.word	0x00000000


	//----- nvinfo : EIATTR_REGCOUNT
	.align		4
.L_181:
        /*039c*/ 	.byte	0x04, 0x2f
        /*039e*/ 	.short	(.L_183 - .L_182)
	.align		4
.L_182:
        /*03a0*/ 	.word	index@(_ZN2at6native49_GLOBAL__N__cfa43aba_16_ReflectionPad_cu_f800513921reflection_pad1d_flatIhEEvPKT_PS3_lllll)
        /*03a4*/ 	.word	0x0000001e


	//----- nvinfo : EIATTR_FRAME_SIZE
	.align		4
.L_183:
        /*03a8*/ 	.byte	0x04, 0x11
        /*03aa*/ 	.short	(.L_185 - .L_184)
	.align		4
.L_184:
        /*03ac*/ 	.word	index@($__internal_66_$__cuda_sm20_rem_s64)
        /*03b0*/ 	.word	0x00000000


	//----- nvinfo : EIATTR_FRAME_SIZE
	.align		4
.L_185:
        /*03b4*/ 	.byte	0x04, 0x11
        /*03b6*/ 	.short	(.L_187 - .L_186)
	.align		4
.L_186:
        /*03b8*/ 	.word	index@($__internal_65_$__cuda_sm20_div_u64)
        /*03bc*/ 	.word	0x00000000


	//----- nvinfo : EIATTR_FRAME_SIZE
	.align		4
.L_187:
        /*03c0*/ 	.byte	0x04, 0x11
        /*03c2*/ 	.short	(.L_189 - .L_188)
	.align		4
.L_188:
        /*03c4*/ 	.word	index@($__internal_64_$__cuda_sm20_div_s64)
        /*03c8*/ 	.word	0x00000000


	//----- nvinfo : EIATTR_FRAME_SIZE
	.align		4
.L_189:
        /*03cc*/ 	.byte	0x04, 0x11
        /*03ce*/ 	.short	(.L_191 - .L_190)
	.align		4
.L_190:
        /*03d0*/ 	.word	index@(_ZN2at6native49_GLOBAL__N__cfa43aba_16_ReflectionPad_cu_f800513921reflection_pad1d_flatIhEEvPKT_PS3_lllll)
        /*03d4*/ 	.word	0x00000000


	//----- nvinfo : EIATTR_REGCOUNT
	.align		4
.L_191:
        /*03d8*/ 	.byte	0x04, 0x2f
        /*03da*/ 	.short	(.L_193 - .L_192)
	.align		4
.L_192:
        /*03dc*/ 	.word	index@(_ZN2at6native49_GLOBAL__N__cfa43aba_16_ReflectionPad_cu_f800513927reflection_pad1d_out_kernelIaEEvPKT_PS3_lll)
        /*03e0*/ 	.word	0x00000012


	//----- nvinfo : EIATTR_FRAME_SIZE
	.align		4
.L_193:
        /*03e4*/ 	.byte	0x04, 0x11
        /*03e6*/ 	.short	(.L_195 - .L_194)
	.align		4
.L_194:
        /*03e8*/ 	.word	index@(_ZN2at6native49_GLOBAL__N__cfa43aba_16_ReflectionPad_cu_f800513927reflection_pad1d_out_kernelIaEEvPKT_PS3_lll)
        /*03ec*/ 	.word	0x00000000


	//----- nvinfo : EIATTR_REGCOUNT
	.align		4
.L_195:
        /*03f0*/ 	.byte	0x04, 0x2f
        /*03f2*/ 	.short	(.L_197 - .L_196)
	.align		4
.L_196:
        /*03f4*/ 	.word	index@(_ZN2at6native49_GLOBAL__N__cfa43aba_16_ReflectionPad_cu_f800513921reflection_pad1d_flatIaEEvPKT_PS3_lllll)
        /*03f8*/ 	.word	0x0000001e


	//----- nvinfo : EIATTR_FRAME_SIZE
	.align		4
.L_197:
        /*03fc*/ 	.byte	0x04, 0x11
        /*03fe*/ 	.short	(.L_199 - .L_198)
	.align		4
.L_198:
        /*0400*/ 	.word	index@($__internal_63_$__cuda_sm20_rem_s64)
        /*0404*/ 	.word	0x00000000


	//----- nvinfo : EIATTR_FRAME_SIZE
	.align		4
.L_199:
        /*0408*/ 	.byte	0x04, 0x11
        /*040a*/ 	.short	(.L_201 - .L_200)
	.align		4
.L_200:
        /*040c*/ 	.word	index@($__internal_62_$__cuda_sm20_div_u64)
        /*0410*/ 	.word	0x00000000


	//----- nvinfo : EIATTR_FRAME_SIZE
	.align		4
.L_201:
        /*0414*/ 	.byte	0x04, 0x11
        /*0416*/ 	.short	(.L_203 - .L_202)
	.align		4
.L_202:
        /*0418*/ 	.word	index@($__internal_61_$__cuda_sm20_div_s64)
        /*041c*/ 	.word	0x00000000


	//----- nvinfo : EIATTR_FRAME_SIZE
	.align		4
.L_203:
        /*0420*/ 	.byte	0x04, 0x11
        /*0422*/ 	.short	(.L_205 - .L_204)
	.align		4
.L_204:
        /*0424*/ 	.word	index@(_ZN2at6native49_GLOBAL__N__cfa43aba_16_ReflectionPad_cu_f800513921reflection_pad1d_flatIaEEvPKT_PS3_lllll)
        /*0428*/ 	.word	0x00000000


	//----- nvinfo : EIATTR_REGCOUNT
	.align		4
.L_205:
        /*042c*/ 	.byte	0x04, 0x2f
        /*042e*/ 	.short	(.L_207 - .L_206)
	.align		4
.L_206:
        /*0430*/ 	.word	index@(_ZN2at6native49_GLOBAL__N__cfa43aba_16_ReflectionPad_cu_f800513927reflection_pad1d_out_kernelIiEEvPKT_PS3_lll)
        /*0434*/ 	.word	0x00000013


	//----- nvinfo : EIATTR_FRAME_SIZE
	.align		4
.L_207:
        /*0438*/ 	.byte	0x04, 0x11
        /*043a*/ 	.short	(.L_209 - .L_208)
	.align		4
.L_208:
        /*043c*/ 	.word	index@(_ZN2at6native49_GLOBAL__N__cfa43aba_16_ReflectionPad_cu_f800513927reflection_pad1d_out_kernelIiEEvPKT_PS3_lll)
        /*0440*/ 	.word	0x00000000


	//----- nvinfo : EIATTR_REGCOUNT
	.align		4
.L_209:
        /*0444*/ 	.byte	0x04, 0x2f
        /*0446*/ 	.short	(.L_211 - .L_210)
	.align		4
.L_210:
        /*0448*/ 	.word	index@(_ZN2at6native49_GLOBAL__N__cfa43aba_16_ReflectionPad_cu_f800513921reflection_pad1d_flatIiEEvPKT_PS3_lllll)
        /*044c*/ 	.word	0x00000022


	//----- nvinfo : EIATTR_FRAME_SIZE
	.align		4
.L_211:
        /*0450*/ 	.byte	0x04, 0x11
        /*0452*/ 	.short	(.L_213 - .L_212)
	.align		4
.L_212:
        /*0454*/ 	.word	index@($__internal_60_$__cuda_sm20_rem_s64)
        /*0458*/ 	.word	0x00000000


	//----- nvinfo : EIATTR_FRAME_SIZE
	.align		4
.L_213:
        /*045c*/ 	.byte	0x04, 0x11
        /*045e*/ 	.short	(.L_215 - .L_214)
	.align		4
.L_214:
        /*0460*/ 	.word	index@($__internal_59_$__cuda_sm20_div_u64)
        /*0464*/ 	.word	0x00000000


	//----- nvinfo : EIATTR_FRAME_SIZE
	.align		4
.L_215:
        /*0468*/ 	.byte	0x04, 0x11
        /*046a*/ 	.short	(.L_217 - .L_216)
	.align		4
.L_216:
        /*046c*/ 	.word	index@($__internal_58_$__cuda_sm20_div_s64)
        /*0470*/ 	.word	0x00000000


	//----- nvinfo : EIATTR_FRAME_SIZE
	.align		4
.L_217:
        /*0474*/ 	.byte	0x04, 0x11
        /*0476*/ 	.short	(.L_219 - .L_218)
	.align		4
.L_218:
        /*0478*/ 	.word	index@(_ZN2at6native49_GLOBAL__N__cfa43aba_16_ReflectionPad_cu_f800513921reflection_pad1d_flatIiEEvPKT_PS3_lllll)
        /*047c*/ 	.word	0x00000000


	//----- nvinfo : EIATTR_REGCOUNT
	.align		4
.L_219:
        /*0480*/ 	.byte	0x04, 0x2f
        /*0482*/ 	.short	(.L_221 - .L_220)
	.align		4
.L_220:
        /*0484*/ 	.word	index@(_ZN2at6native49_GLOBAL__N__cfa43aba_16_ReflectionPad_cu_f800513927reflection_pad1d_out_kernelIlEEvPKT_PS3_lll)
        /*0488*/ 	.word	0x00000013


	//----- nvinfo : EIATTR_FRAME_SIZE
	.align		4
.L_221:
        /*048c*/ 	.byte	0x04, 0x11
        /*048e*/ 	.short	(.L_223 - .L_222)
	.align		4
.L_222:
        /*0490*/ 	.word	index@(_ZN2at6native49_GLOBAL__N__cfa43aba_16_ReflectionPad_cu_f800513927reflection_pad1d_out_kernelIlEEvPKT_PS3_lll)
        /*0494*/ 	.word	0x00000000


	//----- nvinfo : EIATTR_REGCOUNT
	.align		4
.L_223:
        /*0498*/ 	.byte	0x04, 0x2f
        /*049a*/ 	.short	(.L_225 - .L_224)
	.align		4
.L_224:
        /*049c*/ 	.word	index@(_ZN2at6native49_GLOBAL__N__cfa43aba_16_ReflectionPad_cu_f800513921reflection_pad1d_flatIlEEvPKT_PS3_lllll)
        /*04a0*/ 	.word	0x00000022


	//----- nvinfo : EIATTR_FRAME_SIZE
	.align		4
.L_225:
        /*04a4*/ 	.byte	0x04, 0x11
        /*04a6*/ 	.short	(.L_227 - .L_226)
	.align		4
.L_226:
        /*04a8*/ 	.word	index@($__internal_57_$__cuda_sm20_rem_s64)
        /*04ac*/ 	.word	0x00000000


	//----- nvinfo : EIATTR_FRAME_SIZE
	.align		4
.L_227:
        /*04b0*/ 	.byte	0x04, 0x11
        /*04b2*/ 	.short	(.L_229 - .L_228)
	.align		4
.L_228:
        /*04b4*/ 	.word	index@($__internal_56_$__cuda_sm20_div_u64)
        /*04b8*/ 	.word	0x00000000


	//----- nvinfo : EIATTR_FRAME_SIZE
	.align		4
.L_229:
        /*04bc*/ 	.byte	0x04, 0x11
        /*04be*/ 	.short	(.L_231 - .L_230)
	.align		4
.L_230:
        /*04c0*/ 	.word	index@($__internal_55_$__cuda_sm20_div_s64)
        /*04c4*/ 	.word	0x00000000


	//----- nvinfo : EIATTR_FRAME_SIZE
	.align		4
.L_231:
        /*04c8*/ 	.byte	0x04, 0x11
        /*04ca*/ 	.short	(.L_233 - .L_232)
	.align		4
.L_232:
        /*04cc*/ 	.word	index@(_ZN2at6native49_GLOBAL__N__cfa43aba_16_ReflectionPad_cu_f800513921reflection_pad1d_flatIlEEvPKT_PS3_lllll)
        /*04d0*/ 	.word	0x00000000


	//----- nvinfo : EIATTR_REGCOUNT
	.align		4
.L_233:
        /*04d4*/ 	.byte	0x04, 0x2f
        /*04d6*/ 	.short	(.L_235 - .L_234)
	.align		4
.L_234:
        /*04d8*/ 	.word	index@(_ZN2at6native49_GLOBAL__N__cfa43aba_16_ReflectionPad_cu_f800513927reflection_pad1d_out_kernelIsEEvPKT_PS3_lll)
        /*04dc*/ 	.word	0x00000013


	//----- nvinfo : EIATTR_FRAME_SIZE
	.align		4
.L_235:
        /*04e0*/ 	.byte	0x04, 0x11
        /*04e2*/ 	.short	(.L_237 - .L_236)
	.align		4
.L_236:
        /*04e4*/ 	.word	index@(_ZN2at6native49_GLOBAL__N__cfa43aba_16_ReflectionPad_cu_f800513927reflection_pad1d_out_kernelIsEEvPKT_PS3_lll)
        /*04e8*/ 	.word	0x00000000


	//----- nvinfo : EIATTR_REGCOUNT
	.align		4
.L_237:
        /*04ec*/ 	.byte	0x04, 0x2f
        /*04ee*/ 	.short	(.L_239 - .L_238)
	.align		4
.L_238:
        /*04f0*/ 	.word	index@(_ZN2at6native49_GLOBAL__N__cfa43aba_16_ReflectionPad_cu_f800513921reflection_pad1d_flatIsEEvPKT_PS3_lllll)
        /*04f4*/ 	.word	0x00000022


	//----- nvinfo : EIATTR_FRAME_SIZE
	.align		4
.L_239:
        /*04f8*/ 	.byte	0x04, 0x11
        /*04fa*/ 	.short	(.L_241 - .L_240)
	.align		4
.L_240:
        /*04fc*/ 	.word	index@($__internal_54_$__cuda_sm20_rem_s64)
        /*0500*/ 	.word	0x00000000


	//----- nvinfo : EIATTR_FRAME_SIZE
	.align		4
.L_241:
        /*0504*/ 	.byte	0x04, 0x11
        /*0506*/ 	.short	(.L_243 - .L_242)
	.align		4
.L_242:
        /*0508*/ 	.word	index@($__internal_53_$__cuda_sm20_div_u64)
        /*050c*/ 	.word	0x00000000


	//----- nvinfo : EIATTR_FRAME_SIZE
	.align		4
.L_243:
        /*0510*/ 	.byte	0x04, 0x11
        /*0512*/ 	.short	(.L_245 - .L_244)
	.align		4
.L_244:
        /*0514*/ 	.word	index@($__internal_52_$__cuda_sm20_div_s64)
        /*0518*/ 	.word	0x00000000


	//----- nvinfo : EIATTR_FRAME_SIZE
	.align		4
.L_245:
        /*051c*/ 	.byte	0x04, 0x11
        /*051e*/ 	.short	(.L_247 - .L_246)
	.align		4
.L_246:
        /*0520*/ 	.word	index@(_ZN2at6native49_GLOBAL__N__cfa43aba_16_ReflectionPad_cu_f800513921reflection_pad1d_flatIsEEvPKT_PS3_lllll)
        /*0524*/ 	.word	0x00000000


	//----- nvinfo : EIATTR_REGCOUNT
	.align		4
.L_247:
        /*0528*/ 	.byte	0x04, 0x2f
        /*052a*/ 	.short	(.L_249 - .L_248)
	.align		4
.L_248:
        /*052c*/ 	.word	index@(_ZN2at6native49_GLOBAL__N__cfa43aba_16_ReflectionPad_cu_f800513927reflection_pad1d_out_kernelIdEEvPKT_PS3_lll)
        /*0530*/ 	.word	0x00000013


	//----- nvinfo : EIATTR_FRAME_SIZE
	.align		4
.L_249:
        /*0534*/ 	.byte	0x04, 0x11
        /*0536*/ 	.short	(.L_251 - .L_250)
	.align		4
.L_250:
        /*0538*/ 	.word	index@(_ZN2at6native49_GLOBAL__N__cfa43aba_16_ReflectionPad_cu_f800513927reflection_pad1d_out_kernelIdEEvPKT_PS3_lll)
        /*053c*/ 	.word	0x00000000


	//----- nvinfo : EIATTR_REGCOUNT
	.align		4
.L_251:
        /*0540*/ 	.byte	0x04, 0x2f
        /*0542*/ 	.short	(.L_253 - .L_252)
	.align		4
.L_252:
        /*0544*/ 	.word	index@(_ZN2at6native49_GLOBAL__N__cfa43aba_16_ReflectionPad_cu_f800513921reflection_pad1d_flatIdEEvPKT_PS3_lllll)
        /*0548*/ 	.word	0x00000022


	//----- nvinfo : EIATTR_FRAME_SIZE
	.align		4
.L_253:
        /*054c*/ 	.byte	0x04, 0x11
        /*054e*/ 	.short	(.L_255 - .L_254)
	.align		4
.L_254:
        /*0550*/ 	.word	index@($__internal_51_$__cuda_sm20_rem_s64)
        /*0554*/ 	.word	0x00000000


	//----- nvinfo : EIATTR_FRAME_SIZE
	.align		4
.L_255:
        /*0558*/ 	.byte	0x04, 0x11
        /*055a*/ 	.short	(.L_257 - .L_256)
	.align		4
.L_256:
        /*055c*/ 	.word	index@($__internal_50_$__cuda_sm20_div_u64)
        /*0560*/ 	.word	0x00000000


	//----- nvinfo : EIATTR_FRAME_SIZE
	.align		4
.L_257:
        /*0564*/ 	.byte	0x04, 0x11
        /*0566*/ 	.short	(.L_259 - .L_258)
	.align		4
.L_258:
        /*0568*/ 	.word	index@($__internal_49_$__cuda_sm20_div_s64)
        /*056c*/ 	.word	0x00000000


	//----- nvinfo : EIATTR_FRAME_SIZE
	.align		4
.L_259:
        /*0570*/ 	.byte	0x04, 0x11
        /*0572*/ 	.short	(.L_261 - .L_260)
	.align		4
.L_260:
        /*0574*/ 	.word	index@(_ZN2at6native49_GLOBAL__N__cfa43aba_16_ReflectionPad_cu_f800513921reflection_pad1d_flatIdEEvPKT_PS3_lllll)
        /*0578*/ 	.word	0x00000000


	//----- nvinfo : EIATTR_REGCOUNT
	.align		4
.L_261:
        /*057c*/ 	.byte	0x04, 0x2f
        /*057e*/ 	.short	(.L_263 - .L_262)
	.align		4
.L_262:
        /*0580*/ 	.word	index@(_ZN2at6native49_GLOBAL__N__cfa43aba_16_ReflectionPad_cu_f800513927reflection_pad1d_out_kernelIfEEvPKT_PS3_lll)
        /*0584*/ 	.word	0x00000013


	//----- nvinfo : EIATTR_FRAME_SIZE
	.align		4
.L_263:
        /*0588*/ 	.byte	0x04, 0x11
        /*058a*/ 	.short	(.L_265 - .L_264)
	.align		4
.L_264:
        /*058c*/ 	.word	index@(_ZN2at6native49_GLOBAL__N__cfa43aba_16_ReflectionPad_cu_f800513927reflection_pad1d_out_kernelIfEEvPKT_PS3_lll)
        /*0590*/ 	.word	0x00000000


	//----- nvinfo : EIATTR_REGCOUNT
	.align		4
.L_265:
        /*0594*/ 	.byte	0x04, 0x2f
        /*0596*/ 	.short	(.L_267 - .L_266)
	.align		4
.L_266:
        /*0598*/ 	.word	index@(_ZN2at6native49_GLOBAL__N__cfa43aba_16_ReflectionPad_cu_f800513921reflection_pad1d_flatIfEEvPKT_PS3_lllll)
        /*059c*/ 	.word	0x00000022


	//----- nvinfo : EIATTR_FRAME_SIZE
	.align		4
.L_267:
        /*05a0*/ 	.byte	0x04, 0x11
        /*05a2*/ 	.short	(.L_269 - .L_268)
	.align		4
.L_268:
        /*05a4*/ 	.word	index@($__internal_48_$__cuda_sm20_rem_s64)
        /*05a8*/ 	.word	0x00000000


	//----- nvinfo : EIATTR_FRAME_SIZE
	.align		4
.L_269:
        /*05ac*/ 	.byte	0x04, 0x11
        /*05ae*/ 	.short	(.L_271 - .L_270)
	.align		4
.L_270:
        /*05b0*/ 	.word	index@($__internal_47_$__cuda_sm20_div_u64)
        /*05b4*/ 	.word	0x00000000


	//----- nvinfo : EIATTR_FRAME_SIZE
	.align		4
.L_271:
        /*05b8*/ 	.byte	0x04, 0x11
        /*05ba*/ 	.short	(.L_273 - .L_272)
	.align		4
.L_272:
        /*05bc*/ 	.word	index@($__internal_46_$__cuda_sm20_div_s64)
        /*05c0*/ 	.word	0x00000000


	//----- nvinfo : EIATTR_FRAME_SIZE
	.align		4
.L_273:
        /*05c4*/ 	.byte	0x04, 0x11
        /*05c6*/ 	.short	(.L_275 - .L_274)
	.align		4
.L_274:
        /*05c8*/ 	.word	index@(_ZN2at6native49_GLOBAL__N__cfa43aba_16_ReflectionPad_cu_f800513921reflection_pad1d_flatIfEEvPKT_PS3_lllll)
        /*05cc*/ 	.word	0x00000000


	//----- nvinfo : EIATTR_REGCOUNT
	.align		4
.L_275:
        /*05d0*/ 	.byte	0x04, 0x2f
        /*05d2*/ 	.short	(.L_277 - .L_276)
	.align		4
.L_276:
        /*05d4*/ 	.word	index@(_ZN2at6native49_GLOBAL__N__cfa43aba_16_ReflectionPad_cu_f800513927reflection_pad1d_out_kernelIN3c107complexIdEEEEvPKT_PS6_lll)
        /*05d8*/ 	.word	0x00000012


	//----- nvinfo : EIATTR_FRAME_SIZE
	.align		4
.L_277:
        /*05dc*/ 	.byte	0x04, 0x11
        /*05de*/ 	.short	(.L_279 - .L_278)
	.align		4
.L_278:
        /*05e0*/ 	.word	index@(_ZN2at6native49_GLOBAL__N__cfa43aba_16_ReflectionPad_cu_f800513927reflection_pad1d_out_kernelIN3c107complexIdEEEEvPKT_PS6_lll)
        /*05e4*/ 	.word	0x00000000


	//----- nvinfo : EIATTR_REGCOUNT
	.align		4
.L_279:
        /*05e8*/ 	.byte	0x04, 0x2f
        /*05ea*/ 	.short	(.L_281 - .L_280)
	.align		4
.L_280:
        /*05ec*/ 	.word	index@(_ZN2at6native49_GLOBAL__N__cfa43aba_16_ReflectionPad_cu_f800513921reflection_pad1d_flatIN3c107complexIdEEEEvPKT_PS6_lllll)
        /*05f0*/ 	.word	0x00000022


	//----- nvinfo : EIATTR_FRAME_SIZE
	.align		4
.L_281:
        /*05f4*/ 	.byte	0x04, 0x11
        /*05f6*/ 	.short	(.L_283 - .L_282)
	.align		4
.L_282:
        /*05f8*/ 	.word	index@($__internal_45_$__cuda_sm20_rem_s64)
        /*05fc*/ 	.word	0x00000000


	//----- nvinfo : EIATTR_FRAME_SIZE
	.align		4
.L_283:
        /*0600*/ 	.byte	0x04, 0x11
        /*0602*/ 	.short	(.L_285 - .L_284)
	.align		4
.L_284:
        /*0604*/ 	.word	index@($__internal_44_$__cuda_sm20_div_u64)
        /*0608*/ 	.word	0x00000000


	//----- nvinfo : EIATTR_FRAME_SIZE
	.align		4
.L_285:
        /*060c*/ 	.byte	0x04, 0x11
        /*060e*/ 	.short	(.L_287 - .L_286)
	.align		4
.L_286:
        /*0610*/ 	.word	index@($__internal_43_$__cuda_sm20_div_s64)
        /*0614*/ 	.word	0x00000000


	//----- nvinfo : EIATTR_FRAME_SIZE
	.align		4
.L_287:
        /*0618*/ 	.byte	0x04, 0x11
        /*061a*/ 	.short	(.L_289 - .L_288)
	.align		4
.L_288:
        /*061c*/ 	.word	index@(_ZN2at6native49_GLOBAL__N__cfa43aba_16_ReflectionPad_cu_f800513921reflection_pad1d_flatIN3c107complexIdEEEEvPKT_PS6_lllll)
        /*0620*/ 	.word	0x00000000


	//----- nvinfo : EIATTR_REGCOUNT
	.align		4
.L_289:
        /*0624*/ 	.byte	0x04, 0x2f
        /*0626*/ 	.short	(.L_291 - .L_290)
	.align		4
.L_290:
        /*0628*/ 	.word	index@(_ZN2at6native49_GLOBAL__N__cfa43aba_16_ReflectionPad_cu_f800513927reflection_pad1d_out_kernelIN3c107complexIfEEEEvPKT_PS6_lll)
        /*062c*/ 	.word	0x00000013


	//----- nvinfo : EIATTR_FRAME_SIZE
	.align		4
.L_291:
        /*0630*/ 	.byte	0x04, 0x11
        /*0632*/ 	.short	(.L_293 - .L_292)
	.align		4
.L_292:
        /*0634*/ 	.word	index@(_ZN2at6native49_GLOBAL__N__cfa43aba_16_ReflectionPad_cu_f800513927reflection_pad1d_out_kernelIN3c107complexIfEEEEvPKT_PS6_lll)
        /*0638*/ 	.word	0x00000000


	//----- nvinfo : EIATTR_REGCOUNT
	.align		4
.L_293:
        /*063c*/ 	.byte	0x04, 0x2f
        /*063e*/ 	.short	(.L_295 - .L_294)
	.align		4
.L_294:
        /*0640*/ 	.word	index@(_ZN2at6native49_GLOBAL__N__cfa43aba_16_ReflectionPad_cu_f800513921reflection_pad1d_flatIN3c107complexIfEEEEvPKT_PS6_lllll)
        /*0644*/ 	.word	0x00000022


	//----- nvinfo : EIATTR_FRAME_SIZE
	.align		4
.L_295:
        /*0648*/ 	.byte	0x04, 0x11
        /*064a*/ 	.short	(.L_297 - .L_296)
	.align		4
.L_296:
        /*064c*/ 	.word	index@($__internal_42_$__cuda_sm20_rem_s64)
        /*0650*/ 	.word	0x00000000


	//----- nvinfo : EIATTR_FRAME_SIZE
	.align		4
.L_297:
        /*0654*/ 	.byte	0x04, 0x11
        /*0656*/ 	.short	(.L_299 - .L_298)
	.align		4
.L_298:
        /*0658*/ 	.word	index@($__internal_41_$__cuda_sm20_div_u64)
        /*065c*/ 	.word	0x00000000


	//----- nvinfo : EIATTR_FRAME_SIZE
	.align		4
.L_299:
        /*0660*/ 	.byte	0x04, 0x11
        /*0662*/ 	.short	(.L_301 - .L_300)
	.align		4
.L_300:
        /*0664*/ 	.word	index@($__internal_40_$__cuda_sm20_div_s64)
        /*0668*/ 	.word	0x00000000


	//----- nvinfo : EIATTR_FRAME_SIZE
	.align		4
.L_301:
        /*066c*/ 	.byte	0x04, 0x11
        /*066e*/ 	.short	(.L_303 - .L_302)
	.align		4
.L_302:
        /*0670*/ 	.word	index@(_ZN2at6native49_GLOBAL__N__cfa43aba_16_ReflectionPad_cu_f800513921reflection_pad1d_flatIN3c107complexIfEEEEvPKT_PS6_lllll)
        /*0674*/ 	.word	0x00000000


	//----- nvinfo : EIATTR_REGCOUNT
	.align		4
.L_303:
        /*0678*/ 	.byte	0x04, 0x2f
        /*067a*/ 	.short	(.L_305 - .L_304)
	.align		4
.L_304:
        /*067c*/ 	.word	index@(_ZN2at6native49_GLOBAL__N__cfa43aba_16_ReflectionPad_cu_f800513927reflection_pad1d_out_kernelIN3c104HalfEEEvPKT_PS5_lll)
        /*0680*/ 	.word	0x00000013


	//----- nvinfo : EIATTR_FRAME_SIZE
	.align		4
.L_305:
        /*0684*/ 	.byte	0x04, 0x11
        /*0686*/ 	.short	(.L_307 - .L_306)
	.align		4
.L_306:
        /*0688*/ 	.word	index@(_ZN2at6native49_GLOBAL__N__cfa43aba_16_ReflectionPad_cu_f800513927reflection_pad1d_out_kernelIN3c104HalfEEEvPKT_PS5_lll)
        /*068c*/ 	.word	0x00000000


	//----- nvinfo : EIATTR_REGCOUNT
	.align		4
.L_307:
        /*0690*/ 	.byte	0x04, 0x2f
        /*0692*/ 	.short	(.L_309 - .L_308)
	.align		4
.L_308:
        /*0694*/ 	.word	index@(_ZN2at6native49_GLOBAL__N__cfa43aba_16_ReflectionPad_cu_f800513921reflection_pad1d_flatIN3c104HalfEEEvPKT_PS5_lllll)
        /*0698*/ 	.word	0x00000022


	//----- nvinfo : EIATTR_FRAME_SIZE
	.align		4
.L_309:
        /*069c*/ 	.byte	0x04, 0x11
        /*069e*/ 	.short	(.L_311 - .L_310)
	.align		4
.L_310:
        /*06a0*/ 	.word	index@($__internal_39_$__cuda_sm20_rem_s64)
        /*06a4*/ 	.word	0x00000000


	//----- nvinfo : EIATTR_FRAME_SIZE
	.align		4
.L_311:
        /*06a8*/ 	.byte	0x04, 0x11
        /*06aa*/ 	.short	(.L_313 - .L_312)
	.align		4
.L_312:
        /*06ac*/ 	.word	index@($__internal_38_$__cuda_sm20_div_u64)
        /*06b0*/ 	.word	0x00000000


	//----- nvinfo : EIATTR_FRAME_SIZE
	.align		4
.L_313:
        /*06b4*/ 	.byte	0x04, 0x11
        /*06b6*/ 	.short	(.L_315 - .L_314)
	.align		4
.L_314:
        /*06b8*/ 	.word	index@($__internal_37_$__cuda_sm20_div_s64)
        /*06bc*/ 	.word	0x00000000


	//----- nvinfo : EIATTR_FRAME_SIZE
	.align		4
.L_315:
        /*06c0*/ 	.byte	0x04, 0x11
        /*06c2*/ 	.short	(.L_317 - .L_316)
	.align		4
.L_316:
        /*06c4*/ 	.word	index@(_ZN2at6native49_GLOBAL__N__cfa43aba_16_ReflectionPad_cu_f800513921reflection_pad1d_flatIN3c104HalfEEEvPKT_PS5_lllll)
        /*06c8*/ 	.word	0x00000000


	//----- nvinfo : EIATTR_REGCOUNT
	.align		4
.L_317:
        /*06cc*/ 	.byte	0x04, 0x2f
        /*06ce*/ 	.short	(.L_319 - .L_318)
	.align		4
.L_318:
        /*06d0*/ 	.word	index@(_ZN2at6native49_GLOBAL__N__cfa43aba_16_ReflectionPad_cu_f800513927reflection_pad1d_out_kernelIN3c108BFloat16EEEvPKT_PS5_lll)
        /*06d4*/ 	.word	0x00000013


	//----- nvinfo : EIATTR_FRAME_SIZE
	.align		4
.L_319:
        /*06d8*/ 	.byte	0x04, 0x11
        /*06da*/ 	.short	(.L_321 - .L_320)
	.align		4
.L_320:
        /*06dc*/ 	.word	index@(_ZN2at6native49_GLOBAL__N__cfa43aba_16_ReflectionPad_cu_f800513927reflection_pad1d_out_kernelIN3c108BFloat16EEEvPKT_PS5_lll)
        /*06e0*/ 	.word	0x00000000


	//----- nvinfo : EIATTR_REGCOUNT
	.align		4
.L_321:
        /*06e4*/ 	.byte	0x04, 0x2f
        /*06e6*/ 	.short	(.L_323 - .L_322)
	.align		4
.L_322:
        /*06e8*/ 	.word	index@(_ZN2at6native49_GLOBAL__N__cfa43aba_16_ReflectionPad_cu_f800513921reflection_pad1d_flatIN3c108BFloat16EEEvPKT_PS5_lllll)
        /*06ec*/ 	.word	0x00000022


	//----- nvinfo : EIATTR_FRAME_SIZE
	.align		4
.L_323:
        /*06f0*/ 	.byte	0x04, 0x11
        /*06f2*/ 	.short	(.L_325 - .L_324)
	.align		4
.L_324:
        /*06f4*/ 	.word	index@($__internal_36_$__cuda_sm20_rem_s64)
        /*06f8*/ 	.word	0x00000000


	//----- nvinfo : EIATTR_FRAME_SIZE
	.align		4
.L_325:
        /*06fc*/ 	.byte	0x04, 0x11
        /*06fe*/ 	.short	(.L_327 - .L_326)
	.align		4
.L_326:
        /*0700*/ 	.word	index@($__internal_35_$__cuda_sm20_div_u64)
        /*0704*/ 	.word	0x00000000


	//----- nvinfo : EIATTR_FRAME_SIZE
	.align		4
.L_327:
        /*0708*/ 	.byte	0x04, 0x11
        /*070a*/ 	.short	(.L_329 - .L_328)
	.align		4
.L_328:
        /*070c*/ 	.word	index@($__internal_34_$__cuda_sm20_div_s64)
        /*0710*/ 	.word	0x00000000


	//----- nvinfo : EIATTR_FRAME_SIZE
	.align		4
.L_329:
        /*0714*/ 	.byte	0x04, 0x11
        /*0716*/ 	.short	(.L_331 - .L_330)
	.align		4
.L_330:
        /*0718*/ 	.word	index@(_ZN2at6native49_GLOBAL__N__cfa43aba_16_ReflectionPad_cu_f800513921reflection_pad1d_flatIN3c108BFloat16EEEvPKT_PS5_lllll)
        /*071c*/ 	.word	0x00000000


	//----- nvinfo : EIATTR_REGCOUNT
	.align		4
.L_331:
        /*0720*/ 	.byte	0x04, 0x2f
        /*0722*/ 	.short	(.L_333 - .L_332)
	.align		4
.L_332:
        /*0724*/ 	.word	index@(_ZN2at6native49_GLOBAL__N__cfa43aba_16_ReflectionPad_cu_f800513936reflection_pad1d_backward_out_kernelIdEEvPT_PKS3_lll)
        /*0728*/ 	.word	0x00000012


	//----- nvinfo : EIATTR_FRAME_SIZE
	.align		4
.L_333:
        /*072c*/ 	.byte	0x04, 0x11
        /*072e*/ 	.short	(.L_335 - .L_334)
	.align		4
.L_334:
        /*0730*/ 	.word	index@(_ZN2at6native49_GLOBAL__N__cfa43aba_16_ReflectionPad_cu_f800513936reflection_pad1d_backward_out_kernelIdEEvPT_PKS3_lll)
        /*0734*/ 	.word	0x00000000


	//----- nvinfo : EIATTR_REGCOUNT
	.align		4
.L_335:
        /*0738*/ 	.byte	0x04, 0x2f
        /*073a*/ 	.short	(.L_337 - .L_336)
	.align		4
.L_336:
        /*073c*/ 	.word	index@(_ZN2at6native49_GLOBAL__N__cfa43aba_16_ReflectionPad_cu_f800513936reflection_pad1d_backward_out_kernelIfEEvPT_PKS3_lll)
        /*0740*/ 	.word	0x00000010


	//----- nvinfo : EIATTR_FRAME_SIZE
	.align		4
.L_337:
        /*0744*/ 	.byte	0x04, 0x11
        /*0746*/ 	.short	(.L_339 - .L_338)
	.align		4
.L_338:
        /*0748*/ 	.word	index@(_ZN2at6native49_GLOBAL__N__cfa43aba_16_ReflectionPad_cu_f800513936reflection_pad1d_backward_out_kernelIfEEvPT_PKS3_lll)
        /*074c*/ 	.word	0x00000000


	//----- nvinfo : EIATTR_REGCOUNT
	.align		4
.L_339:
        /*0750*/ 	.byte	0x04, 0x2f
        /*0752*/ 	.short	(.L_341 - .L_340)
	.align		4
.L_340:
        /*0754*/ 	.word	index@(_ZN2at6native49_GLOBAL__N__cfa43aba_16_ReflectionPad_cu_f800513936reflection_pad1d_backward_out_kernelIN3c107complexIdEEEEvPT_PKS6_lll)
        /*0758*/ 	.word	0x00000014


	//----- nvinfo : EIATTR_FRAME_SIZE
	.align		4
.L_341:
        /*075c*/ 	.byte	0x04, 0x11
        /*075e*/ 	.short	(.L_343 - .L_342)
	.align		4
.L_342:
        /*0760*/ 	.word	index@(_ZN2at6native49_GLOBAL__N__cfa43aba_16_ReflectionPad_cu_f800513936reflection_pad1d_backward_out_kernelIN3c107complexIdEEEEvPT_PKS6_lll)
        /*0764*/ 	.word	0x00000000


	//----- nvinfo : EIATTR_REGCOUNT
	.align		4
.L_343:
        /*0768*/ 	.byte	0x04, 0x2f
        /*076a*/ 	.short	(.L_345 - .L_344)
	.align		4
.L_344:
        /*076c*/ 	.word	index@(_ZN2at6native49_GLOBAL__N__cfa43aba_16_ReflectionPad_cu_f800513936reflection_pad1d_backward_out_kernelIN3c107complexIfEEEEvPT_PKS6_lll)
        /*0770*/ 	.word	0x00000012


	//----- nvinfo : EIATTR_FRAME_SIZE
	.align		4
.L_345:
        /*0774*/ 	.byte	0x04, 0x11
        /*0776*/ 	.short	(.L_347 - .L_346)
	.align		4
.L_346:
        /*0778*/ 	.word	index@(_ZN2at6native49_GLOBAL__N__cfa43aba_16_ReflectionPad_cu_f800513936reflection_pad1d_backward_out_kernelIN3c107complexIfEEEEvPT_PKS6_lll)
        /*077c*/ 	.word	0x00000000


	//----- nvinfo : EIATTR_REGCOUNT
	.align		4
.L_347:
        /*0780*/ 	.byte	0x04, 0x2f
        /*0782*/ 	.short	(.L_349 - .L_348)
	.align		4
.L_348:
        /*0784*/ 	.word	index@(_ZN2at6native49_GLOBAL__N__cfa43aba_16_ReflectionPad_cu_f800513936reflection_pad1d_backward_out_kernelIN3c104HalfEEEvPT_PKS5_lll)
        /*0788*/ 	.word	0x00000011


	//----- nvinfo : EIATTR_FRAME_SIZE
	.align		4
.L_349:
        /*078c*/ 	.byte	0x04, 0x11
        /*078e*/ 	.short	(.L_351 - .L_350)
	.align		4
.L_350:
        /*0790*/ 	.word	index@(_ZN2at6native49_GLOBAL__N__cfa43aba_16_ReflectionPad_cu_f800513936reflection_pad1d_backward_out_kernelIN3c104HalfEEEvPT_PKS5_lll)
        /*0794*/ 	.word	0x00000000


	//----- nvinfo : EIATTR_REGCOUNT
	.align		4
.L_351:
        /*0798*/ 	.byte	0x04, 0x2f
        /*079a*/ 	.short	(.L_353 - .L_352)
	.align		4
.L_352:
        /*079c*/ 	.word	index@(_ZN2at6native49_GLOBAL__N__cfa43aba_16_ReflectionPad_cu_f800513936reflection_pad1d_backward_out_kernelIN3c108BFloat16EEEvPT_PKS5_lll)
        /*07a0*/ 	.word	0x00000012


	//----- nvinfo : EIATTR_FRAME_SIZE
	.align		4
.L_353:
        /*07a4*/ 	.byte	0x04, 0x11
        /*07a6*/ 	.short	(.L_355 - .L_354)
	.align		4
.L_354:
        /*07a8*/ 	.word	index@(_ZN2at6native49_GLOBAL__N__cfa43aba_16_ReflectionPad_cu_f800513936reflection_pad1d_backward_out_kernelIN3c108BFloat16EEEvPT_PKS5_lll)
        /*07ac*/ 	.word	0x00000000


	//----- nvinfo : EIATTR_REGCOUNT
	.align		4
.L_355:
        /*07b0*/ 	.byte	0x04, 0x2f
        /*07b2*/ 	.short	(.L_357 - .L_356)
	.align		4
.L_356:
        /*07b4*/ 	.word	index@(_ZN2at6native49_GLOBAL__N__cfa43aba_16_ReflectionPad_cu_f800513927reflection_pad3d_out_kernelIhEEvNS_27GenericPackedTensorAccessorIKT_Lm5ENS_16DefaultPtrTraitsElEENS3_IS4_Lm5ES6_lEElllll)
        /*07b8*/ 	.word	0x0000001e


	//----- nvinfo : EIATTR_FRAME_SIZE
	.align		4
.L_357:
        /*07bc*/ 	.byte	0x04, 0x11
        /*07be*/ 	.short	(.L_359 - .L_358)
	.align		4
.L_358:
        /*07c0*/ 	.word	index@($__internal_33_$__cuda_sm20_rem_s64)
        /*07c4*/ 	.word	0x00000000


	//----- nvinfo : EIATTR_FRAME_SIZE
	.align		4
.L_359:
        /*07c8*/ 	.byte	0x04, 0x11
        /*07ca*/ 	.short	(.L_361 - .L_360)
	.align		4
.L_360:
        /*07cc*/ 	.word	index@($__internal_32_$__cuda_sm20_div_s64)
        /*07d0*/ 	.word	0x00000000


	//----- nvinfo : EIATTR_FRAME_SIZE
	.align		4
.L_361:
        /*07d4*/ 	.byte	0x04, 0x11
        /*07d6*/ 	.short	(.L_363 - .L_362)
	.align		4
.L_362:
        /*07d8*/ 	.word	index@(_ZN2at6native49_GLOBAL__N__cfa43aba_16_ReflectionPad_cu_f800513927reflection_pad3d_out_kernelIhEEvNS_27GenericPackedTensorAccessorIKT_Lm5ENS_16DefaultPtrTraitsElEENS3_IS4_Lm5ES6_lEElllll)
        /*07dc*/ 	.word	0x00000000


	//----- nvinfo : EIATTR_REGCOUNT
	.align		4
.L_363:
        /*07e0*/ 	.byte	0x04, 0x2f
        /*07e2*/ 	.short	(.L_365 - .L_364)
	.align		4
.L_364:
        /*07e4*/ 	.word	index@(_ZN2at6native49_GLOBAL__N__cfa43aba_16_ReflectionPad_cu_f800513927reflection_pad3d_out_kernelIaEEvNS_27GenericPackedTensorAccessorIKT_Lm5ENS_16DefaultPtrTraitsElEENS3_IS4_Lm5ES6_lEElllll)
        /*07e8*/ 	.word	0x0000001e


	//----- nvinfo : EIATTR_FRAME_SIZE
	.align		4
.L_365:
        /*07ec*/ 	.byte	0x04, 0x11
        /*07ee*/ 	.short	(.L_367 - .L_366)
	.align		4
.L_366:
        /*07f0*/ 	.word	index@($__internal_31_$__cuda_sm20_rem_s64)
        /*07f4*/ 	.word	0x00000000


	//----- nvinfo : EIATTR_FRAME_SIZE
	.align		4
.L_367:
        /*07f8*/ 	.byte	0x04, 0x11
        /*07fa*/ 	.short	(.L_369 - .L_368)
	.align		4
.L_368:
        /*07fc*/ 	.word	index@($__internal_30_$__cuda_sm20_div_s64)
        /*0800*/ 	.word	0x00000000


	//----- nvinfo : EIATTR_FRAME_SIZE
	.align		4
.L_369:
        /*0804*/ 	.byte	0x04, 0x11
        /*0806*/ 	.short	(.L_371 - .L_370)
	.align		4
.L_370:
        /*0808*/ 	.word	index@(_ZN2at6native49_GLOBAL__N__cfa43aba_16_ReflectionPad_cu_f800513927reflection_pad3d_out_kernelIaEEvNS_27GenericPackedTensorAccessorIKT_Lm5ENS_16DefaultPtrTraitsElEENS3_IS4_Lm5ES6_lEElllll)
        /*080c*/ 	.word	0x00000000


	//----- nvinfo : EIATTR_REGCOUNT
	.align		4
.L_371:
        /*0810*/ 	.byte	0x04, 0x2f
        /*0812*/ 	.short	(.L_373 - .L_372)
	.align		4
.L_372:
        /*0814*/ 	.word	index@(_ZN2at6native49_GLOBAL__N__cfa43aba_16_ReflectionPad_cu_f800513927reflection_pad3d_out_kernelIiEEvNS_27GenericPackedTensorAccessorIKT_Lm5ENS_16DefaultPtrTraitsElEENS3_IS4_Lm5ES6_lEElllll)
        /*0818*/ 	.word	0x0000001e


	//----- nvinfo : EIATTR_FRAME_SIZE
	.align		4
.L_373:
        /*081c*/ 	.byte	0x04, 0x11
        /*081e*/ 	.short	(.L_375 - .L_374)
	.align		4
.L_374:
        /*0820*/ 	.word	index@($__internal_29_$__cuda_sm20_rem_s64)
        /*0824*/ 	.word	0x00000000


	//----- nvinfo : EIATTR_FRAME_SIZE
	.align		4
.L_375:
        /*0828*/ 	.byte	0x04, 0x11
        /*082a*/ 	.short	(.L_377 - .L_376)
	.align		4
.L_376:
        /*082c*/ 	.word	index@($__internal_28_$__cuda_sm20_div_s64)
        /*0830*/ 	.word	0x00000000


	//----- nvinfo : EIATTR_FRAME_SIZE
	.align		4
.L_377:
        /*0834*/ 	.byte	0x04, 0x11
        /*0836*/ 	.short	(.L_379 - .L_378)
	.align		4
.L_378:
        /*0838*/ 	.word	index@(_ZN2at6native49_GLOBAL__N__cfa43aba_16_ReflectionPad_cu_f800513927reflection_pad3d_out_kernelIiEEvNS_27GenericPackedTensorAccessorIKT_Lm5ENS_16DefaultPtrTraitsElEENS3_IS4_Lm5ES6_lEElllll)
        /*083c*/ 	.word	0x00000000


	//----- nvinfo : EIATTR_REGCOUNT
	.align		4
.L_379:
        /*0840*/ 	.byte	0x04, 0x2f
        /*0842*/ 	.short	(.L_381 - .L_380)
	.align		4
.L_380:
        /*0844*/ 	.word	index@(_ZN2at6native49_GLOBAL__N__cfa43aba_16_ReflectionPad_cu_f800513927reflection_pad3d_out_kernelIlEEvNS_27GenericPackedTensorAccessorIKT_Lm5ENS_16DefaultPtrTraitsElEENS3_IS4_Lm5ES6_lEElllll)
        /*0848*/ 	.word	0x0000001e


	//----- nvinfo : EIATTR_FRAME_SIZE
	.align		4
.L_381:
        /*084c*/ 	.byte	0x04, 0x11
        /*084e*/ 	.short	(.L_383 - .L_382)
	.align		4
.L_382:
        /*0850*/ 	.word	index@($__internal_27_$__cuda_sm20_rem_s64)
        /*0854*/ 	.word	0x00000000


	//----- nvinfo : EIATTR_FRAME_SIZE
	.align		4
.L_383:
        /*0858*/ 	.byte	0x04, 0x11
        /*085a*/ 	.short	(.L_385 - .L_384)
	.align		4
.L_384:
        /*085c*/ 	.word	index@($__internal_26_$__cuda_sm20_div_s64)
        /*0860*/ 	.word	0x00000000


	//----- nvinfo : EIATTR_FRAME_SIZE
	.align		4
.L_385:
        /*0864*/ 	.byte	0x04, 0x11
        /*0866*/ 	.short	(.L_387 - .L_386)
	.align		4
.L_386:
        /*0868*/ 	.word	index@(_ZN2at6native49_GLOBAL__N__cfa43aba_16_ReflectionPad_cu_f800513927reflection_pad3d_out_kernelIlEEvNS_27GenericPackedTensorAccessorIKT_Lm5ENS_16DefaultPtrTraitsElEENS3_IS4_Lm5ES6_lEElllll)
        /*086c*/ 	.word	0x00000000


	//----- nvinfo : EIATTR_REGCOUNT
	.align		4
.L_387:
        /*0870*/ 	.byte	0x04, 0x2f
        /*0872*/ 	.short	(.L_389 - .L_388)
	.align		4
.L_388:
        /*0874*/ 	.word	index@(_ZN2at6native49_GLOBAL__N__cfa43aba_16_ReflectionPad_cu_f800513927reflection_pad3d_out_kernelIsEEvNS_27GenericPackedTensorAccessorIKT_Lm5ENS_16DefaultPtrTraitsElEENS3_IS4_Lm5ES6_lEElllll)
        /*0878*/ 	.word	0x0000001e


	//----- nvinfo : EIATTR_FRAME_SIZE
	.align		4
.L_389:
        /*087c*/ 	.byte	0x04, 0x11
        /*087e*/ 	.short	(.L_391 - .L_390)
	.align		4
.L_390:
        /*0880*/ 	.word	index@($__internal_25_$__cuda_sm20_rem_s64)
        /*0884*/ 	.word	0x00000000


	//----- nvinfo : EIATTR_FRAME_SIZE
	.align		4
.L_391:
        /*0888*/ 	.byte	0x04, 0x11
        /*088a*/ 	.short	(.L_393 - .L_392)
	.align		4
.L_392:
        /*088c*/ 	.word	index@($__internal_24_$__cuda_sm20_div_s64)
        /*0890*/ 	.word	0x00000000


	//----- nvinfo : EIATTR_FRAME_SIZE
	.align		4
.L_393:
        /*0894*/ 	.byte	0x04, 0x11
        /*0896*/ 	.short	(.L_395 - .L_394)
	.align		4
.L_394:
        /*0898*/ 	.word	index@(_ZN2at6native49_GLOBAL__N__cfa43aba_16_ReflectionPad_cu_f800513927reflection_pad3d_out_kernelIsEEvNS_27GenericPackedTensorAccessorIKT_Lm5ENS_16DefaultPtrTraitsElEENS3_IS4_Lm5ES6_lEElllll)
        /*089c*/ 	.word	0x00000000


	//----- nvinfo : EIATTR_REGCOUNT
	.align		4
.L_395:
        /*08a0*/ 	.byte	0x04, 0x2f
        /*08a2*/ 	.short	(.L_397 - .L_396)
	.align		4
.L_396:
        /*08a4*/ 	.word	index@(_ZN2at6native49_GLOBAL__N__cfa43aba_16_ReflectionPad_cu_f800513927reflection_pad3d_out_kernelIdEEvNS_27GenericPackedTensorAccessorIKT_Lm5ENS_16DefaultPtrTraitsElEENS3_IS4_Lm5ES6_lEElllll)
        /*08a8*/ 	.word	0x0000001e


	//----- nvinfo : EIATTR_FRAME_SIZE
	.align		4
.L_397:
        /*08ac*/ 	.byte	0x04, 0x11
        /*08ae*/ 	.short	(.L_399 - .L_398)
	.align		4
.L_398:
        /*08b0*/ 	.word	index@($__internal_23_$__cuda_sm20_rem_s64)
        /*08b4*/ 	.word	0x00000000


	//----- nvinfo : EIATTR_FRAME_SIZE
	.align		4
.L_399:
        /*08b8*/ 	.byte	0x04, 0x11
        /*08ba*/ 	.short	(.L_401 - .L_400)
	.align		4
.L_400:
        /*08bc*/ 	.word	index@($__internal_22_$__cuda_sm20_div_s64)
        /*08c0*/ 	.word	0x00000000


	//----- nvinfo : EIATTR_FRAME_SIZE
	.align		4
.L_401:
        /*08c4*/ 	.byte	0x04, 0x11
        /*08c6*/ 	.short	(.L_403 - .L_402)
	.align		4
.L_402:
        /*08c8*/ 	.word	index@(_ZN2at6native49_GLOBAL__N__cfa43aba_16_ReflectionPad_cu_f800513927reflection_pad3d_out_kernelIdEEvNS_27GenericPackedTensorAccessorIKT_Lm5ENS_16DefaultPtrTraitsElEENS3_IS4_Lm5ES6_lEElllll)
        /*08cc*/ 	.word	0x00000000


	//----- nvinfo : EIATTR_REGCOUNT
	.align		4
.L_403:
        /*08d0*/ 	.byte	0x04, 0x2f
        /*08d2*/ 	.short	(.L_405 - .L_404)
	.align		4
.L_404:
        /*08d4*/ 	.word	index@(_ZN2at6native49_GLOBAL__N__cfa43aba_16_ReflectionPad_cu_f800513927reflection_pad3d_out_kernelIfEEvNS_27GenericPackedTensorAccessorIKT_Lm5ENS_16DefaultPtrTraitsElEENS3_IS4_Lm5ES6_lEElllll)
        /*08d8*/ 	.word	0x0000001e


	//----- nvinfo : EIATTR_FRAME_SIZE
	.align		4
.L_405:
        /*08dc*/ 	.byte	0x04, 0x11
        /*08de*/ 	.short	(.L_407 - .L_406)
	.align		4
.L_406:
        /*08e0*/ 	.word	index@($__internal_21_$__cuda_sm20_rem_s64)
        /*08e4*/ 	.word	0x00000000


	//----- nvinfo : EIATTR_FRAME_SIZE
	.align		4
.L_407:
        /*08e8*/ 	.byte	0x04, 0x11
        /*08ea*/ 	.short	(.L_409 - .L_408)
	.align		4
.L_408:
        /*08ec*/ 	.word	index@($__internal_20_$__cuda_sm20_div_s64)
        /*08f0*/ 	.word	0x00000000


	//----- nvinfo : EIATTR_FRAME_SIZE
	.align		4
.L_409:
        /*08f4*/ 	.byte	0x04, 0x11
        /*08f6*/ 	.short	(.L_411 - .L_410)
	.align		4
.L_410:
        /*08f8*/ 	.word	index@(_ZN2at6native49_GLOBAL__N__cfa43aba_16_ReflectionPad_cu_f800513927reflection_pad3d_out_kernelIfEEvNS_27GenericPackedTensorAccessorIKT_Lm5ENS_16DefaultPtrTraitsElEENS3_IS4_Lm5ES6_lEElllll)
        /*08fc*/ 	.word	0x00000000


	//----- nvinfo : EIATTR_REGCOUNT
	.align		4
.L_411:
        /*0900*/ 	.byte	0x04, 0x2f
        /*0902*/ 	.short	(.L_413 - .L_412)
	.align		4
.L_412:
        /*0904*/ 	.word	index@(_ZN2at6native49_GLOBAL__N__cfa43aba_16_ReflectionPad_cu_f800513927reflection_pad3d_out_kernelIN3c107complexIdEEEEvNS_27GenericPackedTensorAccessorIKT_Lm5ENS_16DefaultPtrTraitsElEENS6_IS7_Lm5ES9_lEElllll)
        /*0908*/ 	.word	0x0000001e


	//----- nvinfo : EIATTR_FRAME_SIZE
	.align		4
.L_413:
        /*090c*/ 	.byte	0x04, 0x11
        /*090e*/ 	.short	(.L_415 - .L_414)
	.align		4
.L_414:
        /*0910*/ 	.word	index@($__internal_19_$__cuda_sm20_rem_s64)
        /*0914*/ 	.word	0x00000000


	//----- nvinfo : EIATTR_FRAME_SIZE
	.align		4
.L_415:
        /*0918*/ 	.byte	0x04, 0x11
        /*091a*/ 	.short	(.L_417 - .L_416)
	.align		4
.L_416:
        /*091c*/ 	.word	index@($__internal_18_$__cuda_sm20_div_s64)
        /*0920*/ 	.word	0x00000000


	//----- nvinfo : EIATTR_FRAME_SIZE
	.align		4
.L_417:
        /*0924*/ 	.byte	0x04, 0x11
        /*0926*/ 	.short	(.L_419 - .L_418)
	.align		4
.L_418:
        /*0928*/ 	.word	index@(_ZN2at6native49_GLOBAL__N__cfa43aba_16_ReflectionPad_cu_f800513927reflection_pad3d_out_kernelIN3c107complexIdEEEEvNS_27GenericPackedTensorAccessorIKT_Lm5ENS_16DefaultPtrTraitsElEENS6_IS7_Lm5ES9_lEElllll)
        /*092c*/ 	.word	0x00000000


	//----- nvinfo : EIATTR_REGCOUNT
	.align		4
.L_419:
        /*0930*/ 	.byte	0x04, 0x2f
        /*0932*/ 	.short	(.L_421 - .L_420)
	.align		4
.L_420:
        /*0934*/ 	.word	index@(_ZN2at6native49_GLOBAL__N__cfa43aba_16_ReflectionPad_cu_f800513927reflection_pad3d_out_kernelIN3c107complexIfEEEEvNS_27GenericPackedTensorAccessorIKT_Lm5ENS_16DefaultPtrTraitsElEENS6_IS7_Lm5ES9_lEElllll)
        /*0938*/ 	.word	0x0000001e


	//----- nvinfo : EIATTR_FRAME_SIZE
	.align		4
.L_421:
        /*093c*/ 	.byte	0x04, 0x11
        /*093e*/ 	.short	(.L_423 - .L_422)
	.align		4
.L_422:
        /*0940*/ 	.word	index@($__internal_17_$__cuda_sm20_rem_s64)
        /*0944*/ 	.word	0x00000000


	//----- nvinfo : EIATTR_FRAME_SIZE
	.align		4
.L_423:
        /*0948*/ 	.byte	0x04, 0x11
        /*094a*/ 	.short	(.L_425 - .L_424)
	.align		4
.L_424:
        /*094c*/ 	.word	index@($__internal_16_$__cuda_sm20_div_s64)
        /*0950*/ 	.word	0x00000000


	//----- nvinfo : EIATTR_FRAME_SIZE
	.align		4
.L_425:
        /*0954*/ 	.byte	0x04, 0x11
        /*0956*/ 	.short	(.L_427 - .L_426)
	.align		4
.L_426:
        /*0958*/ 	.word	index@(_ZN2at6native49_GLOBAL__N__cfa43aba_16_ReflectionPad_cu_f800513927reflection_pad3d_out_kernelIN3c107complexIfEEEEvNS_27GenericPackedTensorAccessorIKT_Lm5ENS_16DefaultPtrTraitsElEENS6_IS7_Lm5ES9_lEElllll)
        /*095c*/ 	.word	0x00000000


	//----- nvinfo : EIATTR_REGCOUNT
	.align		4
.L_427:
        /*0960*/ 	.byte	0x04, 0x2f
        /*0962*/ 	.short	(.L_429 - .L_428)
	.align		4
.L_428:
        /*0964*/ 	.word	index@(_ZN2at6native49_GLOBAL__N__cfa43aba_16_ReflectionPad_cu_f800513927reflection_pad3d_out_kernelIN3c104HalfEEEvNS_27GenericPackedTensorAccessorIKT_Lm5ENS_16DefaultPtrTraitsElEENS5_IS6_Lm5ES8_lEElllll)
        /*0968*/ 	.word	0x0000001e


	//----- nvinfo : EIATTR_FRAME_SIZE
	.align		4
.L_429:
        /*096c*/ 	.byte	0x04, 0x11
        /*096e*/ 	.short	(.L_431 - .L_430)
	.align		4
.L_430:
        /*0970*/ 	.word	index@($__internal_15_$__cuda_sm20_rem_s64)
        /*0974*/ 	.word	0x00000000


	//----- nvinfo : EIATTR_FRAME_SIZE
	.align		4
.L_431:
        /*0978*/ 	.byte	0x04, 0x11
        /*097a*/ 	.short	(.L_433 - .L_432)
	.align		4
.L_432:
        /*097c*/ 	.word	index@($__internal_14_$__cuda_sm20_div_s64)
        /*0980*/ 	.word	0x00000000


	//----- nvinfo : EIATTR_FRAME_SIZE
	.align		4
.L_433:
        /*0984*/ 	.byte	0x04, 0x11
        /*0986*/ 	.short	(.L_435 - .L_434)
	.align		4
.L_434:
        /*0988*/ 	.word	index@(_ZN2at6native49_GLOBAL__N__cfa43aba_16_ReflectionPad_cu_f800513927reflection_pad3d_out_kernelIN3c104HalfEEEvNS_27GenericPackedTensorAccessorIKT_Lm5ENS_16DefaultPtrTraitsElEENS5_IS6_Lm5ES8_lEElllll)
        /*098c*/ 	.word	0x00000000


	//----- nvinfo : EIATTR_REGCOUNT
	.align		4
.L_435:
        /*0990*/ 	.byte	0x04, 0x2f
        /*0992*/ 	.short	(.L_437 - .L_436)
	.align		4
.L_436:
        /*0994*/ 	.word	index@(_ZN2at6native49_GLOBAL__N__cfa43aba_16_ReflectionPad_cu_f800513927reflection_pad3d_out_kernelIN3c108BFloat16EEEvNS_27GenericPackedTensorAccessorIKT_Lm5ENS_16DefaultPtrTraitsElEENS5_IS6_Lm5ES8_lEElllll)
        /*0998*/ 	.word	0x0000001e


	//----- nvinfo : EIATTR_FRAME_SIZE
	.align		4
.L_437:
        /*099c*/ 	.byte	0x04, 0x11
        /*099e*/ 	.short	(.L_439 - .L_438)
	.align		4
.L_438:
        /*09a0*/ 	.word	index@($__internal_13_$__cuda_sm20_rem_s64)
        /*09a4*/ 	.word	0x00000000


	//----- nvinfo : EIATTR_FRAME_SIZE
	.align		4
.L_439:
        /*09a8*/ 	.byte	0x04, 0x11
        /*09aa*/ 	.short	(.L_441 - .L_440)
	.align		4
.L_440:
        /*09ac*/ 	.word	index@($__internal_12_$__cuda_sm20_div_s64)
        /*09b0*/ 	.word	0x00000000


	//----- nvinfo : EIATTR_FRAME_SIZE
	.align		4
.L_441:
        /*09b4*/ 	.byte	0x04, 0x11
        /*09b6*/ 	.short	(.L_443 - .L_442)
	.align		4
.L_442:
        /*09b8*/ 	.word	index@(_ZN2at6native49_GLOBAL__N__cfa43aba_16_ReflectionPad_cu_f800513927reflection_pad3d_out_kernelIN3c108BFloat16EEEvNS_27GenericPackedTensorAccessorIKT_Lm5ENS_16DefaultPtrTraitsElEENS5_IS6_Lm5ES8_lEElllll)
        /*09bc*/ 	.word	0x00000000


	//----- nvinfo : EIATTR_REGCOUNT
	.align		4
.L_443:
        /*09c0*/ 	.byte	0x04, 0x2f
        /*09c2*/ 	.short	(.L_445 - .L_444)
	.align		4
.L_444:
        /*09c4*/ 	.word	index@(_ZN2at6native49_GLOBAL__N__cfa43aba_16_ReflectionPad_cu_f800513936reflection_pad3d_backward_out_kernelIdEEvNS_27GenericPackedTensorAccessorIT_Lm5ENS_16DefaultPtrTraitsElEENS3_IKS4_Lm5ES5_lEElllll)
        /*09c8*/ 	.word	0x0000001e


	//----- nvinfo : EIATTR_FRAME_SIZE
	.align		4
.L_445:
        /*09cc*/ 	.byte	0x04, 0x11
        /*09ce*/ 	.short	(.L_447 - .L_446)
	.align		4
.L_446:
        /*09d0*/ 	.word	index@($__internal_11_$__cuda_sm20_rem_s64)
        /*09d4*/ 	.word	0x00000000


	//----- nvinfo : EIATTR_FRAME_SIZE
	.align		4
.L_447:
        /*09d8*/ 	.byte	0x04, 0x11
        /*09da*/ 	.short	(.L_449 - .L_448)
	.align		4
.L_448:
        /*09dc*/ 	.word	index@($__internal_10_$__cuda_sm20_div_s64)
        /*09e0*/ 	.word	0x00000000


	//----- nvinfo : EIATTR_FRAME_SIZE
	.align		4
.L_449:
        /*09e4*/ 	.byte	0x04, 0x11
        /*09e6*/ 	.short	(.L_451 - .L_450)
	.align		4
.L_450:
        /*09e8*/ 	.word	index@(_ZN2at6native49_GLOBAL__N__cfa43aba_16_ReflectionPad_cu_f800513936reflection_pad3d_backward_out_kernelIdEEvNS_27GenericPackedTensorAccessorIT_Lm5ENS_16DefaultPtrTraitsElEENS3_IKS4_Lm5ES5_lEElllll)
        /*09ec*/ 	.word	0x00000000


	//----- nvinfo : EIATTR_REGCOUNT
	.align		4
.L_451:
        /*09f0*/ 	.byte	0x04, 0x2f
        /*09f2*/ 	.short	(.L_453 - .L_452)
	.align		4
.L_452:
        /*09f4*/ 	.word	index@(_ZN2at6native49_GLOBAL__N__cfa43aba_16_ReflectionPad_cu_f800513936reflection_pad3d_backward_out_kernelIfEEvNS_27GenericPackedTensorAccessorIT_Lm5ENS_16DefaultPtrTraitsElEENS3_IKS4_Lm5ES5_lEElllll)
        /*09f8*/ 	.word	0x0000001c


	//----- nvinfo : EIATTR_FRAME_SIZE
	.align		4
.L_453:
        /*09fc*/ 	.byte	0x04, 0x11
        /*09fe*/ 	.short	(.L_455 - .L_454)
	.align		4
.L_454:
        /*0a00*/ 	.word	index@($__internal_9_$__cuda_sm20_rem_s64)
        /*0a04*/ 	.word	0x00000000


	//----- nvinfo : EIATTR_FRAME_SIZE
	.align		4
.L_455:
        /*0a08*/ 	.byte	0x04, 0x11
        /*0a0a*/ 	.short	(.L_457 - .L_456)
	.align		4
.L_456:
        /*0a0c*/ 	.word	index@($__internal_8_$__cuda_sm20_div_s64)
        /*0a10*/ 	.word	0x00000000


	//----- nvinfo : EIATTR_FRAME_SIZE
	.align		4
.L_457:
        /*0a14*/ 	.byte	0x04, 0x11
        /*0a16*/ 	.short	(.L_459 - .L_458)
	.align		4
.L_458:
        /*0a18*/ 	.word	index@(_ZN2at6native49_GLOBAL__N__cfa43aba_16_ReflectionPad_cu_f800513936reflection_pad3d_backward_out_kernelIfEEvNS_27GenericPackedTensorAccessorIT_Lm5ENS_16DefaultPtrTraitsElEENS3_IKS4_Lm5ES5_lEElllll)
        /*0a1c*/ 	.word	0x00000000


	//----- nvinfo : EIATTR_REGCOUNT
	.align		4
.L_459:
        /*0a20*/ 	.byte	0x04, 0x2f
        /*0a22*/ 	.short	(.L_461 - .L_460)
	.align		4
.L_460:
        /*0a24*/ 	.word	index@(_ZN2at6native49_GLOBAL__N__cfa43aba_16_ReflectionPad_cu_f800513936reflection_pad3d_backward_out_kernelIN3c107complexIdEEEEvNS_27GenericPackedTensorAccessorIT_Lm5ENS_16DefaultPtrTraitsElEENS6_IKS7_Lm5ES8_lEElllll)
        /*0a28*/ 	.word	0x0000001d


	//----- nvinfo : EIATTR_FRAME_SIZE
	.align		4
.L_461:
        /*0a2c*/ 	.byte	0x04, 0x11
        /*0a2e*/ 	.short	(.L_463 - .L_462)
	.align		4
.L_462:
        /*0a30*/ 	.word	index@($__internal_7_$__cuda_sm20_rem_s64)
        /*0a34*/ 	.word	0x00000000


	//----- nvinfo : EIATTR_FRAME_SIZE
	.align		4
.L_463:
        /*0a38*/ 	.byte	0x04, 0x11
        /*0a3a*/ 	.short	(.L_465 - .L_464)
	.align		4
.L_464:
        /*0a3c*/ 	.word	index@($__internal_6_$__cuda_sm20_div_s64)
        /*0a40*/ 	.word	0x00000000


	//----- nvinfo : EIATTR_FRAME_SIZE
	.align		4
.L_465:
        /*0a44*/ 	.byte	0x04, 0x11
        /*0a46*/ 	.short	(.L_467 - .L_466)
	.align		4
.L_466:
        /*0a48*/ 	.word	index@(_ZN2at6native49_GLOBAL__N__cfa43aba_16_ReflectionPad_cu_f800513936reflection_pad3d_backward_out_kernelIN3c107complexIdEEEEvNS_27GenericPackedTensorAccessorIT_Lm5ENS_16DefaultPtrTraitsElEENS6_IKS7_Lm5ES8_lEElllll)
        /*0a4c*/ 	.word	0x00000000


	//----- nvinfo : EIATTR_REGCOUNT
	.align		4
.L_467:
        /*0a50*/ 	.byte	0x04, 0x2f
        /*0a52*/ 	.short	(.L_469 - .L_468)
	.align		4
.L_468:
        /*0a54*/ 	.word	index@(_ZN2at6native49_GLOBAL__N__cfa43aba_16_ReflectionPad_cu_f800513936reflection_pad3d_backward_out_kernelIN3c107complexIfEEEEvNS_27GenericPackedTensorAccessorIT_Lm5ENS_16DefaultPtrTraitsElEENS6_IKS7_Lm5ES8_lEElllll)
        /*0a58*/ 	.word	0x0000001c


	//----- nvinfo : EIATTR_FRAME_SIZE
	.align		4
.L_469:
        /*0a5c*/ 	.byte	0x04, 0x11
        /*0a5e*/ 	.short	(.L_471 - .L_470)
	.align		4
.L_470:
        /*0a60*/ 	.word	index@($__internal_5_$__cuda_sm20_rem_s64)
        /*0a64*/ 	.word	0x00000000


	//----- nvinfo : EIATTR_FRAME_SIZE
	.align		4
.L_471:
        /*0a68*/ 	.byte	0x04, 0x11
        /*0a6a*/ 	.short	(.L_473 - .L_472)
	.align		4
.L_472:
        /*0a6c*/ 	.word	index@($__internal_4_$__cuda_sm20_div_s64)
        /*0a70*/ 	.word	0x00000000


	//----- nvinfo : EIATTR_FRAME_SIZE
	.align		4
.L_473:
        /*0a74*/ 	.byte	0x04, 0x11
        /*0a76*/ 	.short	(.L_475 - .L_474)
	.align		4
.L_474:
        /*0a78*/ 	.word	index@(_ZN2at6native49_GLOBAL__N__cfa43aba_16_ReflectionPad_cu_f800513936reflection_pad3d_backward_out_kernelIN3c107complexIfEEEEvNS_27GenericPackedTensorAccessorIT_Lm5ENS_16DefaultPtrTraitsElEENS6_IKS7_Lm5ES8_lEElllll)
        /*0a7c*/ 	.word	0x00000000


	//----- nvinfo : EIATTR_REGCOUNT
	.align		4
.L_475:
        /*0a80*/ 	.byte	0x04, 0x2f
        /*0a82*/ 	.short	(.L_477 - .L_476)
	.align		4
.L_476:
        /*0a84*/ 	.word	index@(_ZN2at6native49_GLOBAL__N__cfa43aba_16_ReflectionPad_cu_f800513936reflection_pad3d_backward_out_kernelIN3c104HalfEEEvNS_27GenericPackedTensorAccessorIT_Lm5ENS_16DefaultPtrTraitsElEENS5_IKS6_Lm5ES7_lEElllll)
        /*0a88*/ 	.word	0x0000001e


	//----- nvinfo : EIATTR_FRAME_SIZE
	.align		4
.L_477:
        /*0a8c*/ 	.byte	0x04, 0x11
        /*0a8e*/ 	.short	(.L_479 - .L_478)
	.align		4
.L_478:
        /*0a90*/ 	.word	index@($__internal_3_$__cuda_sm20_rem_s64)
        /*0a94*/ 	.word	0x00000000


	//----- nvinfo : EIATTR_FRAME_SIZE
	.align		4
.L_479:
        /*0a98*/ 	.byte	0x04, 0x11
        /*0a9a*/ 	.short	(.L_481 - .L_480)
	.align		4
.L_480:
        /*0a9c*/ 	.word	index@($__internal_2_$__cuda_sm20_div_s64)
        /*0aa0*/ 	.word	0x00000000


	//----- nvinfo : EIATTR_FRAME_SIZE
	.align		4
.L_481:
        /*0aa4*/ 	.byte	0x04, 0x11
        /*0aa6*/ 	.short	(.L_483 - .L_482)
	.align		4
.L_482:
        /*0aa8*/ 	.word	index@(_ZN2at6native49_GLOBAL__N__cfa43aba_16_ReflectionPad_cu_f800513936reflection_pad3d_backward_out_kernelIN3c104HalfEEEvNS_27GenericPackedTensorAccessorIT_Lm5ENS_16DefaultPtrTraitsElEENS5_IKS6_Lm5ES7_lEElllll)
        /*0aac*/ 	.word	0x00000000


	//----- nvinfo : EIATTR_REGCOUNT
	.align		4
.L_483:
        /*0ab0*/ 	.byte	0x04, 0x2f
        /*0ab2*/ 	.short	(.L_485 - .L_484)
	.align		4
.L_484:
        /*0ab4*/ 	.word	index@(_ZN2at6native49_GLOBAL__N__cfa43aba_16_ReflectionPad_cu_f800513936reflection_pad3d_backward_out_kernelIN3c108BFloat16EEEvNS_27GenericPackedTensorAccessorIT_Lm5ENS_16DefaultPtrTraitsElEENS5_IKS6_Lm5ES7_lEElllll)
        /*0ab8*/ 	.word	0x0000001f


	//----- nvinfo : EIATTR_FRAME_SIZE
	.align		4
.L_485:
        /*0abc*/ 	.byte	0x04, 0x11
        /*0abe*/ 	.short	(.L_487 - .L_486)
	.align		4
.L_486:
        /*0ac0*/ 	.word	index@($__internal_1_$__cuda_sm20_rem_s64)
        /*0ac4*/ 	.word	0x00000000


	//----- nvinfo : EIATTR_FRAME_SIZE
	.align		4
.L_487:
        /*0ac8*/ 	.byte	0x04, 0x11
        /*0aca*/ 	.short	(.L_489 - .L_488)
	.align		4
.L_488:
        /*0acc*/ 	.word	index@($__internal_0_$__cuda_sm20_div_s64)
        /*0ad0*/ 	.word	0x00000000


	//----- nvinfo : EIATTR_FRAME_SIZE
	.align		4
.L_489:
        /*0ad4*/ 	.byte	0x04, 0x11
        /*0ad6*/ 	.short	(.L_491 - .L_490)
	.align		4
.L_490:
        /*0ad8*/ 	.word	index@(_ZN2at6native49_GLOBAL__N__cfa43aba_16_ReflectionPad_cu_f800513936reflection_pad3d_backward_out_kernelIN3c108BFloat16EEEvNS_27GenericPackedTensorAccessorIT_Lm5ENS_16DefaultPtrTraitsElEENS5_IKS6_Lm5ES7_lEElllll)
        /*0adc*/ 	.word	0x00000000


	//----- nvinfo : EIATTR_MIN_STACK_SIZE
	.align		4
.L_491:
        /*0ae0*/ 	.byte	0x04, 0x12
        /*0ae2*/ 	.short	(.L_493 - .L_492)
	.align		4
.L_492:
        /*0ae4*/ 	.word	index@(_ZN2at6native49_GLOBAL__N__cfa43aba_16_ReflectionPad_cu_f800513936reflection_pad3d_backward_out_kernelIN3c108BFloat16EEEvNS_27GenericPackedTensorAccessorIT_Lm5ENS_16DefaultPtrTraitsElEENS5_IKS6_Lm5ES7_lEElllll)
        /*0ae8*/ 	.word	0x00000000


	//----- nvinfo : EIATTR_MIN_STACK_SIZE
	.align		4
.L_493:
        /*0aec*/ 	.byte	0x04, 0x12
        /*0aee*/ 	.short	(.L_495 - .L_494)
	.align		4
.L_494:
        /*0af0*/ 	.word	index@(_ZN2at6native49_GLOBAL__N__cfa43aba_16_ReflectionPad_cu_f800513936reflection_pad3d_backward_out_kernelIN3c104HalfEEEvNS_27GenericPackedTensorAccessorIT_Lm5ENS_16DefaultPtrTraitsElEENS5_IKS6_Lm5ES7_lEElllll)
        /*0af4*/ 	.word	0x00000000


	//----- nvinfo : EIATTR_MIN_STACK_SIZE
	.align		4
.L_495:
        /*0af8*/ 	.byte	0x04, 0x12
        /*0afa*/ 	.short	(.L_497 - .L_496)
	.align		4
.L_496:
        /*0afc*/ 	.word	index@(_ZN2at6native49_GLOBAL__N__cfa43aba_16_ReflectionPad_cu_f800513936reflection_pad3d_backward_out_kernelIN3c107complexIfEEEEvNS_27GenericPackedTensorAccessorIT_Lm5ENS_16DefaultPtrTraitsElEENS6_IKS7_Lm5ES8_lEElllll)
        /*0b00*/ 	.word	0x00000000


	//----- nvinfo : EIATTR_MIN_STACK_SIZE
	.align		4
.L_497:
        /*0b04*/ 	.byte	0x04, 0x12
        /*0b06*/ 	.short	(.L_499 - .L_498)
	.align		4
.L_498:
        /*0b08*/ 	.word	index@(_ZN2at6native49_GLOBAL__N__cfa43aba_16_ReflectionPad_cu_f800513936reflection_pad3d_backward_out_kernelIN3c107complexIdEEEEvNS_27GenericPackedTensorAccessorIT_Lm5ENS_16DefaultPtrTraitsElEENS6_IKS7_Lm5ES8_lEElllll)
        /*0b0c*/ 	.word	0x00000000


	//----- nvinfo : EIATTR_MIN_STACK_SIZE
	.align		4
.L_499:
        /*0b10*/ 	.byte	0x04, 0x12
        /*0b12*/ 	.short	(.L_501 - .L_500)
	.align		4
.L_500:
        /*0b14*/ 	.word	index@(_ZN2at6native49_GLOBAL__N__cfa43aba_16_ReflectionPad_cu_f800513936reflection_pad3d_backward_out_kernelIfEEvNS_27GenericPackedTensorAccessorIT_Lm5ENS_16DefaultPtrTraitsElEENS3_IKS4_Lm5ES5_lEElllll)
        /*0b18*/ 	.word	0x00000000


	//----- nvinfo : EIATTR_MIN_STACK_SIZE
	.align		4
.L_501:
        /*0b1c*/ 	.byte	0x04, 0x12
        /*0b1e*/ 	.short	(.L_503 - .L_502)
	.align		4
.L_502:
        /*0b20*/ 	.word	index@(_ZN2at6native49_GLOBAL__N__cfa43aba_16_ReflectionPad_cu_f800513936reflection_pad3d_backward_out_kernelIdEEvNS_27GenericPackedTensorAccessorIT_Lm5ENS_16DefaultPtrTraitsElEENS3_IKS4_Lm5ES5_lEElllll)
        /*0b24*/ 	.word	0x00000000


	//----- nvinfo : EIATTR_MIN_STACK_SIZE
	.align		4
.L_503:
        /*0b28*/ 	.byte	0x04, 0x12
        /*0b2a*/ 	.short	(.L_505 - .L_504)
	.align		4
.L_504:
        /*0b2c*/ 	.word	index@(_ZN2at6native49_GLOBAL__N__cfa43aba_16_ReflectionPad_cu_f800513927reflection_pad3d_out_kernelIN3c108BFloat16EEEvNS_27GenericPackedTensorAccessorIKT_Lm5ENS_16DefaultPtrTraitsElEENS5_IS6_Lm5ES8_lEElllll)
        /*0b30*/ 	.word	0x00000000


	//----- nvinfo : EIATTR_MIN_STACK_SIZE
	.align		4
.L_505:
        /*0b34*/ 	.byte	0x04, 0x12
        /*0b36*/ 	.short	(.L_507 - .L_506)
	.align		4
.L_506:
        /*0b38*/ 	.word	index@(_ZN2at6native49_GLOBAL__N__cfa43aba_16_ReflectionPad_cu_f800513927reflection_pad3d_out_kernelIN3c104HalfEEEvNS_27GenericPackedTensorAccessorIKT_Lm5ENS_16DefaultPtrTraitsElEENS5_IS6_Lm5ES8_lEElllll)
        /*0b3c*/ 	.word	0x00000000


	//----- nvinfo : EIATTR_MIN_STACK_SIZE
	.align		4
.L_507:
        /*0b40*/ 	.byte	0x04, 0x12
        /*0b42*/ 	.short	(.L_509 - .L_508)
	.align		4
.L_508:
        /*0b44*/ 	.word	index@(_ZN2at6native49_GLOBAL__N__cfa43aba_16_ReflectionPad_cu_f800513927reflection_pad3d_out_kernelIN3c107complexIfEEEEvNS_27GenericPackedTensorAccessorIKT_Lm5ENS_16DefaultPtrTraitsElEENS6_IS7_Lm5ES9_lEElllll)
        /*0b48*/ 	.word	0x00000000


	//----- nvinfo : EIATTR_MIN_STACK_SIZE
	.align		4
.L_509:
        /*0b4c*/ 	.byte	0x04, 0x12
        /*0b4e*/ 	.short	(.L_511 - .L_510)
	.align		4
.L_510:
        /*0b50*/ 	.word	index@(_ZN2at6native49_GLOBAL__N__cfa43aba_16_ReflectionPad_cu_f800513927reflection_pad3d_out_kernelIN3c107complexIdEEEEvNS_27GenericPackedTensorAccessorIKT_Lm5ENS_16DefaultPtrTraitsElEENS6_IS7_Lm5ES9_lEElllll)
        /*0b54*/ 	.word	0x00000000


	//----- nvinfo : EIATTR_MIN_STACK_SIZE
	.align		4
.L_511:
        /*0b58*/ 	.byte	0x04, 0x12
        /*0b5a*/ 	.short	(.L_513 - .L_512)
	.align		4
.L_512:
        /*0b5c*/ 	.word	index@(_ZN2at6native49_GLOBAL__N__cfa43aba_16_ReflectionPad_cu_f800513927reflection_pad3d_out_kernelIfEEvNS_27GenericPackedTensorAccessorIKT_Lm5ENS_16DefaultPtrTraitsElEENS3_IS4_Lm5ES6_lEElllll)
        /*0b60*/ 	.word	0x00000000


	//----- nvinfo : EIATTR_MIN_STACK_SIZE
	.align		4
.L_513:
        /*0b64*/ 	.byte	0x04, 0x12
        /*0b66*/ 	.short	(.L_515 - .L_514)
	.align		4
.L_514:
        /*0b68*/ 	.word	index@(_ZN2at6native49_GLOBAL__N__cfa43aba_16_ReflectionPad_cu_f800513927reflection_pad3d_out_kernelIdEEvNS_27GenericPackedTensorAccessorIKT_Lm5ENS_16DefaultPtrTraitsElEENS3_IS4_Lm5ES6_lEElllll)
        /*0b6c*/ 	.word	0x00000000


	//----- nvinfo : EIATTR_MIN_STACK_SIZE
	.align		4
.L_515:
        /*0b70*/ 	.byte	0x04, 0x12
        /*0b72*/ 	.short	(.L_517 - .L_516)
	.align		4
.L_516:
        /*0b74*/ 	.word	index@(_ZN2at6native49_GLOBAL__N__cfa43aba_16_ReflectionPad_cu_f800513927reflection_pad3d_out_kernelIsEEvNS_27GenericPackedTensorAccessorIKT_Lm5ENS_16DefaultPtrTraitsElEENS3_IS4_Lm5ES6_lEElllll)
        /*0b78*/ 	.word	0x00000000


	//----- nvinfo : EIATTR_MIN_STACK_SIZE
	.align		4
.L_517:
        /*0b7c*/ 	.byte	0x04, 0x12
        /*0b7e*/ 	.short	(.L_519 - .L_518)
	.align		4
.L_518:
        /*0b80*/ 	.word	index@(_ZN2at6native49_GLOBAL__N__cfa43aba_16_ReflectionPad_cu_f800513927reflection_pad3d_out_kernelIlEEvNS_27GenericPackedTensorAccessorIKT_Lm5ENS_16DefaultPtrTraitsElEENS3_IS4_Lm5ES6_lEElllll)
        /*0b84*/ 	.word	0x00000000


	//----- nvinfo : EIATTR_MIN_STACK_SIZE
	.align		4
.L_519:
        /*0b88*/ 	.byte	0x04, 0x12
        /*0b8a*/ 	.short	(.L_521 - .L_520)
	.align		4
.L_520:
        /*0b8c*/ 	.word	index@(_ZN2at6native49_GLOBAL__N__cfa43aba_16_ReflectionPad_cu_f800513927reflection_pad3d_out_kernelIiEEvNS_27GenericPackedTensorAccessorIKT_Lm5ENS_16DefaultPtrTraitsElEENS3_IS4_Lm5ES6_lEElllll)
        /*0b90*/ 	.word	0x00000000


	//----- nvinfo : EIATTR_MIN_STACK_SIZE
	.align		4
.L_521:
        /*0b94*/ 	.byte	0x04, 0x12
        /*0b96*/ 	.short	(.L_523 - .L_522)
	.align		4
.L_522:
        /*0b98*/ 	.word	index@(_ZN2at6native49_GLOBAL__N__cfa43aba_16_ReflectionPad_cu_f800513927reflection_pad3d_out_kernelIaEEvNS_27GenericPackedTensorAccessorIKT_Lm5ENS_16DefaultPtrTraitsElEENS3_IS4_Lm5ES6_lEElllll)
        /*0b9c*/ 	.word	0x00000000


	//----- nvinfo : EIATTR_MIN_STACK_SIZE
	.align		4
.L_523:
        /*0ba0*/ 	.byte	0x04, 0x12
        /*0ba2*/ 	.short	(.L_525 - .L_524)
	.align		4
.L_524:
        /*0ba4*/ 	.word	index@(_ZN2at6native49_GLOBAL__N__cfa43aba_16_ReflectionPad_cu_f800513927reflection_pad3d_out_kernelIhEEvNS_27GenericPackedTensorAccessorIKT_Lm5ENS_16DefaultPtrTraitsElEENS3_IS4_Lm5ES6_lEElllll)
        /*0ba8*/ 	.word	0x00000000


	//----- nvinfo : EIATTR_MIN_STACK_SIZE
	.align		4
.L_525:
        /*0bac*/ 	.byte	0x04, 0x12
        /*0bae*/ 	.short	(.L_527 - .L_526)
	.align		4
.L_526:
        /*0bb0*/ 	.word	index@(_ZN2at6native49_GLOBAL__N__cfa43aba_16_ReflectionPad_cu_f800513936reflection_pad1d_backward_out_kernelIN3c108BFloat16EEEvPT_PKS5_lll)
        /*0bb4*/ 	.word	0x00000000


	//----- nvinfo : EIATTR_MIN_STACK_SIZE
	.align		4
.L_527:
        /*0bb8*/ 	.byte	0x04, 0x12
        /*0bba*/ 	.short	(.L_529 - .L_528)
	.align		4
.L_528:
        /*0bbc*/ 	.word	index@(_ZN2at6native49_GLOBAL__N__cfa43aba_16_ReflectionPad_cu_f800513936reflection_pad1d_backward_out_kernelIN3c104HalfEEEvPT_PKS5_lll)
        /*0bc0*/ 	.word	0x00000000


	//----- nvinfo : EIATTR_MIN_STACK_SIZE
	.align		4
.L_529:
        /*0bc4*/ 	.byte	0x04, 0x12
        /*0bc6*/ 	.short	(.L_531 - .L_530)
	.align		4
.L_530:
        /*0bc8*/ 	.word	index@(_ZN2at6native49_GLOBAL__N__cfa43aba_16_ReflectionPad_cu_f800513936reflection_pad1d_backward_out_kernelIN3c107complexIfEEEEvPT_PKS6_lll)
        /*0bcc*/ 	.word	0x00000000


	//----- nvinfo : EIATTR_MIN_STACK_SIZE
	.align		4
.L_531:
        /*0bd0*/ 	.byte	0x04, 0x12
        /*0bd2*/ 	.short	(.L_533 - .L_532)
	.align		4
.L_532:
        /*0bd4*/ 	.word	index@(_ZN2at6native49_GLOBAL__N__cfa43aba_16_ReflectionPad_cu_f800513936reflection_pad1d_backward_out_kernelIN3c107complexIdEEEEvPT_PKS6_lll)
        /*0bd8*/ 	.word	0x00000000


	//----- nvinfo : EIATTR_MIN_STACK_SIZE
	.align		4
.L_533:
        /*0bdc*/ 	.byte	0x04, 0x12
        /*0bde*/ 	.short	(.L_535 - .L_534)
	.align		4
.L_534:
        /*0be0*/ 	.word	index@(_ZN2at6native49_GLOBAL__N__cfa43aba_16_ReflectionPad_cu_f800513936reflection_pad1d_backward_out_kernelIfEEvPT_PKS3_lll)
        /*0be4*/ 	.word	0x00000000


	//----- nvinfo : EIATTR_MIN_STACK_SIZE
	.align		4
.L_535:
        /*0be8*/ 	.byte	0x04, 0x12
        /*0bea*/ 	.short	(.L_537 - .L_536)
	.align		4
.L_536:
        /*0bec*/ 	.word	index@(_ZN2at6native49_GLOBAL__N__cfa43aba_16_ReflectionPad_cu_f800513936reflection_pad1d_backward_out_kernelIdEEvPT_PKS3_lll)
        /*0bf0*/ 	.word	0x00000000


	//----- nvinfo : EIATTR_MIN_STACK_SIZE
	.align		4
.L_537:
        /*0bf4*/ 	.byte	0x04, 0x12
        /*0bf6*/ 	.short	(.L_539 - .L_538)
	.align		4
.L_538:
        /*0bf8*/ 	.word	index@(_ZN2at6native49_GLOBAL__N__cfa43aba_16_ReflectionPad_cu_f800513921reflection_pad1d_flatIN3c108BFloat16EEEvPKT_PS5_lllll)
        /*0bfc*/ 	.word	0x00000000


	//----- nvinfo : EIATTR_MIN_STACK_SIZE
	.align		4
.L_539:
        /*0c00*/ 	.byte	0x04, 0x12
        /*0c02*/ 	.short	(.L_541 - .L_540)
	.align		4
.L_540:
        /*0c04*/ 	.word	index@(_ZN2at6native49_GLOBAL__N__cfa43aba_16_ReflectionPad_cu_f800513927reflection_pad1d_out_kernelIN3c108BFloat16EEEvPKT_PS5_lll)
        /*0c08*/ 	.word	0x00000000


	//----- nvinfo : EIATTR_MIN_STACK_SIZE
	.align		4
.L_541:
        /*0c0c*/ 	.byte	0x04, 0x12
        /*0c0e*/ 	.short	(.L_543 - .L_542)
	.align		4
.L_542:
        /*0c10*/ 	.word	index@(_ZN2at6native49_GLOBAL__N__cfa43aba_16_ReflectionPad_cu_f800513921reflection_pad1d_flatIN3c104HalfEEEvPKT_PS5_lllll)
        /*0c14*/ 	.word	0x00000000


	//----- nvinfo : EIATTR_MIN_STACK_SIZE
	.align		4
.L_543:
        /*0c18*/ 	.byte	0x04, 0x12
        /*0c1a*/ 	.short	(.L_545 - .L_544)
	.align		4
.L_544:
        /*0c1c*/ 	.word	index@(_ZN2at6native49_GLOBAL__N__cfa43aba_16_ReflectionPad_cu_f800513927reflection_pad1d_out_kernelIN3c104HalfEEEvPKT_PS5_lll)
        /*0c20*/ 	.word	0x00000000


	//----- nvinfo : EIATTR_MIN_STACK_SIZE
	.align		4
.L_545:
        /*0c24*/ 	.byte	0x04, 0x12
        /*0c26*/ 	.short	(.L_547 - .L_546)
	.align		4
.L_546:
        /*0c28*/ 	.word	index@(_ZN2at6native49_GLOBAL__N__cfa43aba_16_ReflectionPad_cu_f800513921reflection_pad1d_flatIN3c107complexIfEEEEvPKT_PS6_lllll)
        /*0c2c*/ 	.word	0x00000000


	//----- nvinfo : EIATTR_MIN_STACK_SIZE
	.align		4
.L_547:
        /*0c30*/ 	.byte	0x04, 0x12
        /*0c32*/ 	.short	(.L_549 - .L_548)
	.align		4
.L_548:
        /*0c34*/ 	.word	index@(_ZN2at6native49_GLOBAL__N__cfa43aba_16_ReflectionPad_cu_f800513927reflection_pad1d_out_kernelIN3c107complexIfEEEEvPKT_PS6_lll)
        /*0c38*/ 	.word	0x00000000


	//----- nvinfo : EIATTR_MIN_STACK_SIZE
	.align		4
.L_549:
        /*0c3c*/ 	.byte	0x04, 0x12
        /*0c3e*/ 	.short	(.L_551 - .L_550)
	.align		4
.L_550:
        /*0c40*/ 	.word	index@(_ZN2at6native49_GLOBAL__N__cfa43aba_16_ReflectionPad_cu_f800513921reflection_pad1d_flatIN3c107complexIdEEEEvPKT_PS6_lllll)
        /*0c44*/ 	.word	0x00000000


	//----- nvinfo : EIATTR_MIN_STACK_SIZE
	.align		4
.L_551:
        /*0c48*/ 	.byte	0x04, 0x12
        /*0c4a*/ 	.short	(.L_553 - .L_552)
	.align		4
.L_552:
        /*0c4c*/ 	.word	index@(_ZN2at6native49_GLOBAL__N__cfa43aba_16_ReflectionPad_cu_f800513927reflection_pad1d_out_kernelIN3c107complexIdEEEEvPKT_PS6_lll)
        /*0c50*/ 	.word	0x00000000


	//----- nvinfo : EIATTR_MIN_STACK_SIZE
	.align		4
.L_553:
        /*0c54*/ 	.byte	0x04, 0x12
        /*0c56*/ 	.short	(.L_555 - .L_554)
	.align		4
.L_554:
        /*0c58*/ 	.word	index@(_ZN2at6native49_GLOBAL__N__cfa43aba_16_ReflectionPad_cu_f800513921reflection_pad1d_flatIfEEvPKT_PS3_lllll)
        /*0c5c*/ 	.word	0x00000000


	//----- nvinfo : EIATTR_MIN_STACK_SIZE
	.align		4
.L_555:
        /*0c60*/ 	.byte	0x04, 0x12
        /*0c62*/ 	.short	(.L_557 - .L_556)
	.align		4
.L_556:
        /*0c64*/ 	.word	index@(_ZN2at6native49_GLOBAL__N__cfa43aba_16_ReflectionPad_cu_f800513927reflection_pad1d_out_kernelIfEEvPKT_PS3_lll)
        /*0c68*/ 	.word	0x00000000


	//----- nvinfo : EIATTR_MIN_STACK_SIZE
	.align		4
.L_557:
        /*0c6c*/ 	.byte	0x04, 0x12
        /*0c6e*/ 	.short	(.L_559 - .L_558)
	.align		4
.L_558:
        /*0c70*/ 	.word	index@(_ZN2at6native49_GLOBAL__N__cfa43aba_16_ReflectionPad_cu_f800513921reflection_pad1d_flatIdEEvPKT_PS3_lllll)
        /*0c74*/ 	.word	0x00000000


	//----- nvinfo : EIATTR_MIN_STACK_SIZE
	.align		4
.L_559:
        /*0c78*/ 	.byte	0x04, 0x12
        /*0c7a*/ 	.short	(.L_561 - .L_560)
	.align		4
.L_560:
        /*0c7c*/ 	.word	index@(_ZN2at6native49_GLOBAL__N__cfa43aba_16_ReflectionPad_cu_f800513927reflection_pad1d_out_kernelIdEEvPKT_PS3_lll)
        /*0c80*/ 	.word	0x00000000


	//----- nvinfo : EIATTR_MIN_STACK_SIZE
	.align		4
.L_561:
        /*0c84*/ 	.byte	0x04, 0x12
        /*0c86*/ 	.short	(.L_563 - .L_562)
	.align		4
.L_562:
        /*0c88*/ 	.word	index@(_ZN2at6native49_GLOBAL__N__cfa43aba_16_ReflectionPad_cu_f800513921reflection_pad1d_flatIsEEvPKT_PS3_lllll)
        /*0c8c*/ 	.word	0x00000000


	//----- nvinfo : EIATTR_MIN_STACK_SIZE
	.align		4
.L_563:
        /*0c90*/ 	.byte	0x04, 0x12
        /*0c92*/ 	.short	(.L_565 - .L_564)
	.align		4
.L_564:
        /*0c94*/ 	.word	index@(_ZN2at6native49_GLOBAL__N__cfa43aba_16_ReflectionPad_cu_f800513927reflection_pad1d_out_kernelIsEEvPKT_PS3_lll)
        /*0c98*/ 	.word	0x00000000


	//----- nvinfo : EIATTR_MIN_STACK_SIZE
	.align		4
.L_565:
        /*0c9c*/ 	.byte	0x04, 0x12
        /*0c9e*/ 	.short	(.L_567 - .L_566)
	.align		4
.L_566:
        /*0ca0*/ 	.word	index@(_ZN2at6native49_GLOBAL__N__cfa43aba_16_ReflectionPad_cu_f800513921reflection_pad1d_flatIlEEvPKT_PS3_lllll)
        /*0ca4*/ 	.word	0x00000000


	//----- nvinfo : EIATTR_MIN_STACK_SIZE
	.align		4
.L_567:
        /*0ca8*/ 	.byte	0x04, 0x12
        /*0caa*/ 	.short	(.L_569 - .L_568)
	.align		4
.L_568:
        /*0cac*/ 	.word	index@(_ZN2at6native49_GLOBAL__N__cfa43aba_16_ReflectionPad_cu_f800513927reflection_pad1d_out_kernelIlEEvPKT_PS3_lll)
        /*0cb0*/ 	.word	0x00000000


	//----- nvinfo : EIATTR_MIN_STACK_SIZE
	.align		4
.L_569:
        /*0cb4*/ 	.byte	0x04, 0x12
        /*0cb6*/ 	.short	(.L_571 - .L_570)
	.align		4
.L_570:
        /*0cb8*/ 	.word	index@(_ZN2at6native49_GLOBAL__N__cfa43aba_16_ReflectionPad_cu_f800513921reflection_pad1d_flatIiEEvPKT_PS3_lllll)
        /*0cbc*/ 	.word	0x00000000


	//----- nvinfo : EIATTR_MIN_STACK_SIZE
	.align		4
.L_571:
        /*0cc0*/ 	.byte	0x04, 0x12
        /*0cc2*/ 	.short	(.L_573 - .L_572)
	.align		4
.L_572:
        /*0cc4*/ 	.word	index@(_ZN2at6native49_GLOBAL__N__cfa43aba_16_ReflectionPad_cu_f800513927reflection_pad1d_out_kernelIiEEvPKT_PS3_lll)
        /*0cc8*/ 	.word	0x00000000


	//----- nvinfo : EIATTR_MIN_STACK_SIZE
	.align		4
.L_573:
        /*0ccc*/ 	.byte	0x04, 0x12
        /*0cce*/ 	.short	(.L_575 - .L_574)
	.align		4
.L_574:
        /*0cd0*/ 	.word	index@(_ZN2at6native49_GLOBAL__N__cfa43aba_16_ReflectionPad_cu_f800513921reflection_pad1d_flatIaEEvPKT_PS3_lllll)
        /*0cd4*/ 	.word	0x00000000


	//----- nvinfo : EIATTR_MIN_STACK_SIZE
	.align		4
.L_575:
        /*0cd8*/ 	.byte	0x04, 0x12
        /*0cda*/ 	.short	(.L_577 - .L_576)
	.align		4
.L_576:
        /*0cdc*/ 	.word	index@(_ZN2at6native49_GLOBAL__N__cfa43aba_16_ReflectionPad_cu_f800513927reflection_pad1d_out_kernelIaEEvPKT_PS3_lll)
        /*0ce0*/ 	.word	0x00000000


	//----- nvinfo : EIATTR_MIN_STACK_SIZE
	.align		4
.L_577:
        /*0ce4*/ 	.byte	0x04, 0x12
        /*0ce6*/ 	.short	(.L_579 - .L_578)
	.align		4
.L_578:
        /*0ce8*/ 	.word	index@(_ZN2at6native49_GLOBAL__N__cfa43aba_16_ReflectionPad_cu_f800513921reflection_pad1d_flatIhEEvPKT_PS3_lllll)
        /*0cec*/ 	.word	0x00000000


	//----- nvinfo : EIATTR_MIN_STACK_SIZE
	.align		4
.L_579:
        /*0cf0*/ 	.byte	0x04, 0x12
        /*0cf2*/ 	.short	(.L_581 - .L_580)
	.align		4
.L_580:
        /*0cf4*/ 	.word	index@(_ZN2at6native49_GLOBAL__N__cfa43aba_16_ReflectionPad_cu_f800513927reflection_pad1d_out_kernelIhEEvPKT_PS3_lll)
        /*0cf8*/ 	.word	0x00000000


	//----- nvinfo : EIATTR_MIN_STACK_SIZE
	.align		4
.L_581:
        /*0cfc*/ 	.byte	0x04, 0x12
        /*0cfe*/ 	.short	(.L_583 - .L_582)
	.align		4
.L_582:
        /*0d00*/ 	.word	index@(_ZN2at6native49_GLOBAL__N__cfa43aba_16_ReflectionPad_cu_f800513936reflection_pad2d_backward_out_kernelIN3c108BFloat16EEEvPT_PKS5_lliiiiiii)
        /*0d04*/ 	.word	0x00000000


	//----- nvinfo : EIATTR_MIN_STACK_SIZE
	.align		4
.L_583:
        /*0d08*/ 	.byte	0x04, 0x12
        /*0d0a*/ 	.short	(.L_585 - .L_584)
	.align		4
.L_584:
        /*0d0c*/ 	.word	index@(_ZN2at6native49_GLOBAL__N__cfa43aba_16_ReflectionPad_cu_f800513940reflection_pad2d_backward_det_out_kernelIN3c108BFloat16EEEvPT_PKS5_lliiiiiii)
        /*0d10*/ 	.word	0x00000000


	//----- nvinfo : EIATTR_MIN_STACK_SIZE
	.align		4
.L_585:
        /*0d14*/ 	.byte	0x04, 0x12
        /*0d16*/ 	.short	(.L_587 - .L_586)
	.align		4
.L_586:
        /*0d18*/ 	.word	index@(_ZN2at6native49_GLOBAL__N__cfa43aba_16_ReflectionPad_cu_f800513936reflection_pad2d_backward_out_kernelIN3c104HalfEEEvPT_PKS5_lliiiiiii)
        /*0d1c*/ 	.word	0x00000000


	//----- nvinfo : EIATTR_MIN_STACK_SIZE
	.align		4
.L_587:
        /*0d20*/ 	.byte	0x04, 0x12
        /*0d22*/ 	.short	(.L_589 - .L_588)
	.align		4
.L_588:
        /*0d24*/ 	.word	index@(_ZN2at6native49_GLOBAL__N__cfa43aba_16_ReflectionPad_cu_f800513940reflection_pad2d_backward_det_out_kernelIN3c104HalfEEEvPT_PKS5_lliiiiiii)
        /*0d28*/ 	.word	0x00000000


	//----- nvinfo : EIATTR_MIN_STACK_SIZE
	.align		4
.L_589:
        /*0d2c*/ 	.byte	0x04, 0x12
        /*0d2e*/ 	.short	(.L_591 - .L_590)
	.align		4
.L_590:
        /*0d30*/ 	.word	index@(_ZN2at6native49_GLOBAL__N__cfa43aba_16_ReflectionPad_cu_f800513936reflection_pad2d_backward_out_kernelIN3c107complexIfEEEEvPT_PKS6_lliiiiiii)
        /*0d34*/ 	.word	0x00000000


	//----- nvinfo : EIATTR_MIN_STACK_SIZE
	.align		4
.L_591:
        /*0d38*/ 	.byte	0x04, 0x12
        /*0d3a*/ 	.short	(.L_593 - .L_592)
	.align		4
.L_592:
        /*0d3c*/ 	.word	index@(_ZN2at6native49_GLOBAL__N__cfa43aba_16_ReflectionPad_cu_f800513940reflection_pad2d_backward_det_out_kernelIN3c107complexIfEEEEvPT_PKS6_lliiiiiii)
        /*0d40*/ 	.word	0x00000000


	//----- nvinfo : EIATTR_MIN_STACK_SIZE
	.align		4
.L_593:
        /*0d44*/ 	.byte	0x04, 0x12
        /*0d46*/ 	.short	(.L_595 - .L_594)
	.align		4
.L_594:
        /*0d48*/ 	.word	index@(_ZN2at6native49_GLOBAL__N__cfa43aba_16_ReflectionPad_cu_f800513936reflection_pad2d_backward_out_kernelIN3c107complexIdEEEEvPT_PKS6_lliiiiiii)
        /*0d4c*/ 	.word	0x00000000


	//----- nvinfo : EIATTR_MIN_STACK_SIZE
	.align		4
.L_595:
        /*0d50*/ 	.byte	0x04, 0x12
        /*0d52*/ 	.short	(.L_597 - .L_596)
	.align		4
.L_596:
        /*0d54*/ 	.word	index@(_ZN2at6native49_GLOBAL__N__cfa43aba_16_ReflectionPad_cu_f800513940reflection_pad2d_backward_det_out_kernelIN3c107complexIdEEEEvPT_PKS6_lliiiiiii)
        /*0d58*/ 	.word	0x00000000


	//----- nvinfo : EIATTR_MIN_STACK_SIZE
	.align		4
.L_597:
        /*0d5c*/ 	.byte	0x04, 0x12
        /*0d5e*/ 	.short	(.L_599 - .L_598)
	.align		4
.L_598:
        /*0d60*/ 	.word	index@(_ZN2at6native49_GLOBAL__N__cfa43aba_16_ReflectionPad_cu_f800513936reflection_pad2d_backward_out_kernelIfEEvPT_PKS3_lliiiiiii)
        /*0d64*/ 	.word	0x00000000


	//----- nvinfo : EIATTR_MIN_STACK_SIZE
	.align		4
.L_599:
        /*0d68*/ 	.byte	0x04, 0x12
        /*0d6a*/ 	.short	(.L_601 - .L_600)
	.align		4
.L_600:
        /*0d6c*/ 	.word	index@(_ZN2at6native49_GLOBAL__N__cfa43aba_16_ReflectionPad_cu_f800513940reflection_pad2d_backward_det_out_kernelIfEEvPT_PKS3_lliiiiiii)
        /*0d70*/ 	.word	0x00000000


	//----- nvinfo : EIATTR_MIN_STACK_SIZE
	.align		4
.L_601:
        /*0d74*/ 	.byte	0x04, 0x12
        /*0d76*/ 	.short	(.L_603 - .L_602)
	.align		4
.L_602:
        /*0d78*/ 	.word	index@(_ZN2at6native49_GLOBAL__N__cfa43aba_16_ReflectionPad_cu_f800513936reflection_pad2d_backward_out_kernelIdEEvPT_PKS3_lliiiiiii)
        /*0d7c*/ 	.word	0x00000000


	//----- nvinfo : EIATTR_MIN_STACK_SIZE
	.align		4
.L_603:
        /*0d80*/ 	.byte	0x04, 0x12
        /*0d82*/ 	.short	(.L_605 - .L_604)
	.align		4
.L_604:
        /*0d84*/ 	.word	index@(_ZN2at6native49_GLOBAL__N__cfa43aba_16_ReflectionPad_cu_f800513940reflection_pad2d_backward_det_out_kernelIdEEvPT_PKS3_lliiiiiii)
        /*0d88*/ 	.word	0x00000000


	//----- nvinfo : EIATTR_MIN_STACK_SIZE
	.align		4
.L_605:
        /*0d8c*/ 	.byte	0x04, 0x12
        /*0d8e*/ 	.short	(.L_607 - .L_606)
	.align		4
.L_606:
        /*0d90*/ 	.word	index@(_ZN2at6native49_GLOBAL__N__cfa43aba_16_ReflectionPad_cu_f800513927reflection_pad2d_out_kernelIN3c108BFloat16EEEvPKT_PS5_lliiiiiii)
        /*0d94*/ 	.word	0x00000000


	//----- nvinfo : EIATTR_MIN_STACK_SIZE
	.align		4
.L_607:
        /*0d98*/ 	.byte	0x04, 0x12
        /*0d9a*/ 	.short	(.L_609 - .L_608)
	.align		4
.L_608:
        /*0d9c*/ 	.word	index@(_ZN2at6native49_GLOBAL__N__cfa43aba_16_ReflectionPad_cu_f800513927reflection_pad2d_out_kernelIN3c104HalfEEEvPKT_PS5_lliiiiiii)
        /*0da0*/ 	.word	0x00000000


	//----- nvinfo : EIATTR_MIN_STACK_SIZE
	.align		4
.L_609:
        /*0da4*/ 	.byte	0x04, 0x12
        /*0da6*/ 	.short	(.L_611 - .L_610)
	.align		4
.L_610:
        /*0da8*/ 	.word	index@(_ZN2at6native49_GLOBAL__N__cfa43aba_16_ReflectionPad_cu_f800513927reflection_pad2d_out_kernelIN3c107complexIfEEEEvPKT_PS6_lliiiiiii)
        /*0dac*/ 	.word	0x00000000


	//----- nvinfo : EIATTR_MIN_STACK_SIZE
	.align		4
.L_611:
        /*0db0*/ 	.byte	0x04, 0x12
        /*0db2*/ 	.short	(.L_613 - .L_612)
	.align		4
.L_612:
        /*0db4*/ 	.word	index@(_ZN2at6native49_GLOBAL__N__cfa43aba_16_ReflectionPad_cu_f800513927reflection_pad2d_out_kernelIN3c107complexIdEEEEvPKT_PS6_lliiiiiii)
        /*0db8*/ 	.word	0x00000000


	//----- nvinfo : EIATTR_MIN_STACK_SIZE
	.align		4
.L_613:
        /*0dbc*/ 	.byte	0x04, 0x12
        /*0dbe*/ 	.short	(.L_615 - .L_614)
	.align		4
.L_614:
        /*0dc0*/ 	.word	index@(_ZN2at6native49_GLOBAL__N__cfa43aba_16_ReflectionPad_cu_f800513927reflection_pad2d_out_kernelIfEEvPKT_PS3_lliiiiiii)
        /*0dc4*/ 	.word	0x00000000


	//----- nvinfo : EIATTR_MIN_STACK_SIZE
	.align		4
.L_615:
        /*0dc8*/ 	.byte	0x04, 0x12
        /*0dca*/ 	.short	(.L_617 - .L_616)
	.align		4
.L_616:
        /*0dcc*/ 	.word	index@(_ZN2at6native49_GLOBAL__N__cfa43aba_16_ReflectionPad_cu_f800513927reflection_pad2d_out_kernelIdEEvPKT_PS3_lliiiiiii)
        /*0dd0*/ 	.word	0x00000000


	//----- nvinfo : EIATTR_MIN_STACK_SIZE
	.align		4
.L_617:
        /*0dd4*/ 	.byte	0x04, 0x12
        /*0dd6*/ 	.short	(.L_619 - .L_618)
	.align		4
.L_618:
        /*0dd8*/ 	.word	index@(_ZN2at6native49_GLOBAL__N__cfa43aba_16_ReflectionPad_cu_f800513927reflection_pad2d_out_kernelIsEEvPKT_PS3_lliiiiiii)
        /*0ddc*/ 	.word	0x00000000


	//----- nvinfo : EIATTR_MIN_STACK_SIZE
	.align		4
.L_619:
        /*0de0*/ 	.byte	0x04, 0x12
        /*0de2*/ 	.short	(.L_621 - .L_620)
	.align		4
.L_620:
        /*0de4*/ 	.word	index@(_ZN2at6native49_GLOBAL__N__cfa43aba_16_ReflectionPad_cu_f800513927reflection_pad2d_out_kernelIlEEvPKT_PS3_lliiiiiii)
        /*0de8*/ 	.word	0x00000000


	//----- nvinfo : EIATTR_MIN_STACK_SIZE
	.align		4
.L_621:
        /*0dec*/ 	.byte	0x04, 0x12
        /*0dee*/ 	.short	(.L_623 - .L_622)
	.align		4
.L_622:
        /*0df0*/ 	.word	index@(_ZN2at6native49_GLOBAL__N__cfa43aba_16_ReflectionPad_cu_f800513927reflection_pad2d_out_kernelIiEEvPKT_PS3_lliiiiiii)
        /*0df4*/ 	.word	0x00000000


	//----- nvinfo : EIATTR_MIN_STACK_SIZE
	.align		4
.L_623:
        /*0df8*/ 	.byte	0x04, 0x12
        /*0dfa*/ 	.short	(.L_625 - .L_624)
	.align		4
.L_624:
        /*0dfc*/ 	.word	index@(_ZN2at6native49_GLOBAL__N__cfa43aba_16_ReflectionPad_cu_f800513927reflection_pad2d_out_kernelIaEEvPKT_PS3_lliiiiiii)
        /*0e00*/ 	.word	0x00000000


	//----- nvinfo : EIATTR_MIN_STACK_SIZE
	.align		4
.L_625:
        /*0e04*/ 	.byte	0x04, 0x12
        /*0e06*/ 	.short	(.L_627 - .L_626)
	.align		4
.L_626:
        /*0e08*/ 	.word	index@(_ZN2at6native49_GLOBAL__N__cfa43aba_16_ReflectionPad_cu_f800513927reflection_pad2d_out_kernelIhEEvPKT_PS3_lliiiiiii)
        /*0e0c*/ 	.word	0x00000000
.L_627:


//--------------------- .nv.info._ZN2at6native49_GLOBAL__N__cfa43aba_16_ReflectionPad_cu_f800513936reflection_pad3d_backward_out_kernelIN3c108BFloat16EEEvNS_27GenericPackedTensorAccessorIT_Lm5ENS_16DefaultPtrTraitsElEENS5_IKS6_Lm5ES7_lEElllll --------------------------
	.section	.nv.info._ZN2at6native49_GLOBAL__N__cfa43aba_16_ReflectionPad_cu_f800513936reflection_pad3d_backward_out_kernelIN3c108BFloat16EEEvNS_27GenericPackedTensorAccessorIT_Lm5ENS_16DefaultPtrTraitsElEENS5_IKS6_Lm5ES7_lEElllll,"",@"SHT_CUDA_INFO"
	.sectionflags	@""
	.align	4


	//----- nvinfo : EIATTR_CUDA_API_VERSION
	.align		4
        /*0000*/ 	.byte	0x04, 0x37
        /*0002*/ 	.short	(.L_629 - .L_628)
.L_628:
        /*0004*/ 	.word	0x00000082


	//----- nvinfo : EIATTR_SW2861232_WAR
	.align		4
.L_629:
        /*0008*/ 	.byte	0x01, 0x35
	.zero		2


	//----- nvinfo : EIATTR_PARAM_CBANK
	.align		4
        /*000c*/ 	.byte	0x04, 0x0a
        /*000e*/ 	.short	(.L_631 - .L_630)
	.align		4
.L_630:
        /*0010*/ 	.word	index@(.nv.constant0._ZN2at6native49_GLOBAL__N__cfa43aba_16_ReflectionPad_cu_f800513936reflection_pad3d_backward_out_kernelIN3c108BFloat16EEEvNS_27GenericPackedTensorAccessorIT_Lm5ENS_16DefaultPtrTraitsElEENS5_IKS6_Lm5ES7_lEElllll)
        /*0014*/ 	.short	0x0160
        /*0016*/ 	.short	0x00d8


	//----- nvinfo : EIATTR_CBANK_PARAM_SIZE
	.align		4
.L_631:
        /*0018*/ 	.byte	0x03, 0x19
        /*001a*/ 	.short	0x00d8


	//----- nvinfo : EIATTR_KPARAM_INFO
	.align		4
        /*001c*/ 	.byte	0x04, 0x17
        /*001e*/ 	.short	(.L_633 - .L_632)
.L_632:
        /*0020*/ 	.word	0x00000000
        /*0024*/ 	.short	0x0006
        /*0026*/ 	.short	0x00d0
        /*0028*/ 	.byte	0x00, 0xf0, 0x21, 0x00


	//----- nvinfo : EIATTR_KPARAM_INFO
	.align		4
.L_633:
        /*002c*/ 	.byte	0x04, 0x17
        /*002e*/ 	.short	(.L_635 - .L_634)
.L_634:
        /*0030*/ 	.word	0x00000000
        /*0034*/ 	.short	0x0005
        /*0036*/ 	.short	0x00c8
        /*0038*/ 	.byte	0x00, 0xf0, 0x21, 0x00


	//----- nvinfo : EIATTR_KPARAM_INFO
	.align		4
.L_635:
        /*003c*/ 	.byte	0x04, 0x17
        /*003e*/ 	.short	(.L_637 - .L_636)
.L_636:
        /*0040*/ 	.word	0x00000000
        /*0044*/ 	.short	0x0004
        /*0046*/ 	.short	0x00c0
        /*0048*/ 	.byte	0x00, 0xf0, 0x21, 0x00


	//----- nvinfo : EIATTR_KPARAM_INFO
	.align		4
.L_637:
        /*004c*/ 	.byte	0x04, 0x17
        /*004e*/ 	.short	(.L_639 - .L_638)
.L_638:
        /*0050*/ 	.word	0x00000000
        /*0054*/ 	.short	0x0003
        /*0056*/ 	.short	0x00b8
        /*0058*/ 	.byte	0x00, 0xf0, 0x21, 0x00


	//----- nvinfo : EIATTR_KPARAM_INFO
	.align		4
.L_639:
        /*005c*/ 	.byte	0x04, 0x17
        /*005e*/ 	.short	(.L_641 - .L_640)
.L_640:
        /*0060*/ 	.word	0x00000000
        /*0064*/ 	.short	0x0002
        /*0066*/ 	.short	0x00b0
        /*0068*/ 	.byte	0x00, 0xf0, 0x21, 0x00


	//----- nvinfo : EIATTR_KPARAM_INFO
	.align		4
.L_641:
        /*006c*/ 	.byte	0x04, 0x17
        /*006e*/ 	.short	(.L_643 - .L_642)
.L_642:
        /*0070*/ 	.word	0x00000000
        /*0074*/ 	.short	0x0001
        /*0076*/ 	.short	0x0058
        /*0078*/ 	.byte	0x00, 0xf0, 0x61, 0x01


	//----- nvinfo : EIATTR_KPARAM_INFO
	.align		4
.L_643:
        /*007c*/ 	.byte	0x04, 0x17
        /*007e*/ 	.short	(.L_645 - .L_644)
.L_644:
        /*0080*/ 	.word	0x00000000
        /*0084*/ 	.short	0x0000
        /*0086*/ 	.short	0x0000
        /*0088*/ 	.byte	0x00, 0xf0, 0x61, 0x01


	//----- nvinfo : EIATTR_MAXREG_COUNT
	.align		4
.L_645:
        /*008c*/ 	.byte	0x03, 0x1b
        /*008e*/ 	.short	0x00ff


	//----- nvinfo : EIATTR_MERCURY_ISA_VERSION
	.align		4
        /*0090*/ 	.byte	0x03, 0x5f
        /*0092*/ 	.short	0x0000


	//----- nvinfo : EIATTR_ATOM16_EMUL_INSTR_REG_MAP
	.align		4
        /*0094*/ 	.byte	0x04, 0x2e
        /*0096*/ 	.short	(.L_647 - .L_646)


	//   ....[0]....
.L_646:
        /*0098*/ 	.word	0x000013f0
        /*009c*/ 	.short	0x0002
        /*009e*/ 	.short	0x0000


	//   ....[1]....
        /*00a0*/ 	.word	0x00001490
        /*00a4*/ 	.short	0x0002
        /*00a6*/ 	.short	0x0000


	//----- nvinfo : EIATTR_EXIT_INSTR_OFFSETS
	.align		4
.L_647:
        /*00a8*/ 	.byte	0x04, 0x1c
        /*00aa*/ 	.short	(.L_649 - .L_648)


	//   ....[0]....
.L_648:
        /*00ac*/ 	.word	0x00000120


	//   ....[1]....
        /*00b0*/ 	.word	0x00001550


	//----- nvinfo : EIATTR_CTAIDZ_USED
	.align		4
.L_649:
        /*00b4*/ 	.byte	0x01, 0x04
	.zero		2


	//----- nvinfo : EIATTR_CRS_STACK_SIZE
	.align		4
        /*00b8*/ 	.byte	0x04, 0x1e
        /*00ba*/ 	.short	(.L_651 - .L_650)
.L_650:
        /*00bc*/ 	.word	0x00000000
.L_651:


//--------------------- .nv.info._ZN2at6native49_GLOBAL__N__cfa43aba_16_ReflectionPad_cu_f800513936reflection_pad3d_backward_out_kernelIN3c104HalfEEEvNS_27GenericPackedTensorAccessorIT_Lm5ENS_16DefaultPtrTraitsElEENS5_IKS6_Lm5ES7_lEElllll --------------------------
	.section	.nv.info._ZN2at6native49_GLOBAL__N__cfa43aba_16_ReflectionPad_cu_f800513936reflection_pad3d_backward_out_kernelIN3c104HalfEEEvNS_27GenericPackedTensorAccessorIT_Lm5ENS_16DefaultPtrTraitsElEENS5_IKS6_Lm5ES7_lEElllll,"",@"SHT_CUDA_INFO"
	.sectionflags	@""
	.align	4


	//----- nvinfo : EIATTR_CUDA_API_VERSION
	.align		4
        /*0000*/ 	.byte	0x04, 0x37
        /*0002*/ 	.short	(.L_653 - .L_652)
.L_652:
        /*0004*/ 	.word	0x00000082


	//----- nvinfo : EIATTR_SW2861232_WAR
	.align		4
.L_653:
        /*0008*/ 	.byte	0x01, 0x35
	.zero		2


	//----- nvinfo : EIATTR_PARAM_CBANK
	.align		4
        /*000c*/ 	.byte	0x04, 0x0a
        /*000e*/ 	.short	(.L_655 - .L_654)
	.align		4
.L_654:
        /*0010*/ 	.word	index@(.nv.constant0._ZN2at6native49_GLOBAL__N__cfa43aba_16_ReflectionPad_cu_f800513936reflection_pad3d_backward_out_kernelIN3c104HalfEEEvNS_27GenericPackedTensorAccessorIT_Lm5ENS_16DefaultPtrTraitsElEENS5_IKS6_Lm5ES7_lEElllll)
        /*0014*/ 	.short	0x0160
        /*0016*/ 	.short	0x00d8


	//----- nvinfo : EIATTR_CBANK_PARAM_SIZE
	.align		4
.L_655:
        /*0018*/ 	.byte	0x03, 0x19
        /*001a*/ 	.short	0x00d8


	//----- nvinfo : EIATTR_KPARAM_INFO
	.align		4
        /*001c*/ 	.byte	0x04, 0x17
        /*001e*/ 	.short	(.L_657 - .L_656)
.L_656:
        /*0020*/ 	.word	0x00000000
        /*0024*/ 	.short	0x0006
        /*0026*/ 	.short	0x00d0
        /*0028*/ 	.byte	0x00, 0xf0, 0x21, 0x00


	//----- nvinfo : EIATTR_KPARAM_INFO
	.align		4
.L_657:
        /*002c*/ 	.byte	0x04, 0x17
        /*002e*/ 	.short	(.L_659 - .L_658)
.L_658:
        /*0030*/ 	.word	0x00000000
        /*0034*/ 	.short	0x0005
        /*0036*/ 	.short	0x00c8
        /*0038*/ 	.byte	0x00, 0xf0, 0x21, 0x00


	//----- nvinfo : EIATTR_KPARAM_INFO
	.align		4
.L_659:
        /*003c*/ 	.byte	0x04, 0x17
        /*003e*/ 	.short	(.L_661 - .L_660)
.L_660:
        /*0040*/ 	.word	0x00000000
        /*0044*/ 	.short	0x0004
        /*0046*/ 	.short	0x00c0
        /*0048*/ 	.byte	0x00, 0xf0, 0x21, 0x00


	//----- nvinfo : EIATTR_KPARAM_INFO
	.align		4
.L_661:
        /*004c*/ 	.byte	0x04, 0x17
        /*004e*/ 	.short	(.L_663 - .L_662)
.L_662:
        /*0050*/ 	.word	0x00000000
        /*0054*/ 	.short	0x0003
        /*0056*/ 	.short	0x00b8
        /*0058*/ 	.byte	0x00, 0xf0, 0x21, 0x00


	//----- nvinfo : EIATTR_KPARAM_INFO
	.align		4
.L_663:
        /*005c*/ 	.byte	0x04, 0x17
        /*005e*/ 	.short	(.L_665 - .L_664)
.L_664:
        /*0060*/ 	.word	0x00000000
        /*0064*/ 	.short	0x0002
        /*0066*/ 	.short	0x00b0
        /*0068*/ 	.byte	0x00, 0xf0, 0x21, 0x00


	//----- nvinfo : EIATTR_KPARAM_INFO
	.align		4
.L_665:
        /*006c*/ 	.byte	0x04, 0x17
        /*006e*/ 	.short	(.L_667 - .L_666)
.L_666:
        /*0070*/ 	.word	0x00000000
        /*0074*/ 	.short	0x0001
        /*0076*/ 	.short	0x0058
        /*0078*/ 	.byte	0x00, 0xf0, 0x61, 0x01


	//----- nvinfo : EIATTR_KPARAM_INFO
	.align		4
.L_667:
        /*007c*/ 	.byte	0x04, 0x17
        /*007e*/ 	.short	(.L_669 - .L_668)
.L_668:
        /*0080*/ 	.word	0x00000000
        /*0084*/ 	.short	0x0000
        /*0086*/ 	.short	0x0000
        /*0088*/ 	.byte	0x00, 0xf0, 0x61, 0x01


	//----- nvinfo : EIATTR_MAXREG_COUNT
	.align		4
.L_669:
        /*008c*/ 	.byte	0x03, 0x1b
        /*008e*/ 	.short	0x00ff


	//----- nvinfo : EIATTR_MERCURY_ISA_VERSION
	.align		4
        /*0090*/ 	.byte	0x03, 0x5f
        /*0092*/ 	.short	0x0000


	//----- nvinfo : EIATTR_ATOM16_EMUL_INSTR_REG_MAP
	.align		4
        /*0094*/ 	.byte	0x04, 0x2e
        /*0096*/ 	.short	(.L_671 - .L_670)


	//   ....[0]....
.L_670:
        /*0098*/ 	.word	0x000013c0
        /*009c*/ 	.short	0x0007
        /*009e*/ 	.short	0x0000


	//   ....[1]....
        /*00a0*/ 	.word	0x00001420
        /*00a4*/ 	.short	0x0007
        /*00a6*/ 	.short	0x0000


	//----- nvinfo : EIATTR_EXIT_INSTR_OFFSETS
	.align		4
.L_671:
        /*00a8*/ 	.byte	0x04, 0x1c
        /*00aa*/ 	.short	(.L_673 - .L_672)


	//   ....[0]....
.L_672:
        /*00ac*/ 	.word	0x00000120


	//   ....[1]....
        /*00b0*/ 	.word	0x00001460


	//----- nvinfo : EIATTR_CTAIDZ_USED
	.align		4
.L_673:
        /*00b4*/ 	.byte	0x01, 0x04
	.zero		2


	//----- nvinfo : EIATTR_CRS_STACK_SIZE
	.align		4
        /*00b8*/ 	.byte	0x04, 0x1e
        /*00ba*/ 	.short	(.L_675 - .L_674)
.L_674:
        /*00bc*/ 	.word	0x00000000
.L_675:


//--------------------- .nv.info._ZN2at6native49_GLOBAL__N__cfa43aba_16_ReflectionPad_cu_f800513936reflection_pad3d_backward_out_kernelIN3c107complexIfEEEEvNS_27GenericPackedTensorAccessorIT_Lm5ENS_16DefaultPtrTraitsElEENS6_IKS7_Lm5ES8_lEElllll --------------------------
	.section	.nv.info._ZN2at6native49_GLOBAL__N__cfa43aba_16_ReflectionPad_cu_f800513936reflection_pad3d_backward_out_kernelIN3c107complexIfEEEEvNS_27GenericPackedTensorAccessorIT_Lm5ENS_16DefaultPtrTraitsElEENS6_IKS7_Lm5ES8_lEElllll,"",@"SHT_CUDA_INFO"
	.sectionflags	@""
	.align	4


	//----- nvinfo : EIATTR_CUDA_API_VERSION
	.align		4
        /*0000*/ 	.byte	0x04, 0x37
        /*0002*/ 	.short	(.L_677 - .L_676)
.L_676:
        /*0004*/ 	.word	0x00000082


	//----- nvinfo : EIATTR_SW2861232_WAR
	.align		4
.L_677:
        /*0008*/ 	.byte	0x01, 0x35
	.zero		2


	//----- nvinfo : EIATTR_PARAM_CBANK
	.align		4
        /*000c*/ 	.byte	0x04, 0x0a
        /*000e*/ 	.short	(.L_679 - .L_678)
	.align		4
.L_678:
        /*0010*/ 	.word	index@(.nv.constant0._ZN2at6native49_GLOBAL__N__cfa43aba_16_ReflectionPad_cu_f800513936reflection_pad3d_backward_out_kernelIN3c107complexIfEEEEvNS_27GenericPackedTensorAccessorIT_Lm5ENS_16DefaultPtrTraitsElEENS6_IKS7_Lm5ES8_lEElllll)
        /*0014*/ 	.short	0x0160
        /*0016*/ 	.short	0x00d8


	//----- nvinfo : EIATTR_CBANK_PARAM_SIZE
	.align		4
.L_679:
        /*0018*/ 	.byte	0x03, 0x19
        /*001a*/ 	.short	0x00d8


	//----- nvinfo : EIATTR_KPARAM_INFO
	.align		4
        /*001c*/ 	.byte	0x04, 0x17
        /*001e*/ 	.short	(.L_681 - .L_680)
.L_680:
        /*0020*/ 	.word	0x00000000
        /*0024*/ 	.short	0x0006
        /*0026*/ 	.short	0x00d0
        /*0028*/ 	.byte	0x00, 0xf0, 0x21, 0x00


	//----- nvinfo : EIATTR_KPARAM_INFO
	.align		4
.L_681:
        /*002c*/ 	.byte	0x04, 0x17
        /*002e*/ 	.short	(.L_683 - .L_682)
.L_682:
        /*0030*/ 	.word	0x00000000
        /*0034*/ 	.short	0x0005
        /*0036*/ 	.short	0x00c8
        /*0038*/ 	.byte	0x00, 0xf0, 0x21, 0x00


	//----- nvinfo : EIATTR_KPARAM_INFO
	.align		4
.L_683:
        /*003c*/ 	.byte	0x04, 0x17
        /*003e*/ 	.short	(.L_685 - .L_684)
.L_684:
        /*0040*/ 	.word	0x00000000
        /*0044*/ 	.short	0x0004
        /*0046*/ 	.short	0x00c0
        /*0048*/ 	.byte	0x00, 0xf0, 0x21, 0x00


	//----- nvinfo : EIATTR_KPARAM_INFO
	.align		4
.L_685:
        /*004c*/ 	.byte	0x04, 0x17
        /*004e*/ 	.short	(.L_687 - .L_686)
.L_686:
        /*0050*/ 	.word	0x00000000
        /*0054*/ 	.short	0x0003
        /*0056*/ 	.short	0x00b8
        /*0058*/ 	.byte	0x00, 0xf0, 0x21, 0x00


	//----- nvinfo : EIATTR_KPARAM_INFO
	.align		4
.L_687:
        /*005c*/ 	.byte	0x04, 0x17
        /*005e*/ 	.short	(.L_689 - .L_688)
.L_688:
        /*0060*/ 	.word	0x00000000
        /*0064*/ 	.short	0x0002
        /*0066*/ 	.short	0x00b0
        /*0068*/ 	.byte	0x00, 0xf0, 0x21, 0x00


	//----- nvinfo : EIATTR_KPARAM_INFO
	.align		4
.L_689:
        /*006c*/ 	.byte	0x04, 0x17
        /*006e*/ 	.short	(.L_691 - .L_690)
.L_690:
        /*0070*/ 	.word	0x00000000
        /*0074*/ 	.short	0x0001
        /*0076*/ 	.short	0x0058
        /*0078*/ 	.byte	0x00, 0xf0, 0x61, 0x01


	//----- nvinfo : EIATTR_KPARAM_INFO
	.align		4
.L_691:
        /*007c*/ 	.byte	0x04, 0x17
        /*007e*/ 	.short	(.L_693 - .L_692)
.L_692:
        /*0080*/ 	.word	0x00000000
        /*0084*/ 	.short	0x0000
        /*0086*/ 	.short	0x0000
        /*0088*/ 	.byte	0x00, 0xf0, 0x61, 0x01


	//----- nvinfo : EIATTR_MAXREG_COUNT
	.align		4
.L_693:
        /*008c*/ 	.byte	0x03, 0x1b
        /*008e*/ 	.short	0x00ff


	//----- nvinfo : EIATTR_MERCURY_ISA_VERSION
	.align		4
        /*0090*/ 	.byte	0x03, 0x5f
        /*0092*/ 	.short	0x0000


	//----- nvinfo : EIATTR_EXIT_INSTR_OFFSETS
	.align		4
        /*0094*/ 	.byte	0x04, 0x1c
        /*0096*/ 	.short	(.L_695 - .L_694)


	//   ....[0]....
.L_694:
        /*0098*/ 	.word	0x00000120


	//   ....[1]....
        /*009c*/ 	.word	0x00001380


	//----- nvinfo : EIATTR_CTAIDZ_USED
	.align		4
.L_695:
        /*00a0*/ 	.byte	0x01, 0x04
	.zero		2


	//----- nvinfo : EIATTR_CRS_STACK_SIZE
	.align		4
        /*00a4*/ 	.byte	0x04, 0x1e
        /*00a6*/ 	.short	(.L_697 - .L_696)
.L_696:
        /*00a8*/ 	.word	0x00000000
.L_697:


//--------------------- .nv.info._ZN2at6native49_GLOBAL__N__cfa43aba_16_ReflectionPad_cu_f800513936reflection_pad3d_backward_out_kernelIN3c107complexIdEEEEvNS_27GenericPackedTensorAccessorIT_Lm5ENS_16DefaultPtrTraitsElEENS6_IKS7_Lm5ES8_lEElllll --------------------------
	.section	.nv.info._ZN2at6native49_GLOBAL__N__cfa43aba_16_ReflectionPad_cu_f800513936reflection_pad3d_backward_out_kernelIN3c107complexIdEEEEvNS_27GenericPackedTensorAccessorIT_Lm5ENS_16DefaultPtrTraitsElEENS6_IKS7_Lm5ES8_lEElllll,"",@"SHT_CUDA_INFO"
	.sectionflags	@""
	.align	4


	//----- nvinfo : EIATTR_CUDA_API_VERSION
	.align		4
        /*0000*/ 	.byte	0x04, 0x37
        /*0002*/ 	.short	(.L_699 - .L_698)
.L_698:
        /*0004*/ 	.word	0x00000082


	//----- nvinfo : EIATTR_SW2861232_WAR
	.align		4
.L_699:
        /*0008*/ 	.byte	0x01, 0x35
	.zero		2


	//----- nvinfo : EIATTR_PARAM_CBANK
	.align		4
        /*000c*/ 	.byte	0x04, 0x0a
        /*000e*/ 	.short	(.L_701 - .L_700)
	.align		4
.L_700:
        /*0010*/ 	.word	index@(.nv.constant0._ZN2at6native49_GLOBAL__N__cfa43aba_16_ReflectionPad_cu_f800513936reflection_pad3d_backward_out_kernelIN3c107complexIdEEEEvNS_27GenericPackedTensorAccessorIT_Lm5ENS_16DefaultPtrTraitsElEENS6_IKS7_Lm5ES8_lEElllll)
        /*0014*/ 	.short	0x0160
        /*0016*/ 	.short	0x00d8


	//----- nvinfo : EIATTR_CBANK_PARAM_SIZE
	.align		4
.L_701:
        /*0018*/ 	.byte	0x03, 0x19
        /*001a*/ 	.short	0x00d8


	//----- nvinfo : EIATTR_KPARAM_INFO
	.align		4
        /*001c*/ 	.byte	0x04, 0x17
        /*001e*/ 	.short	(.L_703 - .L_702)
.L_702:
        /*0020*/ 	.word	0x00000000
        /*0024*/ 	.short	0x0006
        /*0026*/ 	.short	0x00d0
        /*0028*/ 	.byte	0x00, 0xf0, 0x21, 0x00


	//----- nvinfo : EIATTR_KPARAM_INFO
	.align		4
.L_703:
        /*002c*/ 	.byte	0x04, 0x17
        /*002e*/ 	.short	(.L_705 - .L_704)
.L_704:
        /*0030*/ 	.word	0x00000000
        /*0034*/ 	.short	0x0005
        /*0036*/ 	.short	0x00c8
        /*0038*/ 	.byte	0x00, 0xf0, 0x21, 0x00


	//----- nvinfo : EIATTR_KPARAM_INFO
	.align		4
.L_705:
        /*003c*/ 	.byte	0x04, 0x17
        /*003e*/ 	.short	(.L_707 - .L_706)
.L_706:
        /*0040*/ 	.word	0x00000000
        /*0044*/ 	.short	0x0004
        /*0046*/ 	.short	0x00c0
        /*0048*/ 	.byte	0x00, 0xf0, 0x21, 0x00


	//----- nvinfo : EIATTR_KPARAM_INFO
	.align		4
.L_707:
        /*004c*/ 	.byte	0x04, 0x17
        /*004e*/ 	.short	(.L_709 - .L_708)
.L_708:
        /*0050*/ 	.word	0x00000000
        /*0054*/ 	.short	0x0003
        /*0056*/ 	.short	0x00b8
        /*0058*/ 	.byte	0x00, 0xf0, 0x21, 0x00


	//----- nvinfo : EIATTR_KPARAM_INFO
	.align		4
.L_709:
        /*005c*/ 	.byte	0x04, 0x17
        /*005e*/ 	.short	(.L_711 - .L_710)
.L_710:
        /*0060*/ 	.word	0x00000000
        /*0064*/ 	.short	0x0002
        /*0066*/ 	.short	0x00b0
        /*0068*/ 	.byte	0x00, 0xf0, 0x21, 0x00


	//----- nvinfo : EIATTR_KPARAM_INFO
	.align		4
.L_711:
        /*006c*/ 	.byte	0x04, 0x17
        /*006e*/ 	.short	(.L_713 - .L_712)
.L_712:
        /*0070*/ 	.word	0x00000000
        /*0074*/ 	.short	0x0001
        /*0076*/ 	.short	0x0058
        /*0078*/ 	.byte	0x00, 0xf0, 0x61, 0x01


	//----- nvinfo : EIATTR_KPARAM_INFO
	.align		4
.L_713:
        /*007c*/ 	.byte	0x04, 0x17
        /*007e*/ 	.short	(.L_715 - .L_714)
.L_714:
        /*0080*/ 	.word	0x00000000
        /*0084*/ 	.short	0x0000
        /*0086*/ 	.short	0x0000
        /*0088*/ 	.byte	0x00, 0xf0, 0x61, 0x01


	//----- nvinfo : EIATTR_MAXREG_COUNT
	.align		4
.L_715:
        /*008c*/ 	.byte	0x03, 0x1b
        /*008e*/ 	.short	0x00ff


	//----- nvinfo : EIATTR_MERCURY_ISA_VERSION
	.align		4
        /*0090*/ 	.byte	0x03, 0x5f
        /*0092*/ 	.short	0x0000


	//----- nvinfo : EIATTR_EXIT_INSTR_OFFSETS
	.align		4
        /*0094*/ 	.byte	0x04, 0x1c
        /*0096*/ 	.short	(.L_717 - .L_716)


	//   ....[0]....
.L_716:
        /*0098*/ 	.word	0x00000120


	//   ....[1]....
        /*009c*/ 	.word	0x000013a0


	//----- nvinfo : EIATTR_CTAIDZ_USED
	.align		4
.L_717:
        /*00a0*/ 	.byte	0x01, 0x04
	.zero		2


	//----- nvinfo : EIATTR_CRS_STACK_SIZE
	.align		4
        /*00a4*/ 	.byte	0x04, 0x1e
        /*00a6*/ 	.short	(.L_719 - .L_718)
.L_718:
        /*00a8*/ 	.word	0x00000000
.L_719:


//--------------------- .nv.info._ZN2at6native49_GLOBAL__N__cfa43aba_16_ReflectionPad_cu_f800513936reflection_pad3d_backward_out_kernelIfEEvNS_27GenericPackedTensorAccessorIT_Lm5ENS_16DefaultPtrTraitsElEENS3_IKS4_Lm5ES5_lEElllll --------------------------
	.section	.nv.info._ZN2at6native49_GLOBAL__N__cfa43aba_16_ReflectionPad_cu_f800513936reflection_pad3d_backward_out_kernelIfEEvNS_27GenericPackedTensorAccessorIT_Lm5ENS_16DefaultPtrTraitsElEENS3_IKS4_Lm5ES5_lEElllll,"",@"SHT_CUDA_INFO"
	.sectionflags	@""
	.align	4


	//----- nvinfo : EIATTR_CUDA_API_VERSION
	.align		4
        /*0000*/ 	.byte	0x04, 0x37
        /*0002*/ 	.short	(.L_721 - .L_720)
.L_720:
        /*0004*/ 	.word	0x00000082


	//----- nvinfo : EIATTR_SW2861232_WAR
	.align		4
.L_721:
        /*0008*/ 	.byte	0x01, 0x35
	.zero		2


	//----- nvinfo : EIATTR_PARAM_CBANK
	.align		4
        /*000c*/ 	.byte	0x04, 0x0a
        /*000e*/ 	.short	(.L_723 - .L_722)
	.align		4
.L_722:
        /*0010*/ 	.word	index@(.nv.constant0._ZN2at6native49_GLOBAL__N__cfa43aba_16_ReflectionPad_cu_f800513936reflection_pad3d_backward_out_kernelIfEEvNS_27GenericPackedTensorAccessorIT_Lm5ENS_16DefaultPtrTraitsElEENS3_IKS4_Lm5ES5_lEElllll)
        /*0014*/ 	.short	0x0160
        /*0016*/ 	.short	0x00d8


	//----- nvinfo : EIATTR_CBANK_PARAM_SIZE
	.align		4
.L_723:
        /*0018*/ 	.byte	0x03, 0x19
        /*001a*/ 	.short	0x00d8


	//----- nvinfo : EIATTR_KPARAM_INFO
	.align		4
        /*001c*/ 	.byte	0x04, 0x17
        /*001e*/ 	.short	(.L_725 - .L_724)
.L_724:
        /*0020*/ 	.word	0x00000000
        /*0024*/ 	.short	0x0006
        /*0026*/ 	.short	0x00d0
        /*0028*/ 	.byte	0x00, 0xf0, 0x21, 0x00


	//----- nvinfo : EIATTR_KPARAM_INFO
	.align		4
.L_725:
        /*002c*/ 	.byte	0x04, 0x17
        /*002e*/ 	.short	(.L_727 - .L_726)
.L_726:
        /*0030*/ 	.word	0x00000000
        /*0034*/ 	.short	0x0005
        /*0036*/ 	.short	0x00c8
        /*0038*/ 	.byte	0x00, 0xf0, 0x21, 0x00


	//----- nvinfo : EIATTR_KPARAM_INFO
	.align		4
.L_727:
        /*003c*/ 	.byte	0x04, 0x17
        /*003e*/ 	.short	(.L_729 - .L_728)
.L_728:
        /*0040*/ 	.word	0x00000000
        /*0044*/ 	.short	0x0004
        /*0046*/ 	.short	0x00c0
        /*0048*/ 	.byte	0x00, 0xf0, 0x21, 0x00


	//----- nvinfo : EIATTR_KPARAM_INFO
	.align		4
.L_729:
        /*004c*/ 	.byte	0x04, 0x17
        /*004e*/ 	.short	(.L_731 - .L_730)
.L_730:
        /*0050*/ 	.word	0x00000000
        /*0054*/ 	.short	0x0003
        /*0056*/ 	.short	0x00b8
        /*0058*/ 	.byte	0x00, 0xf0, 0x21, 0x00


	//----- nvinfo : EIATTR_KPARAM_INFO
	.align		4
.L_731:
        /*005c*/ 	.byte	0x04, 0x17
        /*005e*/ 	.short	(.L_733 - .L_732)
.L_732:
        /*0060*/ 	.word	0x00000000
        /*0064*/ 	.short	0x0002
        /*0066*/ 	.short	0x00b0
        /*0068*/ 	.byte	0x00, 0xf0, 0x21, 0x00


	//----- nvinfo : EIATTR_KPARAM_INFO
	.align		4
.L_733:
        /*006c*/ 	.byte	0x04, 0x17
        /*006e*/ 	.short	(.L_735 - .L_734)
.L_734:
        /*0070*/ 	.word	0x00000000
        /*0074*/ 	.short	0x0001
        /*0076*/ 	.short	0x0058
        /*0078*/ 	.byte	0x00, 0xf0, 0x61, 0x01


	//----- nvinfo : EIATTR_KPARAM_INFO
	.align		4
.L_735:
        /*007c*/ 	.byte	0x04, 0x17
        /*007e*/ 	.short	(.L_737 - .L_736)
.L_736:
        /*0080*/ 	.word	0x00000000
        /*0084*/ 	.short	0x0000
        /*0086*/ 	.short	0x0000
        /*0088*/ 	.byte	0x00, 0xf0, 0x61, 0x01


	//----- nvinfo : EIATTR_MAXREG_COUNT
	.align		4
.L_737:
        /*008c*/ 	.byte	0x03, 0x1b
        /*008e*/ 	.short	0x00ff


	//----- nvinfo : EIATTR_MERCURY_ISA_VERSION
	.align		4
        /*0090*/ 	.byte	0x03, 0x5f
        /*0092*/ 	.short	0x0000


	//----- nvinfo : EIATTR_EXIT_INSTR_OFFSETS
	.align		4
        /*0094*/ 	.byte	0x04, 0x1c
        /*0096*/ 	.short	(.L_739 - .L_738)


	//   ....[0]....
.L_738:
        /*0098*/ 	.word	0x00000120


	//   ....[1]....
        /*009c*/ 	.word	0x000013b0


	//----- nvinfo : EIATTR_CTAIDZ_USED
	.align		4
.L_739:
        /*00a0*/ 	.byte	0x01, 0x04
	.zero		2


	//----- nvinfo : EIATTR_CRS_STACK_SIZE
	.align		4
        /*00a4*/ 	.byte	0x04, 0x1e
        /*00a6*/ 	.short	(.L_741 - .L_740)
.L_740:
        /*00a8*/ 	.word	0x00000000
.L_741:


//--------------------- .nv.info._ZN2at6native49_GLOBAL__N__cfa43aba_16_ReflectionPad_cu_f800513936reflection_pad3d_backward_out_kernelIdEEvNS_27GenericPackedTensorAccessorIT_Lm5ENS_16DefaultPtrTraitsElEENS3_IKS4_Lm5ES5_lEElllll --------------------------
	.section	.nv.info._ZN2at6native49_GLOBAL__N__cfa43aba_16_ReflectionPad_cu_f800513936reflection_pad3d_backward_out_kernelIdEEvNS_27GenericPackedTensorAccessorIT_Lm5ENS_16DefaultPtrTraitsElEENS3_IKS4_Lm5ES5_lEElllll,"",@"SHT_CUDA_INFO"
	.sectionflags	@""
	.align	4


	//----- nvinfo : EIATTR_CUDA_API_VERSION
	.align		4
        /*0000*/ 	.byte	0x04, 0x37
        /*0002*/ 	.short	(.L_743 - .L_742)
.L_742:
        /*0004*/ 	.word	0x00000082


	//----- nvinfo : EIATTR_SW2861232_WAR
	.align		4
.L_743:
        /*0008*/ 	.byte	0x01, 0x35
	.zero		2


	//----- nvinfo : EIATTR_PARAM_CBANK
	.align		4
        /*000c*/ 	.byte	0x04, 0x0a
        /*000e*/ 	.short	(.L_745 - .L_744)
	.align		4
.L_744:
        /*0010*/ 	.word	index@(.nv.constant0._ZN2at6native49_GLOBAL__N__cfa43aba_16_ReflectionPad_cu_f800513936reflection_pad3d_backward_out_kernelIdEEvNS_27GenericPackedTensorAccessorIT_Lm5ENS_16DefaultPtrTraitsElEENS3_IKS4_Lm5ES5_lEElllll)
        /*0014*/ 	.short	0x0160
        /*0016*/ 	.short	0x00d8


	//----- nvinfo : EIATTR_CBANK_PARAM_SIZE
	.align		4
.L_745:
        /*0018*/ 	.byte	0x03, 0x19
        /*001a*/ 	.short	0x00d8


	//----- nvinfo : EIATTR_KPARAM_INFO
	.align		4
        /*001c*/ 	.byte	0x04, 0x17
        /*001e*/ 	.short	(.L_747 - .L_746)
.L_746:
        /*0020*/ 	.word	0x00000000
        /*0024*/ 	.short	0x0006
        /*0026*/ 	.short	0x00d0
        /*0028*/ 	.byte	0x00, 0xf0, 0x21, 0x00


	//----- nvinfo : EIATTR_KPARAM_INFO
	.align		4
.L_747:
        /*002c*/ 	.byte	0x04, 0x17
        /*002e*/ 	.short	(.L_749 - .L_748)
.L_748:
        /*0030*/ 	.word	0x00000000
        /*0034*/ 	.short	0x0005
        /*0036*/ 	.short	0x00c8
        /*0038*/ 	.byte	0x00, 0xf0, 0x21, 0x00


	//----- nvinfo : EIATTR_KPARAM_INFO
	.align		4
.L_749:
        /*003c*/ 	.byte	0x04, 0x17
        /*003e*/ 	.short	(.L_751 - .L_750)
.L_750:
        /*0040*/ 	.word	0x00000000
        /*0044*/ 	.short	0x0004
        /*0046*/ 	.short	0x00c0
        /*0048*/ 	.byte	0x00, 0xf0, 0x21, 0x00


	//----- nvinfo : EIATTR_KPARAM_INFO
	.align		4
.L_751:
        /*004c*/ 	.byte	0x04, 0x17
        /*004e*/ 	.short	(.L_753 - .L_752)
.L_752:
        /*0050*/ 	.word	0x00000000
        /*0054*/ 	.short	0x0003
        /*0056*/ 	.short	0x00b8
        /*0058*/ 	.byte	0x00, 0xf0, 0x21, 0x00


	//----- nvinfo : EIATTR_KPARAM_INFO
	.align		4
.L_753:
        /*005c*/ 	.byte	0x04, 0x17
        /*005e*/ 	.short	(.L_755 - .L_754)
.L_754:
        /*0060*/ 	.word	0x00000000
        /*0064*/ 	.short	0x0002
        /*0066*/ 	.short	0x00b0
        /*0068*/ 	.byte	0x00, 0xf0, 0x21, 0x00


	//----- nvinfo : EIATTR_KPARAM_INFO
	.align		4
.L_755:
        /*006c*/ 	.byte	0x04, 0x17
        /*006e*/ 	.short	(.L_757 - .L_756)
.L_756:
        /*0070*/ 	.word	0x00000000
        /*0074*/ 	.short	0x0001
        /*0076*/ 	.short	0x0058
        /*0078*/ 	.byte	0x00, 0xf0, 0x61, 0x01


	//----- nvinfo : EIATTR_KPARAM_INFO
	.align		4
.L_757:
        /*007c*/ 	.byte	0x04, 0x17
        /*007e*/ 	.short	(.L_759 - .L_758)
.L_758:
        /*0080*/ 	.word	0x00000000
        /*0084*/ 	.short	0x0000
        /*0086*/ 	.short	0x0000
        /*0088*/ 	.byte	0x00, 0xf0, 0x61, 0x01


	//----- nvinfo : EIATTR_MAXREG_COUNT
	.align		4
.L_759:
        /*008c*/ 	.byte	0x03, 0x1b
        /*008e*/ 	.short	0x00ff


	//----- nvinfo : EIATTR_MERCURY_ISA_VERSION
	.align		4
        /*0090*/ 	.byte	0x03, 0x5f
        /*0092*/ 	.short	0x0000


	//----- nvinfo : EIATTR_EXIT_INSTR_OFFSETS
	.align		4
        /*0094*/ 	.byte	0x04, 0x1c
        /*0096*/ 	.short	(.L_761 - .L_760)


	//   ....[0]....
.L_760:
        /*0098*/ 	.word	0x00000120


	//   ....[1]....
        /*009c*/ 	.word	0x00001340


	//----- nvinfo : EIATTR_CTAIDZ_USED
	.align		4
.L_761:
        /*00a0*/ 	.byte	0x01, 0x04
	.zero		2


	//----- nvinfo : EIATTR_CRS_STACK_SIZE
	.align		4
        /*00a4*/ 	.byte	0x04, 0x1e
        /*00a6*/ 	.short	(.L_763 - .L_762)
.L_762:
        /*00a8*/ 	.word	0x00000000
.L_763:


//--------------------- .nv.info._ZN2at6native49_GLOBAL__N__cfa43aba_16_ReflectionPad_cu_f800513927reflection_pad3d_out_kernelIN3c108BFloat16EEEvNS_27GenericPackedTensorAccessorIKT_Lm5ENS_16DefaultPtrTraitsElEENS5_IS6_Lm5ES8_lEElllll --------------------------
	.section	.nv.info._ZN2at6native49_GLOBAL__N__cfa43aba_16_ReflectionPad_cu_f800513927reflection_pad3d_out_kernelIN3c108BFloat16EEEvNS_27GenericPackedTensorAccessorIKT_Lm5ENS_16DefaultPtrTraitsElEENS5_IS6_Lm5ES8_lEElllll,"",@"SHT_CUDA_INFO"
	.sectionflags	@""
	.align	4


	//----- nvinfo : EIATTR_CUDA_API_VERSION
	.align		4
        /*0000*/ 	.byte	0x04, 0x37
        /*0002*/ 	.short	(.L_765 - .L_764)
.L_764:
        /*0004*/ 	.word	0x00000082


	//----- nvinfo : EIATTR_SW2861232_WAR
	.align		4
.L_765:
        /*0008*/ 	.byte	0x01, 0x35
	.zero		2


	//----- nvinfo : EIATTR_PARAM_CBANK
	.align		4
        /*000c*/ 	.byte	0x04, 0x0a
        /*000e*/ 	.short	(.L_767 - .L_766)
	.align		4
.L_766:
        /*0010*/ 	.word	index@(.nv.constant0._ZN2at6native49_GLOBAL__N__cfa43aba_16_ReflectionPad_cu_f800513927reflection_pad3d_out_kernelIN3c108BFloat16EEEvNS_27GenericPackedTensorAccessorIKT_Lm5ENS_16DefaultPtrTraitsElEENS5_IS6_Lm5ES8_lEElllll)
        /*0014*/ 	.short	0x0160
        /*0016*/ 	.short	0x00d8


	//----- nvinfo : EIATTR_CBANK_PARAM_SIZE
	.align		4
.L_767:
        /*0018*/ 	.byte	0x03, 0x19
        /*001a*/ 	.short	0x00d8


	//----- nvinfo : EIATTR_KPARAM_INFO
	.align		4
        /*001c*/ 	.byte	0x04, 0x17
        /*001e*/ 	.short	(.L_769 - .L_768)
.L_768:
        /*0020*/ 	.word	0x00000000
        /*0024*/ 	.short	0x0006
        /*0026*/ 	.short	0x00d0
        /*0028*/ 	.byte	0x00, 0xf0, 0x21, 0x00


	//----- nvinfo : EIATTR_KPARAM_INFO
	.align		4
.L_769:
        /*002c*/ 	.byte	0x04, 0x17
        /*002e*/ 	.short	(.L_771 - .L_770)
.L_770:
        /*0030*/ 	.word	0x00000000
        /*0034*/ 	.short	0x0005
        /*0036*/ 	.short	0x00c8
        /*0038*/ 	.byte	0x00, 0xf0, 0x21, 0x00


	//----- nvinfo : EIATTR_KPARAM_INFO
	.align		4
.L_771:
        /*003c*/ 	.byte	0x04, 0x17
        /*003e*/ 	.short	(.L_773 - .L_772)
.L_772:
        /*0040*/ 	.word	0x00000000
        /*0044*/ 	.short	0x0004
        /*0046*/ 	.short	0x00c0
        /*0048*/ 	.byte	0x00, 0xf0, 0x21, 0x00


	//----- nvinfo : EIATTR_KPARAM_INFO
	.align		4
.L_773:
        /*004c*/ 	.byte	0x04, 0x17
        /*004e*/ 	.short	(.L_775 - .L_774)
.L_774:
        /*0050*/ 	.word	0x00000000
        /*0054*/ 	.short	0x0003
        /*0056*/ 	.short	0x00b8
        /*0058*/ 	.byte	0x00, 0xf0, 0x21, 0x00


	//----- nvinfo : EIATTR_KPARAM_INFO
	.align		4
.L_775:
        /*005c*/ 	.byte	0x04, 0x17
        /*005e*/ 	.short	(.L_777 - .L_776)
.L_776:
        /*0060*/ 	.word	0x00000000
        /*0064*/ 	.short	0x0002
        /*0066*/ 	.short	0x00b0
        /*0068*/ 	.byte	0x00, 0xf0, 0x21, 0x00


	//----- nvinfo : EIATTR_KPARAM_INFO
	.align		4
.L_777:
        /*006c*/ 	.byte	0x04, 0x17
        /*006e*/ 	.short	(.L_779 - .L_778)
.L_778:
        /*0070*/ 	.word	0x00000000
        /*0074*/ 	.short	0x0001
        /*0076*/ 	.short	0x0058
        /*0078*/ 	.byte	0x00, 0xf0, 0x61, 0x01


	//----- nvinfo : EIATTR_KPARAM_INFO
	.align		4
.L_779:
        /*007c*/ 	.byte	0x04, 0x17
        /*007e*/ 	.short	(.L_781 - .L_780)
.L_780:
        /*0080*/ 	.word	0x00000000
        /*0084*/ 	.short	0x0000
        /*0086*/ 	.short	0x0000
        /*0088*/ 	.byte	0x00, 0xf0, 0x61, 0x01


	//----- nvinfo : EIATTR_MAXREG_COUNT
	.align		4
.L_781:
        /*008c*/ 	.byte	0x03, 0x1b
        /*008e*/ 	.short	0x00ff


	//----- nvinfo : EIATTR_MERCURY_ISA_VERSION
	.align		4
        /*0090*/ 	.byte	0x03, 0x5f
        /*0092*/ 	.short	0x0000


	//----- nvinfo : EIATTR_EXIT_INSTR_OFFSETS
	.align		4
        /*0094*/ 	.byte	0x04, 0x1c
        /*0096*/ 	.short	(.L_783 - .L_782)


	//   ....[0]....
.L_782:
        /*0098*/ 	.word	0x00000120


	//   ....[1]....
        /*009c*/ 	.word	0x000013b0


	//----- nvinfo : EIATTR_CTAIDZ_USED
	.align		4
.L_783:
        /*00a0*/ 	.byte	0x01, 0x04
	.zero		2


	//----- nvinfo : EIATTR_CRS_STACK_SIZE
	.align		4
        /*00a4*/ 	.byte	0x04, 0x1e
        /*00a6*/ 	.short	(.L_785 - .L_784)
.L_784:
        /*00a8*/ 	.word	0x00000000
.L_785:


//--------------------- .nv.info._ZN2at6native49_GLOBAL__N__cfa43aba_16_ReflectionPad_cu_f800513927reflection_pad3d_out_kernelIN3c104HalfEEEvNS_27GenericPackedTensorAccessorIKT_Lm5ENS_16DefaultPtrTraitsElEENS5_IS6_Lm5ES8_lEElllll --------------------------
	.section	.nv.info._ZN2at6native49_GLOBAL__N__cfa43aba_16_ReflectionPad_cu_f800513927reflection_pad3d_out_kernelIN3c104HalfEEEvNS_27GenericPackedTensorAccessorIKT_Lm5ENS_16DefaultPtrTraitsElEENS5_IS6_Lm5ES8_lEElllll,"",@"SHT_CUDA_INFO"
	.sectionflags	@""
	.align	4


	//----- nvinfo : EIATTR_CUDA_API_VERSION
	.align		4
        /*0000*/ 	.byte	0x04, 0x37
        /*0002*/ 	.short	(.L_787 - .L_786)
.L_786:
        /*0004*/ 	.word	0x00000082


	//----- nvinfo : EIATTR_SW2861232_WAR
	.align		4
.L_787:
        /*0008*/ 	.byte	0x01, 0x35
	.zero		2


	//----- nvinfo : EIATTR_PARAM_CBANK
	.align		4
        /*000c*/ 	.byte	0x04, 0x0a
        /*000e*/ 	.short	(.L_789 - .L_788)
	.align		4
.L_788:
        /*0010*/ 	.word	index@(.nv.constant0._ZN2at6native49_GLOBAL__N__cfa43aba_16_ReflectionPad_cu_f800513927reflection_pad3d_out_kernelIN3c104HalfEEEvNS_27GenericPackedTensorAccessorIKT_Lm5ENS_16DefaultPtrTraitsElEENS5_IS6_Lm5ES8_lEElllll)
        /*0014*/ 	.short	0x0160
        /*0016*/ 	.short	0x00d8


	//----- nvinfo : EIATTR_CBANK_PARAM_SIZE
	.align		4
.L_789:
        /*0018*/ 	.byte	0x03, 0x19
        /*001a*/ 	.short	0x00d8


	//----- nvinfo : EIATTR_KPARAM_INFO
	.align		4
        /*001c*/ 	.byte	0x04, 0x17
        /*001e*/ 	.short	(.L_791 - .L_790)
.L_790:
        /*0020*/ 	.word	0x00000000
        /*0024*/ 	.short	0x0006
        /*0026*/ 	.short	0x00d0
        /*0028*/ 	.byte	0x00, 0xf0, 0x21, 0x00


	//----- nvinfo : EIATTR_KPARAM_INFO
	.align		4
.L_791:
        /*002c*/ 	.byte	0x04, 0x17
        /*002e*/ 	.short	(.L_793 - .L_792)
.L_792:
        /*0030*/ 	.word	0x00000000
        /*0034*/ 	.short	0x0005
        /*0036*/ 	.short	0x00c8
        /*0038*/ 	.byte	0x00, 0xf0, 0x21, 0x00


	//----- nvinfo : EIATTR_KPARAM_INFO
	.align		4
.L_793:
        /*003c*/ 	.byte	0x04, 0x17
        /*003e*/ 	.short	(.L_795 - .L_794)
.L_794:
        /*0040*/ 	.word	0x00000000
        /*0044*/ 	.short	0x0004
        /*0046*/ 	.short	0x00c0
        /*0048*/ 	.byte	0x00, 0xf0, 0x21, 0x00


	//----- nvinfo : EIATTR_KPARAM_INFO
	.align		4
.L_795:
        /*004c*/ 	.byte	0x04, 0x17
        /*004e*/ 	.short	(.L_797 - .L_796)
.L_796:
        /*0050*/ 	.word	0x00000000
        /*0054*/ 	.short	0x0003
        /*0056*/ 	.short	0x00b8
        /*0058*/ 	.byte	0x00, 0xf0, 0x21, 0x00


	//----- nvinfo : EIATTR_KPARAM_INFO
	.align		4
.L_797:
        /*005c*/ 	.byte	0x04, 0x17
        /*005e*/ 	.short	(.L_799 - .L_798)
.L_798:
        /*0060*/ 	.word	0x00000000
        /*0064*/ 	.short	0x0002
        /*0066*/ 	.short	0x00b0
        /*0068*/ 	.byte	0x00, 0xf0, 0x21, 0x00


	//----- nvinfo : EIATTR_KPARAM_INFO
	.align		4
.L_799:
        /*006c*/ 	.byte	0x04, 0x17
        /*006e*/ 	.short	(.L_801 - .L_800)
.L_800:
        /*0070*/ 	.word	0x00000000
        /*0074*/ 	.short	0x0001
        /*0076*/ 	.short	0x0058
        /*0078*/ 	.byte	0x00, 0xf0, 0x61, 0x01


	//----- nvinfo : EIATTR_KPARAM_INFO
	.align		4
.L_801:
        /*007c*/ 	.byte	0x04, 0x17
        /*007e*/ 	.short	(.L_803 - .L_802)
.L_802:
        /*0080*/ 	.word	0x00000000
        /*0084*/ 	.short	0x0000
        /*0086*/ 	.short	0x0000
        /*0088*/ 	.byte	0x00, 0xf0, 0x61, 0x01


	//----- nvinfo : EIATTR_MAXREG_COUNT
	.align		4
.L_803:
        /*008c*/ 	.byte	0x03, 0x1b
        /*008e*/ 	.short	0x00ff


	//----- nvinfo : EIATTR_MERCURY_ISA_VERSION
	.align		4
        /*0090*/ 	.byte	0x03, 0x5f
        /*0092*/ 	.short	0x0000


	//----- nvinfo : EIATTR_EXIT_INSTR_OFFSETS
	.align		4
        /*0094*/ 	.byte	0x04, 0x1c
        /*0096*/ 	.short	(.L_805 - .L_804)


	//   ....[0]....
.L_804:
        /*0098*/ 	.word	0x00000120


	//   ....[1]....
        /*009c*/ 	.word	0x000013b0


	//----- nvinfo : EIATTR_CTAIDZ_USED
	.align		4
.L_805:
        /*00a0*/ 	.byte	0x01, 0x04
	.zero		2


	//----- nvinfo : EIATTR_CRS_STACK_SIZE
	.align		4
        /*00a4*/ 	.byte	0x04, 0x1e
        /*00a6*/ 	.short	(.L_807 - .L_806)
.L_806:
        /*00a8*/ 	.word	0x00000000
.L_807:


//--------------------- .nv.info._ZN2at6native49_GLOBAL__N__cfa43aba_16_ReflectionPad_cu_f800513927reflection_pad3d_out_kernelIN3c107complexIfEEEEvNS_27GenericPackedTensorAccessorIKT_Lm5ENS_16DefaultPtrTraitsElEENS6_IS7_Lm5ES9_lEElllll --------------------------
	.section	.nv.info._ZN2at6native49_GLOBAL__N__cfa43aba_16_ReflectionPad_cu_f800513927reflection_pad3d_out_kernelIN3c107complexIfEEEEvNS_27GenericPackedTensorAccessorIKT_Lm5ENS_16DefaultPtrTraitsElEENS6_IS7_Lm5ES9_lEElllll,"",@"SHT_CUDA_INFO"
	.sectionflags	@""
	.align	4


	//----- nvinfo : EIATTR_CUDA_API_VERSION
	.align		4
        /*0000*/ 	.byte	0x04, 0x37
        /*0002*/ 	.short	(.L_809 - .L_808)
.L_808:
        /*0004*/ 	.word	0x00000082


	//----- nvinfo : EIATTR_SW2861232_WAR
	.align		4
.L_809:
        /*0008*/ 	.byte	0x01, 0x35
	.zero		2


	//----- nvinfo : EIATTR_PARAM_CBANK
	.align		4
        /*000c*/ 	.byte	0x04, 0x0a
        /*000e*/ 	.short	(.L_811 - .L_810)
	.align		4
.L_810:
        /*0010*/ 	.word	index@(.nv.constant0._ZN2at6native49_GLOBAL__N__cfa43aba_16_ReflectionPad_cu_f800513927reflection_pad3d_out_kernelIN3c107complexIfEEEEvNS_27GenericPackedTensorAccessorIKT_Lm5ENS_16DefaultPtrTraitsElEENS6_IS7_Lm5ES9_lEElllll)
        /*0014*/ 	.short	0x0160
        /*0016*/ 	.short	0x00d8


	//----- nvinfo : EIATTR_CBANK_PARAM_SIZE
	.align		4
.L_811:
        /*0018*/ 	.byte	0x03, 0x19
        /*001a*/ 	.short	0x00d8


	//----- nvinfo : EIATTR_KPARAM_INFO
	.align		4
        /*001c*/ 	.byte	0x04, 0x17
        /*001e*/ 	.short	(.L_813 - .L_812)
.L_812:
        /*0020*/ 	.word	0x00000000
        /*0024*/ 	.short	0x0006
        /*0026*/ 	.short	0x00d0
        /*0028*/ 	.byte	0x00, 0xf0, 0x21, 0x00


	//----- nvinfo : EIATTR_KPARAM_INFO
	.align		4
.L_813:
        /*002c*/ 	.byte	0x04, 0x17
        /*002e*/ 	.short	(.L_815 - .L_814)
.L_814:
        /*0030*/ 	.word	0x00000000
        /*0034*/ 	.short	0x0005
        /*0036*/ 	.short	0x00c8
        /*0038*/ 	.byte	0x00, 0xf0, 0x21, 0x00


	//----- nvinfo : EIATTR_KPARAM_INFO
	.align		4
.L_815:
        /*003c*/ 	.byte	0x04, 0x17
        /*003e*/ 	.short	(.L_817 - .L_816)
.L_816:
        /*0040*/ 	.word	0x00000000
        /*0044*/ 	.short	0x0004
        /*0046*/ 	.short	0x00c0
        /*0048*/ 	.byte	0x00, 0xf0, 0x21, 0x00


	//----- nvinfo : EIATTR_KPARAM_INFO
	.align		4
.L_817:
        /*004c*/ 	.byte	0x04, 0x17
        /*004e*/ 	.short	(.L_819 - .L_818)
.L_818:
        /*0050*/ 	.word	0x00000000
        /*0054*/ 	.short	0x0003
        /*0056*/ 	.short	0x00b8
        /*0058*/ 	.byte	0x00, 0xf0, 0x21, 0x00


	//----- nvinfo : EIATTR_KPARAM_INFO
	.align		4
.L_819:
        /*005c*/ 	.byte	0x04, 0x17
        /*005e*/ 	.short	(.L_821 - .L_820)
.L_820:
        /*0060*/ 	.word	0x00000000
        /*0064*/ 	.short	0x0002
        /*0066*/ 	.short	0x00b0
        /*0068*/ 	.byte	0x00, 0xf0, 0x21, 0x00


	//----- nvinfo : EIATTR_KPARAM_INFO
	.align		4
.L_821:
        /*006c*/ 	.byte	0x04, 0x17
        /*006e*/ 	.short	(.L_823 - .L_822)
.L_822:
        /*0070*/ 	.word	0x00000000
        /*0074*/ 	.short	0x0001
        /*0076*/ 	.short	0x0058
        /*0078*/ 	.byte	0x00, 0xf0, 0x61, 0x01


	//----- nvinfo : EIATTR_KPARAM_INFO
	.align		4
.L_823:
        /*007c*/ 	.byte	0x04, 0x17
        /*007e*/ 	.short	(.L_825 - .L_824)
.L_824:
        /*0080*/ 	.word	0x00000000
        /*0084*/ 	.short	0x0000
        /*0086*/ 	.short	0x0000
        /*0088*/ 	.byte	0x00, 0xf0, 0x61, 0x01


	//----- nvinfo : EIATTR_MAXREG_COUNT
	.align		4
.L_825:
        /*008c*/ 	.byte	0x03, 0x1b
        /*008e*/ 	.short	0x00ff


	//----- nvinfo : EIATTR_MERCURY_ISA_VERSION
	.align		4
        /*0090*/ 	.byte	0x03, 0x5f
        /*0092*/ 	.short	0x0000


	//----- nvinfo : EIATTR_EXIT_INSTR_OFFSETS
	.align		4
        /*0094*/ 	.byte	0x04, 0x1c
        /*0096*/ 	.short	(.L_827 - .L_826)


	//   ....[0]....
.L_826:
        /*0098*/ 	.word	0x00000120


	//   ....[1]....
        /*009c*/ 	.word	0x000013b0


	//----- nvinfo : EIATTR_CTAIDZ_USED
	.align		4
.L_827:
        /*00a0*/ 	.byte	0x01, 0x04
	.zero		2


	//----- nvinfo : EIATTR_CRS_STACK_SIZE
	.align		4
        /*00a4*/ 	.byte	0x04, 0x1e
        /*00a6*/ 	.short	(.L_829 - .L_828)
.L_828:
        /*00a8*/ 	.word	0x00000000
.L_829:


//--------------------- .nv.info._ZN2at6native49_GLOBAL__N__cfa43aba_16_ReflectionPad_cu_f800513927reflection_pad3d_out_kernelIN3c107complexIdEEEEvNS_27GenericPackedTensorAccessorIKT_Lm5ENS_16DefaultPtrTraitsElEENS6_IS7_Lm5ES9_lEElllll --------------------------
	.section	.nv.info._ZN2at6native49_GLOBAL__N__cfa43aba_16_ReflectionPad_cu_f800513927reflection_pad3d_out_kernelIN3c107complexIdEEEEvNS_27GenericPackedTensorAccessorIKT_Lm5ENS_16DefaultPtrTraitsElEENS6_IS7_Lm5ES9_lEElllll,"",@"SHT_CUDA_INFO"
	.sectionflags	@""
	.align	4


	//----- nvinfo : EIATTR_CUDA_API_VERSION
	.align		4
        /*0000*/ 	.byte	0x04, 0x37
        /*0002*/ 	.short	(.L_831 - .L_830)
.L_830:
        /*0004*/ 	.word	0x00000082


	//----- nvinfo : EIATTR_SW2861232_WAR
	.align		4
.L_831:
        /*0008*/ 	.byte	0x01, 0x35
	.zero		2


	//----- nvinfo : EIATTR_PARAM_CBANK
	.align		4
        /*000c*/ 	.byte	0x04, 0x0a
        /*000e*/ 	.short	(.L_833 - .L_832)
	.align		4
.L_832:
        /*0010*/ 	.word	index@(.nv.constant0._ZN2at6native49_GLOBAL__N__cfa43aba_16_ReflectionPad_cu_f800513927reflection_pad3d_out_kernelIN3c107complexIdEEEEvNS_27GenericPackedTensorAccessorIKT_Lm5ENS_16DefaultPtrTraitsElEENS6_IS7_Lm5ES9_lEElllll)
        /*0014*/ 	.short	0x0160
        /*0016*/ 	.short	0x00d8


	//----- nvinfo : EIATTR_CBANK_PARAM_SIZE
	.align		4
.L_833:
        /*0018*/ 	.byte	0x03, 0x19
        /*001a*/ 	.short	0x00d8


	//----- nvinfo : EIATTR_KPARAM_INFO
	.align		4
        /*001c*/ 	.byte	0x04, 0x17
        /*001e*/ 	.short	(.L_835 - .L_834)
.L_834:
        /*0020*/ 	.word	0x00000000
        /*0024*/ 	.short	0x0006
        /*0026*/ 	.short	0x00d0
        /*0028*/ 	.byte	0x00, 0xf0, 0x21, 0x00


	//----- nvinfo : EIATTR_KPARAM_INFO
	.align		4
.L_835:
        /*002c*/ 	.byte	0x04, 0x17
        /*002e*/ 	.short	(.L_837 - .L_836)
.L_836:
        /*0030*/ 	.word	0x00000000
        /*0034*/ 	.short	0x0005
        /*0036*/ 	.short	0x00c8
        /*0038*/ 	.byte	0x00, 0xf0, 0x21, 0x00


	//----- nvinfo : EIATTR_KPARAM_INFO
	.align		4
.L_837:
        /*003c*/ 	.byte	0x04, 0x17
        /*003e*/ 	.short	(.L_839 - .L_838)
.L_838:
        /*0040*/ 	.word	0x00000000
        /*0044*/ 	.short	0x0004
        /*0046*/ 	.short	0x00c0
        /*0048*/ 	.byte	0x00, 0xf0, 0x21, 0x00


	//----- nvinfo : EIATTR_KPARAM_INFO
	.align		4
.L_839:
        /*004c*/ 	.byte	0x04, 0x17
        /*004e*/ 	.short	(.L_841 - .L_840)
.L_840:
        /*0050*/ 	.word	0x00000000
        /*0054*/ 	.short	0x0003
        /*0056*/ 	.short	0x00b8
        /*0058*/ 	.byte	0x00, 0xf0, 0x21, 0x00


	//----- nvinfo : EIATTR_KPARAM_INFO
	.align		4
.L_841:
        /*005c*/ 	.byte	0x04, 0x17
        /*005e*/ 	.short	(.L_843 - .L_842)
.L_842:
        /*0060*/ 	.word	0x00000000
        /*0064*/ 	.short	0x0002
        /*0066*/ 	.short	0x00b0
        /*0068*/ 	.byte	0x00, 0xf0, 0x21, 0x00


	//----- nvinfo : EIATTR_KPARAM_INFO
	.align		4
.L_843:
        /*006c*/ 	.byte	0x04, 0x17
        /*006e*/ 	.short	(.L_845 - .L_844)
.L_844:
        /*0070*/ 	.word	0x00000000
        /*0074*/ 	.short	0x0001
        /*0076*/ 	.short	0x0058
        /*0078*/ 	.byte	0x00, 0xf0, 0x61, 0x01


	//----- nvinfo : EIATTR_KPARAM_INFO
	.align		4
.L_845:
        /*007c*/ 	.byte	0x04, 0x17
        /*007e*/ 	.short	(.L_847 - .L_846)
.L_846:
        /*0080*/ 	.word	0x00000000
        /*0084*/ 	.short	0x0000
        /*0086*/ 	.short	0x0000
        /*0088*/ 	.byte	0x00, 0xf0, 0x61, 0x01


	//----- nvinfo : EIATTR_MAXREG_COUNT
	.align		4
.L_847:
        /*008c*/ 	.byte	0x03, 0x1b
        /*008e*/ 	.short	0x00ff


	//----- nvinfo : EIATTR_MERCURY_ISA_VERSION
	.align		4
        /*0090*/ 	.byte	0x03, 0x5f
        /*0092*/ 	.short	0x0000


	//----- nvinfo : EIATTR_EXIT_INSTR_OFFSETS
	.align		4
        /*0094*/ 	.byte	0x04, 0x1c
        /*0096*/ 	.short	(.L_849 - .L_848)


	//   ....[0]....
.L_848:
        /*0098*/ 	.word	0x00000120


	//   ....[1]....
        /*009c*/ 	.word	0x000013b0


	//----- nvinfo : EIATTR_CTAIDZ_USED
	.align		4
.L_849:
        /*00a0*/ 	.byte	0x01, 0x04
	.zero		2


	//----- nvinfo : EIATTR_CRS_STACK_SIZE
	.align		4
        /*00a4*/ 	.byte	0x04, 0x1e
        /*00a6*/ 	.short	(.L_851 - .L_850)
.L_850:
        /*00a8*/ 	.word	0x00000000
.L_851:


//--------------------- .nv.info._ZN2at6native49_GLOBAL__N__cfa43aba_16_ReflectionPad_cu_f800513927reflection_pad3d_out_kernelIfEEvNS_27GenericPackedTensorAccessorIKT_Lm5ENS_16DefaultPtrTraitsElEENS3_IS4_Lm5ES6_lEElllll --------------------------
	.section	.nv.info._ZN2at6native49_GLOBAL__N__cfa43aba_16_ReflectionPad_cu_f800513927reflection_pad3d_out_kernelIfEEvNS_27GenericPackedTensorAccessorIKT_Lm5ENS_16DefaultPtrTraitsElEENS3_IS4_Lm5ES6_lEElllll,"",@"SHT_CUDA_INFO"
	.sectionflags	@""
	.align	4


	//----- nvinfo : EIATTR_CUDA_API_VERSION
	.align		4
        /*0000*/ 	.byte	0x04, 0x37
        /*0002*/ 	.short	(.L_853 - .L_852)
.L_852:
        /*0004*/ 	.word	0x00000082


	//----- nvinfo : EIATTR_SW2861232_WAR
	.align		4
.L_853:
        /*0008*/ 	.byte	0x01, 0x35
	.zero		2


	//----- nvinfo : EIATTR_PARAM_CBANK
	.align		4
        /*000c*/ 	.byte	0x04, 0x0a
        /*000e*/ 	.short	(.L_855 - .L_854)
	.align		4
.L_854:
        /*0010*/ 	.word	index@(.nv.constant0._ZN2at6native49_GLOBAL__N__cfa43aba_16_ReflectionPad_cu_f800513927reflection_pad3d_out_kernelIfEEvNS_27GenericPackedTensorAccessorIKT_Lm5ENS_16DefaultPtrTraitsElEENS3_IS4_Lm5ES6_lEElllll)
        /*0014*/ 	.short	0x0160
        /*0016*/ 	.short	0x00d8


	//----- nvinfo : EIATTR_CBANK_PARAM_SIZE
	.align		4
.L_855:
        /*0018*/ 	.byte	0x03, 0x19
        /*001a*/ 	.short	0x00d8


	//----- nvinfo : EIATTR_KPARAM_INFO
	.align		4
        /*001c*/ 	.byte	0x04, 0x17
        /*001e*/ 	.short	(.L_857 - .L_856)
.L_856:
        /*0020*/ 	.word	0x00000000
        /*0024*/ 	.short	0x0006
        /*0026*/ 	.short	0x00d0
        /*0028*/ 	.byte	0x00, 0xf0, 0x21, 0x00


	//----- nvinfo : EIATTR_KPARAM_INFO
	.align		4
.L_857:
        /*002c*/ 	.byte	0x04, 0x17
        /*002e*/ 	.short	(.L_859 - .L_858)
.L_858:
        /*0030*/ 	.word	0x00000000
        /*0034*/ 	.short	0x0005
        /*0036*/ 	.short	0x00c8
        /*0038*/ 	.byte	0x00, 0xf0, 0x21, 0x00


	//----- nvinfo : EIATTR_KPARAM_INFO
	.align		4
.L_859:
        /*003c*/ 	.byte	0x04, 0x17
        /*003e*/ 	.short	(.L_861 - .L_860)
.L_860:
        /*0040*/ 	.word	0x00000000
        /*0044*/ 	.short	0x0004
        /*0046*/ 	.short	0x00c0
        /*0048*/ 	.byte	0x00, 0xf0, 0x21, 0x00


	//----- nvinfo : EIATTR_KPARAM_INFO
	.align		4
.L_861:
        /*004c*/ 	.byte	0x04, 0x17
        /*004e*/ 	.short	(.L_863 - .L_862)
.L_862:
        /*0050*/ 	.word	0x00000000
        /*0054*/ 	.short	0x0003
        /*0056*/ 	.short	0x00b8
        /*0058*/ 	.byte	0x00, 0xf0, 0x21, 0x00


	//----- nvinfo : EIATTR_KPARAM_INFO
	.align		4
.L_863:
        /*005c*/ 	.byte	0x04, 0x17
        /*005e*/ 	.short	(.L_865 - .L_864)
.L_864:
        /*0060*/ 	.word	0x00000000
        /*0064*/ 	.short	0x0002
        /*0066*/ 	.short	0x00b0
        /*0068*/ 	.byte	0x00, 0xf0, 0x21, 0x00


	//----- nvinfo : EIATTR_KPARAM_INFO
	.align		4
.L_865:
        /*006c*/ 	.byte	0x04, 0x17
        /*006e*/ 	.short	(.L_867 - .L_866)
.L_866:
        /*0070*/ 	.word	0x00000000
        /*0074*/ 	.short	0x0001
        /*0076*/ 	.short	0x0058
        /*0078*/ 	.byte	0x00, 0xf0, 0x61, 0x01


	//----- nvinfo : EIATTR_KPARAM_INFO
	.align		4
.L_867:
        /*007c*/ 	.byte	0x04, 0x17
        /*007e*/ 	.short	(.L_869 - .L_868)
.L_868:
        /*0080*/ 	.word	0x00000000
        /*0084*/ 	.short	0x0000
        /*0086*/ 	.short	0x0000
        /*0088*/ 	.byte	0x00, 0xf0, 0x61, 0x01


	//----- nvinfo : EIATTR_MAXREG_COUNT
	.align		4
.L_869:
        /*008c*/ 	.byte	0x03, 0x1b
        /*008e*/ 	.short	0x00ff


	//----- nvinfo : EIATTR_MERCURY_ISA_VERSION
	.align		4
        /*0090*/ 	.byte	0x03, 0x5f
        /*0092*/ 	.short	0x0000


	//----- nvinfo : EIATTR_EXIT_INSTR_OFFSETS
	.align		4
        /*0094*/ 	.byte	0x04, 0x1c
        /*0096*/ 	.short	(.L_871 - .L_870)


	//   ....[0]....
.L_870:
        /*0098*/ 	.word	0x00000120


	//   ....[1]....
        /*009c*/ 	.word	0x000013b0


	//----- nvinfo : EIATTR_CTAIDZ_USED
	.align		4
.L_871:
        /*00a0*/ 	.byte	0x01, 0x04
	.zero		2


	//----- nvinfo : EIATTR_CRS_STACK_SIZE
	.align		4
        /*00a4*/ 	.byte	0x04, 0x1e
        /*00a6*/ 	.short	(.L_873 - .L_872)
.L_872:
        /*00a8*/ 	.word	0x00000000
.L_873:


//--------------------- .nv.info._ZN2at6native49_GLOBAL__N__cfa43aba_16_ReflectionPad_cu_f800513927reflection_pad3d_out_kernelIdEEvNS_27GenericPackedTensorAccessorIKT_Lm5ENS_16DefaultPtrTraitsElEENS3_IS4_Lm5ES6_lEElllll --------------------------
	.section	.nv.info._ZN2at6native49_GLOBAL__N__cfa43aba_16_ReflectionPad_cu_f800513927reflection_pad3d_out_kernelIdEEvNS_27GenericPackedTensorAccessorIKT_Lm5ENS_16DefaultPtrTraitsElEENS3_IS4_Lm5ES6_lEElllll,"",@"SHT_CUDA_INFO"
	.sectionflags	@""
	.align	4


	//----- nvinfo : EIATTR_CUDA_API_VERSION
	.align		4
        /*0000*/ 	.byte	0x04, 0x37
        /*0002*/ 	.short	(.L_875 - .L_874)
.L_874:
        /*0004*/ 	.word	0x00000082


	//----- nvinfo : EIATTR_SW2861232_WAR
	.align		4
.L_875:
        /*0008*/ 	.byte	0x01, 0x35
	.zero		2


	//----- nvinfo : EIATTR_PARAM_CBANK
	.align		4
        /*000c*/ 	.byte	0x04, 0x0a
        /*000e*/ 	.short	(.L_877 - .L_876)
	.align		4
.L_876:
        /*0010*/ 	.word	index@(.nv.constant0._ZN2at6native49_GLOBAL__N__cfa43aba_16_ReflectionPad_cu_f800513927reflection_pad3d_out_kernelIdEEvNS_27GenericPackedTensorAccessorIKT_Lm5ENS_16DefaultPtrTraitsElEENS3_IS4_Lm5ES6_lEElllll)
        /*0014*/ 	.short	0x0160
        /*0016*/ 	.short	0x00d8


	//----- nvinfo : EIATTR_CBANK_PARAM_SIZE
	.align		4
.L_877:
        /*0018*/ 	.byte	0x03, 0x19
        /*001a*/ 	.short	0x00d8


	//----- nvinfo : EIATTR_KPARAM_INFO
	.align		4
        /*001c*/ 	.byte	0x04, 0x17
        /*001e*/ 	.short	(.L_879 - .L_878)
.L_878:
        /*0020*/ 	.word	0x00000000
        /*0024*/ 	.short	0x0006
        /*0026*/ 	.short	0x00d0
        /*0028*/ 	.byte	0x00, 0xf0, 0x21, 0x00


	//----- nvinfo : EIATTR_KPARAM_INFO
	.align		4
.L_879:
        /*002c*/ 	.byte	0x04, 0x17
        /*002e*/ 	.short	(.L_881 - .L_880)
.L_880:
        /*0030*/ 	.word	0x00000000
        /*0034*/ 	.short	0x0005
        /*0036*/ 	.short	0x00c8
        /*0038*/ 	.byte	0x00, 0xf0, 0x21, 0x00


	//----- nvinfo : EIATTR_KPARAM_INFO
	.align		4
.L_881:
        /*003c*/ 	.byte	0x04, 0x17
        /*003e*/ 	.short	(.L_883 - .L_882)
.L_882:
        /*0040*/ 	.word	0x00000000
        /*0044*/ 	.short	0x0004
        /*0046*/ 	.short	0x00c0
        /*0048*/ 	.byte	0x00, 0xf0, 0x21, 0x00


	//----- nvinfo : EIATTR_KPARAM_INFO
	.align		4
.L_883:
        /*004c*/ 	.byte	0x04, 0x17
        /*004e*/ 	.short	(.L_885 - .L_884)
.L_884:
        /*0050*/ 	.word	0x00000000
        /*0054*/ 	.short	0x0003
        /*0056*/ 	.short	0x00b8
        /*0058*/ 	.byte	0x00, 0xf0, 0x21, 0x00


	//----- nvinfo : EIATTR_KPARAM_INFO
	.align		4
.L_885:
        /*005c*/ 	.byte	0x04, 0x17
        /*005e*/ 	.short	(.L_887 - .L_886)
.L_886:
        /*0060*/ 	.word	0x00000000
        /*0064*/ 	.short	0x0002
        /*0066*/ 	.short	0x00b0
        /*0068*/ 	.byte	0x00, 0xf0, 0x21, 0x00


	//----- nvinfo : EIATTR_KPARAM_INFO
	.align		4
.L_887:
        /*006c*/ 	.byte	0x04, 0x17
        /*006e*/ 	.short	(.L_889 - .L_888)
.L_888:
        /*0070*/ 	.word	0x00000000
        /*0074*/ 	.short	0x0001
        /*0076*/ 	.short	0x0058
        /*0078*/ 	.byte	0x00, 0xf0, 0x61, 0x01


	//----- nvinfo : EIATTR_KPARAM_INFO
	.align		4
.L_889:
        /*007c*/ 	.byte	0x04, 0x17
        /*007e*/ 	.short	(.L_891 - .L_890)
.L_890:
        /*0080*/ 	.word	0x00000000
        /*0084*/ 	.short	0x0000
        /*0086*/ 	.short	0x0000
        /*0088*/ 	.byte	0x00, 0xf0, 0x61, 0x01


	//----- nvinfo : EIATTR_MAXREG_COUNT
	.align		4
.L_891:
        /*008c*/ 	.byte	0x03, 0x1b
        /*008e*/ 	.short	0x00ff


	//----- nvinfo : EIATTR_MERCURY_ISA_VERSION
	.align		4
        /*0090*/ 	.byte	0x03, 0x5f
        /*0092*/ 	.short	0x0000


	//----- nvinfo : EIATTR_EXIT_INSTR_OFFSETS
	.align		4
        /*0094*/ 	.byte	0x04, 0x1c
        /*0096*/ 	.short	(.L_893 - .L_892)


	//   ....[0]....
.L_892:
        /*0098*/ 	.word	0x00000120


	//   ....[1]....
        /*009c*/ 	.word	0x000013b0


	//----- nvinfo : EIATTR_CTAIDZ_USED
	.align		4
.L_893:
        /*00a0*/ 	.byte	0x01, 0x04
	.zero		2


	//----- nvinfo : EIATTR_CRS_STACK_SIZE
	.align		4
        /*00a4*/ 	.byte	0x04, 0x1e
        /*00a6*/ 	.short	(.L_895 - .L_894)
.L_894:
        /*00a8*/ 	.word	0x00000000
.L_895:


//--------------------- .nv.info._ZN2at6native49_GLOBAL__N__cfa43aba_16_ReflectionPad_cu_f800513927reflection_pad3d_out_kernelIsEEvNS_27GenericPackedTensorAccessorIKT_Lm5ENS_16DefaultPtrTraitsElEENS3_IS4_Lm5ES6_lEElllll --------------------------
	.section	.nv.info._ZN2at6native49_GLOBAL__N__cfa43aba_16_ReflectionPad_cu_f800513927reflection_pad3d_out_kernelIsEEvNS_27GenericPackedTensorAccessorIKT_Lm5ENS_16DefaultPtrTraitsElEENS3_IS4_Lm5ES6_lEElllll,"",@"SHT_CUDA_INFO"
	.sectionflags	@""
	.align	4


	//----- nvinfo : EIATTR_CUDA_API_VERSION
	.align		4
        /*0000*/ 	.byte	0x04, 0x37
        /*0002*/ 	.short	(.L_897 - .L_896)
.L_896:
        /*0004*/ 	.word	0x00000082


	//----- nvinfo : EIATTR_SW2861232_WAR
	.align		4
.L_897:
        /*0008*/ 	.byte	0x01, 0x35
	.zero		2


	//----- nvinfo : EIATTR_PARAM_CBANK
	.align		4
        /*000c*/ 	.byte	0x04, 0x0a
        /*000e*/ 	.short	(.L_899 - .L_898)
	.align		4
.L_898:
        /*0010*/ 	.word	index@(.nv.constant0._ZN2at6native49_GLOBAL__N__cfa43aba_16_ReflectionPad_cu_f800513927reflection_pad3d_out_kernelIsEEvNS_27GenericPackedTensorAccessorIKT_Lm5ENS_16DefaultPtrTraitsElEENS3_IS4_Lm5ES6_lEElllll)
        /*0014*/ 	.short	0x0160
        /*0016*/ 	.short	0x00d8


	//----- nvinfo : EIATTR_CBANK_PARAM_SIZE
	.align		4
.L_899:
        /*0018*/ 	.byte	0x03, 0x19
        /*001a*/ 	.short	0x00d8


	//----- nvinfo : EIATTR_KPARAM_INFO
	.align		4
        /*001c*/ 	.byte	0x04, 0x17
        /*001e*/ 	.short	(.L_901 - .L_900)
.L_900:
        /*0020*/ 	.word	0x00000000
        /*0024*/ 	.short	0x0006
        /*0026*/ 	.short	0x00d0
        /*0028*/ 	.byte	0x00, 0xf0, 0x21, 0x00


	//----- nvinfo : EIATTR_KPARAM_INFO
	.align		4
.L_901:
        /*002c*/ 	.byte	0x04, 0x17
        /*002e*/ 	.short	(.L_903 - .L_902)
.L_902:
        /*0030*/ 	.word	0x00000000
        /*0034*/ 	.short	0x0005
        /*0036*/ 	.short	0x00c8
        /*0038*/ 	.byte	0x00, 0xf0, 0x21, 0x00


	//----- nvinfo : EIATTR_KPARAM_INFO
	.align		4
.L_903:
        /*003c*/ 	.byte	0x04, 0x17
        /*003e*/ 	.short	(.L_905 - .L_904)
.L_904:
        /*0040*/ 	.word	0x00000000
        /*0044*/ 	.short	0x0004
        /*0046*/ 	.short	0x00c0
        /*0048*/ 	.byte	0x00, 0xf0, 0x21, 0x00


	//----- nvinfo : EIATTR_KPARAM_INFO
	.align		4
.L_905:
        /*004c*/ 	.byte	0x04, 0x17
        /*004e*/ 	.short	(.L_907 - .L_906)
.L_906:
        /*0050*/ 	.word	0x00000000
        /*0054*/ 	.short	0x0003
        /*0056*/ 	.short	0x00b8
        /*0058*/ 	.byte	0x00, 0xf0, 0x21, 0x00


	//----- nvinfo : EIATTR_KPARAM_INFO
	.align		4
.L_907:
        /*005c*/ 	.byte	0x04, 0x17
        /*005e*/ 	.short	(.L_909 - .L_908)
.L_908:
        /*0060*/ 	.word	0x00000000
        /*0064*/ 	.short	0x0002
        /*0066*/ 	.short	0x00b0
        /*0068*/ 	.byte	0x00, 0xf0, 0x21, 0x00


	//----- nvinfo : EIATTR_KPARAM_INFO
	.align		4
.L_909:
        /*006c*/ 	.byte	0x04, 0x17
        /*006e*/ 	.short	(.L_911 - .L_910)
.L_910:
        /*0070*/ 	.word	0x00000000
        /*0074*/ 	.short	0x0001
        /*0076*/ 	.short	0x0058
        /*0078*/ 	.byte	0x00, 0xf0, 0x61, 0x01


	//----- nvinfo : EIATTR_KPARAM_INFO
	.align		4
.L_911:
        /*007c*/ 	.byte	0x04, 0x17
        /*007e*/ 	.short	(.L_913 - .L_912)
.L_912:
        /*0080*/ 	.word	0x00000000
        /*0084*/ 	.short	0x0000
        /*0086*/ 	.short	0x0000
        /*0088*/ 	.byte	0x00, 0xf0, 0x61, 0x01


	//----- nvinfo : EIATTR_MAXREG_COUNT
	.align		4
.L_913:
        /*008c*/ 	.byte	0x03, 0x1b
        /*008e*/ 	.short	0x00ff


	//----- nvinfo : EIATTR_MERCURY_ISA_VERSION
	.align		4
        /*0090*/ 	.byte	0x03, 0x5f
        /*0092*/ 	.short	0x0000


	//----- nvinfo : EIATTR_EXIT_INSTR_OFFSETS
	.align		4
        /*0094*/ 	.byte	0x04, 0x1c
        /*0096*/ 	.short	(.L_915 - .L_914)


	//   ....[0]....
.L_914:
        /*0098*/ 	.word	0x00000120


	//   ....[1]....
        /*009c*/ 	.word	0x000013b0


	//----- nvinfo : EIATTR_CTAIDZ_USED
	.align		4
.L_915:
        /*00a0*/ 	.byte	0x01, 0x04
	.zero		2


	//----- nvinfo : EIATTR_CRS_STACK_SIZE
	.align		4
        /*00a4*/ 	.byte	0x04, 0x1e
        /*00a6*/ 	.short	(.L_917 - .L_916)
.L_916:
        /*00a8*/ 	.word	0x00000000
.L_917:


//--------------------- .nv.info._ZN2at6native49_GLOBAL__N__cfa43aba_16_ReflectionPad_cu_f800513927reflection_pad3d_out_kernelIlEEvNS_27GenericPackedTensorAccessorIKT_Lm5ENS_16DefaultPtrTraitsElEENS3_IS4_Lm5ES6_lEElllll --------------------------
	.section	.nv.info._ZN2at6native49_GLOBAL__N__cfa43aba_16_ReflectionPad_cu_f800513927reflection_pad3d_out_kernelIlEEvNS_27GenericPackedTensorAccessorIKT_Lm5ENS_16DefaultPtrTraitsElEENS3_IS4_Lm5ES6_lEElllll,"",@"SHT_CUDA_INFO"
	.sectionflags	@""
	.align	4


	//----- nvinfo : EIATTR_CUDA_API_VERSION
	.align		4
        /*0000*/ 	.byte	0x04, 0x37
        /*0002*/ 	.short	(.L_919 - .L_918)
.L_918:
        /*0004*/ 	.word	0x00000082


	//----- nvinfo : EIATTR_SW2861232_WAR
	.align		4
.L_919:
        /*0008*/ 	.byte	0x01, 0x35
	.zero		2


	//----- nvinfo : EIATTR_PARAM_CBANK
	.align		4
        /*000c*/ 	.byte	0x04, 0x0a
        /*000e*/ 	.short	(.L_921 - .L_920)
	.align		4
.L_920:
        /*0010*/ 	.word	index@(.nv.constant0._ZN2at6native49_GLOBAL__N__cfa43aba_16_ReflectionPad_cu_f800513927reflection_pad3d_out_kernelIlEEvNS_27GenericPackedTensorAccessorIKT_Lm5ENS_16DefaultPtrTraitsElEENS3_IS4_Lm5ES6_lEElllll)
        /*0014*/ 	.short	0x0160
        /*0016*/ 	.short	0x00d8


	//----- nvinfo : EIATTR_CBANK_PARAM_SIZE
	.align		4
.L_921:
        /*0018*/ 	.byte	0x03, 0x19
        /*001a*/ 	.short	0x00d8


	//----- nvinfo : EIATTR_KPARAM_INFO
	.align		4
        /*001c*/ 	.byte	0x04, 0x17
        /*001e*/ 	.short	(.L_923 - .L_922)
.L_922:
        /*0020*/ 	.word	0x00000000
        /*0024*/ 	.short	0x0006
        /*0026*/ 	.short	0x00d0
        /*0028*/ 	.byte	0x00, 0xf0, 0x21, 0x00


	//----- nvinfo : EIATTR_KPARAM_INFO
	.align		4
.L_923:
        /*002c*/ 	.byte	0x04, 0x17
        /*002e*/ 	.short	(.L_925 - .L_924)
.L_924:
        /*0030*/ 	.word	0x00000000
        /*0034*/ 	.short	0x0005
        /*0036*/ 	.short	0x00c8
        /*0038*/ 	.byte	0x00, 0xf0, 0x21, 0x00


	//----- nvinfo : EIATTR_KPARAM_INFO
	.align		4
.L_925:
        /*003c*/ 	.byte	0x04, 0x17
        /*003e*/ 	.short	(.L_927 - .L_926)
.L_926:
        /*0040*/ 	.word	0x00000000
        /*0044*/ 	.short	0x0004
        /*0046*/ 	.short	0x00c0
        /*0048*/ 	.byte	0x00, 0xf0, 0x21, 0x00


	//----- nvinfo : EIATTR_KPARAM_INFO
	.align		4
.L_927:
        /*004c*/ 	.byte	0x04, 0x17
        /*004e*/ 	.short	(.L_929 - .L_928)
.L_928:
        /*0050*/ 	.word	0x00000000
        /*0054*/ 	.short	0x0003
        /*0056*/ 	.short	0x00b8
        /*0058*/ 	.byte	0x00, 0xf0, 0x21, 0x00


	//----- nvinfo : EIATTR_KPARAM_INFO
	.align		4
.L_929:
        /*005c*/ 	.byte	0x04, 0x17
        /*005e*/ 	.short	(.L_931 - .L_930)
.L_930:
        /*0060*/ 	.word	0x00000000
        /*0064*/ 	.short	0x0002
        /*0066*/ 	.short	0x00b0
        /*0068*/ 	.byte	0x00, 0xf0, 0x21, 0x00


	//----- nvinfo : EIATTR_KPARAM_INFO
	.align		4
.L_931:
        /*006c*/ 	.byte	0x04, 0x17
        /*006e*/ 	.short	(.L_933 - .L_932)
.L_932:
        /*0070*/ 	.word	0x00000000
        /*0074*/ 	.short	0x0001
        /*0076*/ 	.short	0x0058
        /*0078*/ 	.byte	0x00, 0xf0, 0x61, 0x01


	//----- nvinfo : EIATTR_KPARAM_INFO
	.align		4
.L_933:
        /*007c*/ 	.byte	0x04, 0x17
        /*007e*/ 	.short	(.L_935 - .L_934)
.L_934:
        /*0080*/ 	.word	0x00000000
        /*0084*/ 	.short	0x0000
        /*0086*/ 	.short	0x0000
        /*0088*/ 	.byte	0x00, 0xf0, 0x61, 0x01


	//----- nvinfo : EIATTR_MAXREG_COUNT
	.align		4
.L_935:
        /*008c*/ 	.byte	0x03, 0x1b
        /*008e*/ 	.short	0x00ff


	//----- nvinfo : EIATTR_MERCURY_ISA_VERSION
	.align		4
        /*0090*/ 	.byte	0x03, 0x5f
        /*0092*/ 	.short	0x0000


	//----- nvinfo : EIATTR_EXIT_INSTR_OFFSETS
	.align		4
        /*0094*/ 	.byte	0x04, 0x1c
        /*0096*/ 	.short	(.L_937 - .L_936)


	//   ....[0]....
.L_936:
        /*0098*/ 	.word	0x00000120


	//   ....[1]....
        /*009c*/ 	.word	0x000013b0


	//----- nvinfo : EIATTR_CTAIDZ_USED
	.align		4
.L_937:
        /*00a0*/ 	.byte	0x01, 0x04
	.zero		2


	//----- nvinfo : EIATTR_CRS_STACK_SIZE
	.align		4
        /*00a4*/ 	.byte	0x04, 0x1e
        /*00a6*/ 	.short	(.L_939 - .L_938)
.L_938:
        /*00a8*/ 	.word	0x00000000
.L_939:


//--------------------- .nv.info._ZN2at6native49_GLOBAL__N__cfa43aba_16_ReflectionPad_cu_f800513927reflection_pad3d_out_kernelIiEEvNS_27GenericPackedTensorAccessorIKT_Lm5ENS_16DefaultPtrTraitsElEENS3_IS4_Lm5ES6_lEElllll --------------------------
	.section	.nv.info._ZN2at6native49_GLOBAL__N__cfa43aba_16_ReflectionPad_cu_f800513927reflection_pad3d_out_kernelIiEEvNS_27GenericPackedTensorAccessorIKT_Lm5ENS_16DefaultPtrTraitsElEENS3_IS4_Lm5ES6_lEElllll,"",@"SHT_CUDA_INFO"
	.sectionflags	@""
	.align	4


	//----- nvinfo : EIATTR_CUDA_API_VERSION
	.align		4
        /*0000*/ 	.byte	0x04, 0x37
        /*0002*/ 	.short	(.L_941 - .L_940)
.L_940:
        /*0004*/ 	.word	0x00000082


	//----- nvinfo : EIATTR_SW2861232_WAR
	.align		4
.L_941:
        /*0008*/ 	.byte	0x01, 0x35
	.zero		2


	//----- nvinfo : EIATTR_PARAM_CBANK
	.align		4
        /*000c*/ 	.byte	0x04, 0x0a
        /*000e*/ 	.short	(.L_943 - .L_942)
	.align		4
.L_942:
        /*0010*/ 	.word	index@(.nv.constant0._ZN2at6native49_GLOBAL__N__cfa43aba_16_ReflectionPad_cu_f800513927reflection_pad3d_out_kernelIiEEvNS_27GenericPackedTensorAccessorIKT_Lm5ENS_16DefaultPtrTraitsElEENS3_IS4_Lm5ES6_lEElllll)
        /*0014*/ 	.short	0x0160
        /*0016*/ 	.short	0x00d8


	//----- nvinfo : EIATTR_CBANK_PARAM_SIZE
	.align		4
.L_943:
        /*0018*/ 	.byte	0x03, 0x19
        /*001a*/ 	.short	0x00d8


	//----- nvinfo : EIATTR_KPARAM_INFO
	.align		4
        /*001c*/ 	.byte	0x04, 0x17
        /*001e*/ 	.short	(.L_945 - .L_944)
.L_944:
        /*0020*/ 	.word	0x00000000
        /*0024*/ 	.short	0x0006
        /*0026*/ 	.short	0x00d0
        /*0028*/ 	.byte	0x00, 0xf0, 0x21, 0x00


	//----- nvinfo : EIATTR_KPARAM_INFO
	.align		4
.L_945:
        /*002c*/ 	.byte	0x04, 0x17
        /*002e*/ 	.short	(.L_947 - .L_946)
.L_946:
        /*0030*/ 	.word	0x00000000
        /*0034*/ 	.short	0x0005
        /*0036*/ 	.short	0x00c8
        /*0038*/ 	.byte	0x00, 0xf0, 0x21, 0x00


	//----- nvinfo : EIATTR_KPARAM_INFO
	.align		4
.L_947:
        /*003c*/ 	.byte	0x04, 0x17
        /*003e*/ 	.short	(.L_949 - .L_948)
.L_948:
        /*0040*/ 	.word	0x00000000
        /*0044*/ 	.short	0x0004
        /*0046*/ 	.short	0x00c0
        /*0048*/ 	.byte	0x00, 0xf0, 0x21, 0x00


	//----- nvinfo : EIATTR_KPARAM_INFO
	.align		4
.L_949:
        /*004c*/ 	.byte	0x04, 0x17
        /*004e*/ 	.short	(.L_951 - .L_950)
.L_950:
        /*0050*/ 	.word	0x00000000
        /*0054*/ 	.short	0x0003
        /*0056*/ 	.short	0x00b8
        /*0058*/ 	.byte	0x00, 0xf0, 0x21, 0x00


	//----- nvinfo : EIATTR_KPARAM_INFO
	.align		4
.L_951:
        /*005c*/ 	.byte	0x04, 0x17
        /*005e*/ 	.short	(.L_953 - .L_952)
.L_952:
        /*0060*/ 	.word	0x00000000
        /*0064*/ 	.short	0x0002
        /*0066*/ 	.short	0x00b0
        /*0068*/ 	.byte	0x00, 0xf0, 0x21, 0x00


	//----- nvinfo : EIATTR_KPARAM_INFO
	.align		4
.L_953:
        /*006c*/ 	.byte	0x04, 0x17
        /*006e*/ 	.short	(.L_955 - .L_954)
.L_954:
        /*0070*/ 	.word	0x00000000
        /*0074*/ 	.short	0x0001
        /*0076*/ 	.short	0x0058
        /*0078*/ 	.byte	0x00, 0xf0, 0x61, 0x01


	//----- nvinfo : EIATTR_KPARAM_INFO
	.align		4
.L_955:
        /*007c*/ 	.byte	0x04, 0x17
        /*007e*/ 	.short	(.L_957 - .L_956)
.L_956:
        /*0080*/ 	.word	0x00000000
        /*0084*/ 	.short	0x0000
        /*0086*/ 	.short	0x0000
        /*0088*/ 	.byte	0x00, 0xf0, 0x61, 0x01


	//----- nvinfo : EIATTR_MAXREG_COUNT
	.align		4
.L_957:
        /*008c*/ 	.byte	0x03, 0x1b
        /*008e*/ 	.short	0x00ff


	//----- nvinfo : EIATTR_MERCURY_ISA_VERSION
	.align		4
        /*0090*/ 	.byte	0x03, 0x5f
        /*0092*/ 	.short	0x0000


	//----- nvinfo : EIATTR_EXIT_INSTR_OFFSETS
	.align		4
        /*0094*/ 	.byte	0x04, 0x1c
        /*0096*/ 	.short	(.L_959 - .L_958)


	//   ....[0]....
.L_958:
        /*0098*/ 	.word	0x00000120


	//   ....[1]....
        /*009c*/ 	.word	0x000013b0


	//----- nvinfo : EIATTR_CTAIDZ_USED
	.align		4
.L_959:
        /*00a0*/ 	.byte	0x01, 0x04
	.zero		2


	//----- nvinfo : EIATTR_CRS_STACK_SIZE
	.align		4
        /*00a4*/ 	.byte	0x04, 0x1e
        /*00a6*/ 	.short	(.L_961 - .L_960)
.L_960:
        /*00a8*/ 	.word	0x00000000
.L_961:


//--------------------- .nv.info._ZN2at6native49_GLOBAL__N__cfa43aba_16_ReflectionPad_cu_f800513927reflection_pad3d_out_kernelIaEEvNS_27GenericPackedTensorAccessorIKT_Lm5ENS_16DefaultPtrTraitsElEENS3_IS4_Lm5ES6_lEElllll --------------------------
	.section	.nv.info._ZN2at6native49_GLOBAL__N__cfa43aba_16_ReflectionPad_cu_f800513927reflection_pad3d_out_kernelIaEEvNS_27GenericPackedTensorAccessorIKT_Lm5ENS_16DefaultPtrTraitsElEENS3_IS4_Lm5ES6_lEElllll,"",@"SHT_CUDA_INFO"
	.sectionflags	@""
	.align	4


	//----- nvinfo : EIATTR_CUDA_API_VERSION
	.align		4
        /*0000*/ 	.byte	0x04, 0x37
        /*0002*/ 	.short	(.L_963 - .L_962)
.L_962:
        /*0004*/ 	.word	0x00000082


	//----- nvinfo : EIATTR_SW2861232_WAR
	.align		4
.L_963:
        /*0008*/ 	.byte	0x01, 0x35
	.zero		2


	//----- nvinfo : EIATTR_PARAM_CBANK
	.align		4
        /*000c*/ 	.byte	0x04, 0x0a
        /*000e*/ 	.short	(.L_965 - .L_964)
	.align		4
.L_964:
        /*0010*/ 	.word	index@(.nv.constant0._ZN2at6native49_GLOBAL__N__cfa43aba_16_ReflectionPad_cu_f800513927reflection_pad3d_out_kernelIaEEvNS_27GenericPackedTensorAccessorIKT_Lm5ENS_16DefaultPtrTraitsElEENS3_IS4_Lm5ES6_lEElllll)
        /*0014*/ 	.short	0x0160
        /*0016*/ 	.short	0x00d8


	//----- nvinfo : EIATTR_CBANK_PARAM_SIZE
	.align		4
.L_965:
        /*0018*/ 	.byte	0x03, 0x19
        /*001a*/ 	.short	0x00d8


	//----- nvinfo : EIATTR_KPARAM_INFO
	.align		4
        /*001c*/ 	.byte	0x04, 0x17
        /*001e*/ 	.short	(.L_967 - .L_966)
.L_966:
        /*0020*/ 	.word	0x00000000
        /*0024*/ 	.short	0x0006
        /*0026*/ 	.short	0x00d0
        /*0028*/ 	.byte	0x00, 0xf0, 0x21, 0x00


	//----- nvinfo : EIATTR_KPARAM_INFO
	.align		4
.L_967:
        /*002c*/ 	.byte	0x04, 0x17
        /*002e*/ 	.short	(.L_969 - .L_968)
.L_968:
        /*0030*/ 	.word	0x00000000
        /*0034*/ 	.short	0x0005
        /*0036*/ 	.short	0x00c8
        /*0038*/ 	.byte	0x00, 0xf0, 0x21, 0x00


	//----- nvinfo : EIATTR_KPARAM_INFO
	.align		4
.L_969:
        /*003c*/ 	.byte	0x04, 0x17
        /*003e*/ 	.short	(.L_971 - .L_970)
.L_970:
        /*0040*/ 	.word	0x00000000
        /*0044*/ 	.short	0x0004
        /*0046*/ 	.short	0x00c0
        /*0048*/ 	.byte	0x00, 0xf0, 0x21, 0x00


	//----- nvinfo : EIATTR_KPARAM_INFO
	.align		4
.L_971:
        /*004c*/ 	.byte	0x04, 0x17
        /*004e*/ 	.short	(.L_973 - .L_972)
.L_972:
        /*0050*/ 	.word	0x00000000
        /*0054*/ 	.short	0x0003
        /*0056*/ 	.short	0x00b8
        /*0058*/ 	.byte	0x00, 0xf0, 0x21, 0x00


	//----- nvinfo : EIATTR_KPARAM_INFO
	.align		4
.L_973:
        /*005c*/ 	.byte	0x04, 0x17
        /*005e*/ 	.short	(.L_975 - .L_974)
.L_974:
        /*0060*/ 	.word	0x00000000
        /*0064*/ 	.short	0x0002
        /*0066*/ 	.short	0x00b0
        /*0068*/ 	.byte	0x00, 0xf0, 0x21, 0x00


	//----- nvinfo : EIATTR_KPARAM_INFO
	.align		4
.L_975:
        /*006c*/ 	.byte	0x04, 0x17
        /*006e*/ 	.short	(.L_977 - .L_976)
.L_976:
        /*0070*/ 	.word	0x00000000
        /*0074*/ 	.short	0x0001
        /*0076*/ 	.short	0x0058
        /*0078*/ 	.byte	0x00, 0xf0, 0x61, 0x01


	//----- nvinfo : EIATTR_KPARAM_INFO
	.align		4
.L_977:
        /*007c*/ 	.byte	0x04, 0x17
        /*007e*/ 	.short	(.L_979 - .L_978)
.L_978:
        /*0080*/ 	.word	0x00000000
        /*0084*/ 	.short	0x0000
        /*0086*/ 	.short	0x0000
        /*0088*/ 	.byte	0x00, 0xf0, 0x61, 0x01


	//----- nvinfo : EIATTR_MAXREG_COUNT
	.align		4
.L_979:
        /*008c*/ 	.byte	0x03, 0x1b
        /*008e*/ 	.short	0x00ff


	//----- nvinfo : EIATTR_MERCURY_ISA_VERSION
	.align		4
        /*0090*/ 	.byte	0x03, 0x5f
        /*0092*/ 	.short	0x0000


	//----- nvinfo : EIATTR_EXIT_INSTR_OFFSETS
	.align		4
        /*0094*/ 	.byte	0x04, 0x1c
        /*0096*/ 	.short	(.L_981 - .L_980)


	//   ....[0]....
.L_980:
        /*0098*/ 	.word	0x00000120


	//   ....[1]....
        /*009c*/ 	.word	0x00001380


	//----- nvinfo : EIATTR_CTAIDZ_USED
	.align		4
.L_981:
        /*00a0*/ 	.byte	0x01, 0x04
	.zero		2


	//----- nvinfo : EIATTR_CRS_STACK_SIZE
	.align		4
        /*00a4*/ 	.byte	0x04, 0x1e
        /*00a6*/ 	.short	(.L_983 - .L_982)
.L_982:
        /*00a8*/ 	.word	0x00000000
.L_983:


//--------------------- .nv.info._ZN2at6native49_GLOBAL__N__cfa43aba_16_ReflectionPad_cu_f800513927reflection_pad3d_out_kernelIhEEvNS_27GenericPackedTensorAccessorIKT_Lm5ENS_16DefaultPtrTraitsElEENS3_IS4_Lm5ES6_lEElllll --------------------------
	.section	.nv.info._ZN2at6native49_GLOBAL__N__cfa43aba_16_ReflectionPad_cu_f800513927reflection_pad3d_out_kernelIhEEvNS_27GenericPackedTensorAccessorIKT_Lm5ENS_16DefaultPtrTraitsElEENS3_IS4_Lm5ES6_lEElllll,"",@"SHT_CUDA_INFO"
	.sectionflags	@""
	.align	4


	//----- nvinfo : EIATTR_CUDA_API_VERSION
	.align		4
        /*0000*/ 	.byte	0x04, 0x37
        /*0002*/ 	.short	(.L_985 - .L_984)
.L_984:
        /*0004*/ 	.word	0x00000082


	//----- nvinfo : EIATTR_SW2861232_WAR
	.align		4
.L_985:
        /*0008*/ 	.byte	0x01, 0x35
	.zero		2


	//----- nvinfo : EIATTR_PARAM_CBANK
	.align		4
        /*000c*/ 	.byte	0x04, 0x0a
        /*000e*/ 	.short	(.L_987 - .L_986)
	.align		4
.L_986:
        /*0010*/ 	.word	index@(.nv.constant0._ZN2at6native49_GLOBAL__N__cfa43aba_16_ReflectionPad_cu_f800513927reflection_pad3d_out_kernelIhEEvNS_27GenericPackedTensorAccessorIKT_Lm5ENS_16DefaultPtrTraitsElEENS3_IS4_Lm5ES6_lEElllll)
        /*0014*/ 	.short	0x0160
        /*0016*/ 	.short	0x00d8


	//----- nvinfo : EIATTR_CBANK_PARAM_SIZE
	.align		4
.L_987:
        /*0018*/ 	.byte	0x03, 0x19
        /*001a*/ 	.short	0x00d8


	//----- nvinfo : EIATTR_KPARAM_INFO
	.align		4
        /*001c*/ 	.byte	0x04, 0x17
        /*001e*/ 	.short	(.L_989 - .L_988)
.L_988:
        /*0020*/ 	.word	0x00000000
        /*0024*/ 	.short	0x0006
        /*0026*/ 	.short	0x00d0
        /*0028*/ 	.byte	0x00, 0xf0, 0x21, 0x00


	//----- nvinfo : EIATTR_KPARAM_INFO
	.align		4
.L_989:
        /*002c*/ 	.byte	0x04, 0x17
        /*002e*/ 	.short	(.L_991 - .L_990)
.L_990:
        /*0030*/ 	.word	0x00000000
        /*0034*/ 	.short	0x0005
        /*0036*/ 	.short	0x00c8
        /*0038*/ 	.byte	0x00, 0xf0, 0x21, 0x00


	//----- nvinfo : EIATTR_KPARAM_INFO
	.align		4
.L_991:
        /*003c*/ 	.byte	0x04, 0x17
        /*003e*/ 	.short	(.L_993 - .L_992)
.L_992:
        /*0040*/ 	.word	0x00000000
        /*0044*/ 	.short	0x0004
        /*0046*/ 	.short	0x00c0
        /*0048*/ 	.byte	0x00, 0xf0, 0x21, 0x00


	//----- nvinfo : EIATTR_KPARAM_INFO
	.align		4
.L_993:
        /*004c*/ 	.byte	0x04, 0x17
        /*004e*/ 	.short	(.L_995 - .L_994)
.L_994:
        /*0050*/ 	.word	0x00000000
        /*0054*/ 	.short	0x0003
        /*0056*/ 	.short	0x00b8
        /*0058*/ 	.byte	0x00, 0xf0, 0x21, 0x00


	//----- nvinfo : EIATTR_KPARAM_INFO
	.align		4
.L_995:
        /*005c*/ 	.byte	0x04, 0x17
        /*005e*/ 	.short	(.L_997 - .L_996)
.L_996:
        /*0060*/ 	.word	0x00000000
        /*0064*/ 	.short	0x0002
        /*0066*/ 	.short	0x00b0
        /*0068*/ 	.byte	0x00, 0xf0, 0x21, 0x00


	//----- nvinfo : EIATTR_KPARAM_INFO
	.align		4
.L_997:
        /*006c*/ 	.byte	0x04, 0x17
        /*006e*/ 	.short	(.L_999 - .L_998)
.L_998:
        /*0070*/ 	.word	0x00000000
        /*0074*/ 	.short	0x0001
        /*0076*/ 	.short	0x0058
        /*0078*/ 	.byte	0x00, 0xf0, 0x61, 0x01


	//----- nvinfo : EIATTR_KPARAM_INFO
	.align		4
.L_999:
        /*007c*/ 	.byte	0x04, 0x17
        /*007e*/ 	.short	(.L_1001 - .L_1000)
.L_1000:
        /*0080*/ 	.word	0x00000000
        /*0084*/ 	.short	0x0000
        /*0086*/ 	.short	0x0000
        /*0088*/ 	.byte	0x00, 0xf0, 0x61, 0x01


	//----- nvinfo : EIATTR_MAXREG_COUNT
	.align		4
.L_1001:
        /*008c*/ 	.byte	0x03, 0x1b
        /*008e*/ 	.short	0x00ff


	//----- nvinfo : EIATTR_MERCURY_ISA_VERSION
	.align		4
        /*0090*/ 	.byte	0x03, 0x5f
        /*0092*/ 	.short	0x0000


	//----- nvinfo : EIATTR_EXIT_INSTR_OFFSETS
	.align		4
        /*0094*/ 	.byte	0x04, 0x1c
        /*0096*/ 	.short	(.L_1003 - .L_1002)


	//   ....[0]....
.L_1002:
        /*0098*/ 	.word	0x00000120


	//   ....[1]....
        /*009c*/ 	.word	0x00001380


	//----- nvinfo : EIATTR_CTAIDZ_USED
	.align		4
.L_1003:
        /*00a0*/ 	.byte	0x01, 0x04
	.zero		2


	//----- nvinfo : EIATTR_CRS_STACK_SIZE
	.align		4
        /*00a4*/ 	.byte	0x04, 0x1e
        /*00a6*/ 	.short	(.L_1005 - .L_1004)
.L_1004:
        /*00a8*/ 	.word	0x00000000
.L_1005:


//--------------------- .nv.info._ZN2at6native49_GLOBAL__N__cfa43aba_16_ReflectionPad_cu_f800513936reflection_pad1d_backward_out_kernelIN3c108BFloat16EEEvPT_PKS5_lll --------------------------
	.section	.nv.info._ZN2at6native49_GLOBAL__N__cfa43aba_16_ReflectionPad_cu_f800513936reflection_pad1d_backward_out_kernelIN3c108BFloat16EEEvPT_PKS5_lll,"",@"SHT_CUDA_INFO"
	.sectionflags	@""
	.align	4


	//----- nvinfo : EIATTR_CUDA_API_VERSION
	.align		4
        /*0000*/ 	.byte	0x04, 0x37
        /*0002*/ 	.short	(.L_1007 - .L_1006)
.L_1006:
        /*0004*/ 	.word	0x00000082


	//----- nvinfo : EIATTR_SW2861232_WAR
	.align		4
.L_1007:
        /*0008*/ 	.byte	0x01, 0x35
	.zero		2


	//----- nvinfo : EIATTR_PARAM_CBANK
	.align		4
        /*000c*/ 	.byte	0x04, 0x0a
        /*000e*/ 	.short	(.L_1009 - .L_1008)
	.align		4
.L_1008:
        /*0010*/ 	.word	index@(.nv.constant0._ZN2at6native49_GLOBAL__N__cfa43aba_16_ReflectionPad_cu_f800513936reflection_pad1d_backward_out_kernelIN3c108BFloat16EEEvPT_PKS5_lll)
        /*0014*/ 	.short	0x0160
        /*0016*/ 	.short	0x0028


	//----- nvinfo : EIATTR_CBANK_PARAM_SIZE
	.align		4
.L_1009:
        /*0018*/ 	.byte	0x03, 0x19
        /*001a*/ 	.short	0x0028


	//----- nvinfo : EIATTR_KPARAM_INFO
	.align		4
        /*001c*/ 	.byte	0x04, 0x17
        /*001e*/ 	.short	(.L_1011 - .L_1010)
.L_1010:
        /*0020*/ 	.word	0x00000000
        /*0024*/ 	.short	0x0004
        /*0026*/ 	.short	0x0020
        /*0028*/ 	.byte	0x00, 0xf0, 0x21, 0x00


	//----- nvinfo : EIATTR_KPARAM_INFO
	.align		4
.L_1011:
        /*002c*/ 	.byte	0x04, 0x17
        /*002e*/ 	.short	(.L_1013 - .L_1012)
.L_1012:
        /*0030*/ 	.word	0x00000000
        /*0034*/ 	.short	0x0003
        /*0036*/ 	.short	0x0018
        /*0038*/ 	.byte	0x00, 0xf0, 0x21, 0x00


	//----- nvinfo : EIATTR_KPARAM_INFO
	.align		4
.L_1013:
        /*003c*/ 	.byte	0x04, 0x17
        /*003e*/ 	.short	(.L_1015 - .L_1014)
.L_1014:
        /*0040*/ 	.word	0x00000000
        /*0044*/ 	.short	0x0002
        /*0046*/ 	.short	0x0010
        /*0048*/ 	.byte	0x00, 0xf0, 0x21, 0x00


	//----- nvinfo : EIATTR_KPARAM_INFO
	.align		4
.L_1015:
        /*004c*/ 	.byte	0x04, 0x17
        /*004e*/ 	.short	(.L_1017 - .L_1016)
.L_1016:
        /*0050*/ 	.word	0x00000000
        /*0054*/ 	.short	0x0001
        /*0056*/ 	.short	0x0008
        /*0058*/ 	.byte	0x00, 0xf0, 0x21, 0x00


	//----- nvinfo : EIATTR_KPARAM_INFO
	.align		4
.L_1017:
        /*005c*/ 	.byte	0x04, 0x17
        /*005e*/ 	.short	(.L_1019 - .L_1018)
.L_1018:
        /*0060*/ 	.word	0x00000000
        /*0064*/ 	.short	0x0000
        /*0066*/ 	.short	0x0000
        /*0068*/ 	.byte	0x00, 0xf0, 0x21, 0x00


	//----- nvinfo : EIATTR_MAXREG_COUNT
	.align		4
.L_1019:
        /*006c*/ 	.byte	0x03, 0x1b
        /*006e*/ 	.short	0x00ff


	//----- nvinfo : EIATTR_MERCURY_ISA_VERSION
	.align		4
        /*0070*/ 	.byte	0x03, 0x5f
        /*0072*/ 	.short	0x0000


	//----- nvinfo : EIATTR_ATOM16_EMUL_INSTR_REG_MAP
	.align		4
        /*0074*/ 	.byte	0x04, 0x2e
        /*0076*/ 	.short	(.L_1021 - .L_1020)


	//   ....[0]....
.L_1020:
        /*0078*/ 	.word	0x00000470
        /*007c*/ 	.short	0x0002
        /*007e*/ 	.short	0x0000


	//   ....[1]....
        /*0080*/ 	.word	0x00000510
        /*0084*/ 	.short	0x0002
        /*0086*/ 	.short	0x0000


	//----- nvinfo : EIATTR_EXIT_INSTR_OFFSETS
	.align		4
.L_1021:
        /*0088*/ 	.byte	0x04, 0x1c
        /*008a*/ 	.short	(.L_1023 - .L_1022)


	//   ....[0]....
.L_1022:
        /*008c*/ 	.word	0x000000c0


	//   ....[1]....
        /*0090*/ 	.word	0x000005d0


	//----- nvinfo : EIATTR_CTAIDZ_USED
	.align		4
.L_1023:
        /*0094*/ 	.byte	0x01, 0x04
	.zero		2


	//----- nvinfo : EIATTR_CRS_STACK_SIZE
	.align		4
        /*0098*/ 	.byte	0x04, 0x1e
        /*009a*/ 	.short	(.L_1025 - .L_1024)
.L_1024:
        /*009c*/ 	.word	0x00000000
.L_1025:


//--------------------- .nv.info._ZN2at6native49_GLOBAL__N__cfa43aba_16_ReflectionPad_cu_f800513936reflection_pad1d_backward_out_kernelIN3c104HalfEEEvPT_PKS5_lll --------------------------
	.section	.nv.info._ZN2at6native49_GLOBAL__N__cfa43aba_16_ReflectionPad_cu_f800513936reflection_pad1d_backward_out_kernelIN3c104HalfEEEvPT_PKS5_lll,"",@"SHT_CUDA_INFO"
	.sectionflags	@""
	.align	4


	//----- nvinfo : EIATTR_CUDA_API_VERSION
	.align		4
        /*0000*/ 	.byte	0x04, 0x37
        /*0002*/ 	.short	(.L_1027 - .L_1026)
.L_1026:
        /*0004*/ 	.word	0x00000082


	//----- nvinfo : EIATTR_SW2861232_WAR
	.align		4
.L_1027:
        /*0008*/ 	.byte	0x01, 0x35
	.zero		2


	//----- nvinfo : EIATTR_PARAM_CBANK
	.align		4
        /*000c*/ 	.byte	0x04, 0x0a
        /*000e*/ 	.short	(.L_1029 - .L_1028)
	.align		4
.L_1028:
        /*0010*/ 	.word	index@(.nv.constant0._ZN2at6native49_GLOBAL__N__cfa43aba_16_ReflectionPad_cu_f800513936reflection_pad1d_backward_out_kernelIN3c104HalfEEEvPT_PKS5_lll)
        /*0014*/ 	.short	0x0160
        /*0016*/ 	.short	0x0028


	//----- nvinfo : EIATTR_CBANK_PARAM_SIZE
	.align		4
.L_1029:
        /*0018*/ 	.byte	0x03, 0x19
        /*001a*/ 	.short	0x0028


	//----- nvinfo : EIATTR_KPARAM_INFO
	.align		4
        /*001c*/ 	.byte	0x04, 0x17
        /*001e*/ 	.short	(.L_1031 - .L_1030)
.L_1030:
        /*0020*/ 	.word	0x00000000
        /*0024*/ 	.short	0x0004
        /*0026*/ 	.short	0x0020
        /*0028*/ 	.byte	0x00, 0xf0, 0x21, 0x00


	//----- nvinfo : EIATTR_KPARAM_INFO
	.align		4
.L_1031:
        /*002c*/ 	.byte	0x04, 0x17
        /*002e*/ 	.short	(.L_1033 - .L_1032)
.L_1032:
        /*0030*/ 	.word	0x00000000
        /*0034*/ 	.short	0x0003
        /*0036*/ 	.short	0x0018
        /*0038*/ 	.byte	0x00, 0xf0, 0x21, 0x00


	//----- nvinfo : EIATTR_KPARAM_INFO
	.align		4
.L_1033:
        /*003c*/ 	.byte	0x04, 0x17
        /*003e*/ 	.short	(.L_1035 - .L_1034)
.L_1034:
        /*0040*/ 	.word	0x00000000
        /*0044*/ 	.short	0x0002
        /*0046*/ 	.short	0x0010
        /*0048*/ 	.byte	0x00, 0xf0, 0x21, 0x00


	//----- nvinfo : EIATTR_KPARAM_INFO
	.align		4
.L_1035:
        /*004c*/ 	.byte	0x04, 0x17
        /*004e*/ 	.short	(.L_1037 - .L_1036)
.L_1036:
        /*0050*/ 	.word	0x00000000
        /*0054*/ 	.short	0x0001
        /*0056*/ 	.short	0x0008
        /*0058*/ 	.byte	0x00, 0xf0, 0x21, 0x00


	//----- nvinfo : EIATTR_KPARAM_INFO
	.align		4
.L_1037:
        /*005c*/ 	.byte	0x04, 0x17
        /*005e*/ 	.short	(.L_1039 - .L_1038)
.L_1038:
        /*0060*/ 	.word	0x00000000
        /*0064*/ 	.short	0x0000
        /*0066*/ 	.short	0x0000
        /*0068*/ 	.byte	0x00, 0xf0, 0x21, 0x00


	//----- nvinfo : EIATTR_MAXREG_COUNT
	.align		4
.L_1039:
        /*006c*/ 	.byte	0x03, 0x1b
        /*006e*/ 	.short	0x00ff


	//----- nvinfo : EIATTR_MERCURY_ISA_VERSION
	.align		4
        /*0070*/ 	.byte	0x03, 0x5f
        /*0072*/ 	.short	0x0000


	//----- nvinfo : EIATTR_ATOM16_EMUL_INSTR_REG_MAP
	.align		4
        /*0074*/ 	.byte	0x04, 0x2e
        /*0076*/ 	.short	(.L_1041 - .L_1040)


	//   ....[0]....
.L_1040:
        /*0078*/ 	.word	0x00000450
        /*007c*/ 	.short	0x0007
        /*007e*/ 	.short	0x0000


	//   ....[1]....
        /*0080*/ 	.word	0x00000490
        /*0084*/ 	.short	0x0007
        /*0086*/ 	.short	0x0000


	//----- nvinfo : EIATTR_EXIT_INSTR_OFFSETS
	.align		4
.L_1041:
        /*0088*/ 	.byte	0x04, 0x1c
        /*008a*/ 	.short	(.L_1043 - .L_1042)


	//   ....[0]....
.L_1042:
        /*008c*/ 	.word	0x000000c0


	//   ....[1]....
        /*0090*/ 	.word	0x000004d0


	//----- nvinfo : EIATTR_CTAIDZ_USED
	.align		4
.L_1043:
        /*0094*/ 	.byte	0x01, 0x04
	.zero		2


	//----- nvinfo : EIATTR_CRS_STACK_SIZE
	.align		4
        /*0098*/ 	.byte	0x04, 0x1e
        /*009a*/ 	.short	(.L_1045 - .L_1044)
.L_1044:
        /*009c*/ 	.word	0x00000000
.L_1045:


//--------------------- .nv.info._ZN2at6native49_GLOBAL__N__cfa43aba_16_ReflectionPad_cu_f800513936reflection_pad1d_backward_out_kernelIN3c107complexIfEEEEvPT_PKS6_lll --------------------------
	.section	.nv.info._ZN2at6native49_GLOBAL__N__cfa43aba_16_ReflectionPad_cu_f800513936reflection_pad1d_backward_out_kernelIN3c107complexIfEEEEvPT_PKS6_lll,"",@"SHT_CUDA_INFO"
	.sectionflags	@""
	.align	4


	//----- nvinfo : EIATTR_CUDA_API_VERSION
	.align		4
        /*0000*/ 	.byte	0x04, 0x37
        /*0002*/ 	.short	(.L_1047 - .L_1046)
.L_1046:
        /*0004*/ 	.word	0x00000082


	//----- nvinfo : EIATTR_SW2861232_WAR
	.align		4
.L_1047:
        /*0008*/ 	.byte	0x01, 0x35
	.zero		2


	//----- nvinfo : EIATTR_PARAM_CBANK
	.align		4
        /*000c*/ 	.byte	0x04, 0x0a
        /*000e*/ 	.short	(.L_1049 - .L_1048)
	.align		4
.L_1048:
        /*0010*/ 	.word	index@(.nv.constant0._ZN2at6native49_GLOBAL__N__cfa43aba_16_ReflectionPad_cu_f800513936reflection_pad1d_backward_out_kernelIN3c107complexIfEEEEvPT_PKS6_lll)
        /*0014*/ 	.short	0x0160
        /*0016*/ 	.short	0x0028


	//----- nvinfo : EIATTR_CBANK_PARAM_SIZE
	.align		4
.L_1049:
        /*0018*/ 	.byte	0x03, 0x19
        /*001a*/ 	.short	0x0028


	//----- nvinfo : EIATTR_KPARAM_INFO
	.align		4
        /*001c*/ 	.byte	0x04, 0x17
        /*001e*/ 	.short	(.L_1051 - .L_1050)
.L_1050:
        /*0020*/ 	.word	0x00000000
        /*0024*/ 	.short	0x0004
        /*0026*/ 	.short	0x0020
        /*0028*/ 	.byte	0x00, 0xf0, 0x21, 0x00


	//----- nvinfo : EIATTR_KPARAM_INFO
	.align		4
.L_1051:
        /*002c*/ 	.byte	0x04, 0x17
        /*002e*/ 	.short	(.L_1053 - .L_1052)
.L_1052:
        /*0030*/ 	.word	0x00000000
        /*0034*/ 	.short	0x0003
        /*0036*/ 	.short	0x0018
        /*0038*/ 	.byte	0x00, 0xf0, 0x21, 0x00


	//----- nvinfo : EIATTR_KPARAM_INFO
	.align		4
.L_1053:
        /*003c*/ 	.byte	0x04, 0x17
        /*003e*/ 	.short	(.L_1055 - .L_1054)
.L_1054:
        /*0040*/ 	.word	0x00000000
        /*0044*/ 	.short	0x0002
        /*0046*/ 	.short	0x0010
        /*0048*/ 	.byte	0x00, 0xf0, 0x21, 0x00


	//----- nvinfo : EIATTR_KPARAM_INFO
	.align		4
.L_1055:
        /*004c*/ 	.byte	0x04, 0x17
        /*004e*/ 	.short	(.L_1057 - .L_1056)
.L_1056:
        /*0050*/ 	.word	0x00000000
        /*0054*/ 	.short	0x0001
        /*0056*/ 	.short	0x0008
        /*0058*/ 	.byte	0x00, 0xf0, 0x21, 0x00


	//----- nvinfo : EIATTR_KPARAM_INFO
	.align		4
.L_1057:
        /*005c*/ 	.byte	0x04, 0x17
        /*005e*/ 	.short	(.L_1059 - .L_1058)
.L_1058:
        /*0060*/ 	.word	0x00000000
        /*0064*/ 	.short	0x0000
        /*0066*/ 	.short	0x0000
        /*0068*/ 	.byte	0x00, 0xf0, 0x21, 0x00


	//----- nvinfo : EIATTR_MAXREG_COUNT
	.align		4
.L_1059:
        /*006c*/ 	.byte	0x03, 0x1b
        /*006e*/ 	.short	0x00ff


	//----- nvinfo : EIATTR_MERCURY_ISA_VERSION
	.align		4
        /*0070*/ 	.byte	0x03, 0x5f
        /*0072*/ 	.short	0x0000


	//----- nvinfo : EIATTR_EXIT_INSTR_OFFSETS
	.align		4
        /*0074*/ 	.byte	0x04, 0x1c
        /*0076*/ 	.short	(.L_1061 - .L_1060)


	//   ....[0]....
.L_1060:
        /*0078*/ 	.word	0x000000c0


	//   ....[1]....
        /*007c*/ 	.word	0x00000420


	//----- nvinfo : EIATTR_CTAIDZ_USED
	.align		4
.L_1061:
        /*0080*/ 	.byte	0x01, 0x04
	.zero		2


//--------------------- .nv.info._ZN2at6native49_GLOBAL__N__cfa43aba_16_ReflectionPad_cu_f800513936reflection_pad1d_backward_out_kernelIN3c107complexIdEEEEvPT_PKS6_lll --------------------------
	.section	.nv.info._ZN2at6native49_GLOBAL__N__cfa43aba_16_ReflectionPad_cu_f800513936reflection_pad1d_backward_out_kernelIN3c107complexIdEEEEvPT_PKS6_lll,"",@"SHT_CUDA_INFO"
	.sectionflags	@""
	.align	4


	//----- nvinfo : EIATTR_CUDA_API_VERSION
	.align		4
        /*0000*/ 	.byte	0x04, 0x37
        /*0002*/ 	.short	(.L_1063 - .L_1062)
.L_1062:
        /*0004*/ 	.word	0x00000082


	//----- nvinfo : EIATTR_SW2861232_WAR
	.align		4
.L_1063:
        /*0008*/ 	.byte	0x01, 0x35
	.zero		2


	//----- nvinfo : EIATTR_PARAM_CBANK
	.align		4
        /*000c*/ 	.byte	0x04, 0x0a
        /*000e*/ 	.short	(.L_1065 - .L_1064)
	.align		4
.L_1064:
        /*0010*/ 	.word	index@(.nv.constant0._ZN2at6native49_GLOBAL__N__cfa43aba_16_ReflectionPad_cu_f800513936reflection_pad1d_backward_out_kernelIN3c107complexIdEEEEvPT_PKS6_lll)
        /*0014*/ 	.short	0x0160
        /*0016*/ 	.short	0x0028


	//----- nvinfo : EIATTR_CBANK_PARAM_SIZE
	.align		4
.L_1065:
        /*0018*/ 	.byte	0x03, 0x19
        /*001a*/ 	.short	0x0028


	//----- nvinfo : EIATTR_KPARAM_INFO
	.align		4
        /*001c*/ 	.byte	0x04, 0x17
        /*001e*/ 	.short	(.L_1067 - .L_1066)
.L_1066:
        /*0020*/ 	.word	0x00000000
        /*0024*/ 	.short	0x0004
        /*0026*/ 	.short	0x0020
        /*0028*/ 	.byte	0x00, 0xf0, 0x21, 0x00


	//----- nvinfo : EIATTR_KPARAM_INFO
	.align		4
.L_1067:
        /*002c*/ 	.byte	0x04, 0x17
        /*002e*/ 	.short	(.L_1069 - .L_1068)
.L_1068:
        /*0030*/ 	.word	0x00000000
        /*0034*/ 	.short	0x0003
        /*0036*/ 	.short	0x0018
        /*0038*/ 	.byte	0x00, 0xf0, 0x21, 0x00


	//----- nvinfo : EIATTR_KPARAM_INFO
	.align		4
.L_1069:
        /*003c*/ 	.byte	0x04, 0x17
        /*003e*/ 	.short	(.L_1071 - .L_1070)
.L_1070:
        /*0040*/ 	.word	0x00000000
        /*0044*/ 	.short	0x0002
        /*0046*/ 	.short	0x0010
        /*0048*/ 	.byte	0x00, 0xf0, 0x21, 0x00


	//----- nvinfo : EIATTR_KPARAM_INFO
	.align		4
.L_1071:
        /*004c*/ 	.byte	0x04, 0x17
        /*004e*/ 	.short	(.L_1073 - .L_1072)
.L_1072:
        /*0050*/ 	.word	0x00000000
        /*0054*/ 	.short	0x0001
        /*0056*/ 	.short	0x0008
        /*0058*/ 	.byte	0x00, 0xf0, 0x21, 0x00


	//----- nvinfo : EIATTR_KPARAM_INFO
	.align		4
.L_1073:
        /*005c*/ 	.byte	0x04, 0x17
        /*005e*/ 	.short	(.L_1075 - .L_1074)
.L_1074:
        /*0060*/ 	.word	0x00000000
        /*0064*/ 	.short	0x0000
        /*0066*/ 	.short	0x0000
        /*0068*/ 	.byte	0x00, 0xf0, 0x21, 0x00


	//----- nvinfo : EIATTR_MAXREG_COUNT
	.align		4
.L_1075:
        /*006c*/ 	.byte	0x03, 0x1b
        /*006e*/ 	.short	0x00ff


	//----- nvinfo : EIATTR_MERCURY_ISA_VERSION
	.align		4
        /*0070*/ 	.byte	0x03, 0x5f
        /*0072*/ 	.short	0x0000


	//----- nvinfo : EIATTR_EXIT_INSTR_OFFSETS
	.align		4
        /*0074*/ 	.byte	0x04, 0x1c
        /*0076*/ 	.short	(.L_1077 - .L_1076)


	//   ....[0]....
.L_1076:
        /*0078*/ 	.word	0x000000c0


	//   ....[1]....
        /*007c*/ 	.word	0x00000420


	//----- nvinfo : EIATTR_CTAIDZ_USED
	.align		4
.L_1077:
        /*0080*/ 	.byte	0x01, 0x04
	.zero		2


//--------------------- .nv.info._ZN2at6native49_GLOBAL__N__cfa43aba_16_ReflectionPad_cu_f800513936reflection_pad1d_backward_out_kernelIfEEvPT_PKS3_lll --------------------------
	.section	.nv.info._ZN2at6native49_GLOBAL__N__cfa43aba_16_ReflectionPad_cu_f800513936reflection_pad1d_backward_out_kernelIfEEvPT_PKS3_lll,"",@"SHT_CUDA_INFO"
	.sectionflags	@""
	.align	4


	//----- nvinfo : EIATTR_CUDA_API_VERSION
	.align		4
        /*0000*/ 	.byte	0x04, 0x37
        /*0002*/ 	.short	(.L_1079 - .L_1078)
.L_1078:
        /*0004*/ 	.word	0x00000082


	//----- nvinfo : EIATTR_SW2861232_WAR
	.align		4
.L_1079:
        /*0008*/ 	.byte	0x01, 0x35
	.zero		2


	//----- nvinfo : EIATTR_PARAM_CBANK
	.align		4
        /*000c*/ 	.byte	0x04, 0x0a
        /*000e*/ 	.short	(.L_1081 - .L_1080)
	.align		4
.L_1080:
        /*0010*/ 	.word	index@(.nv.constant0._ZN2at6native49_GLOBAL__N__cfa43aba_16_ReflectionPad_cu_f800513936reflection_pad1d_backward_out_kernelIfEEvPT_PKS3_lll)
        /*0014*/ 	.short	0x0160
        /*0016*/ 	.short	0x0028


	//----- nvinfo : EIATTR_CBANK_PARAM_SIZE
	.align		4
.L_1081:
        /*0018*/ 	.byte	0x03, 0x19
        /*001a*/ 	.short	0x0028


	//----- nvinfo : EIATTR_KPARAM_INFO
	.align		4
        /*001c*/ 	.byte	0x04, 0x17
        /*001e*/ 	.short	(.L_1083 - .L_1082)
.L_1082:
        /*0020*/ 	.word	0x00000000
        /*0024*/ 	.short	0x0004
        /*0026*/ 	.short	0x0020
        /*0028*/ 	.byte	0x00, 0xf0, 0x21, 0x00


	//----- nvinfo : EIATTR_KPARAM_INFO
	.align		4
.L_1083:
        /*002c*/ 	.byte	0x04, 0x17
        /*002e*/ 	.short	(.L_1085 - .L_1084)
.L_1084:
        /*0030*/ 	.word	0x00000000
        /*0034*/ 	.short	0x0003
        /*0036*/ 	.short	0x0018
        /*0038*/ 	.byte	0x00, 0xf0, 0x21, 0x00


	//----- nvinfo : EIATTR_KPARAM_INFO
	.align		4
.L_1085:
        /*003c*/ 	.byte	0x04, 0x17
        /*003e*/ 	.short	(.L_1087 - .L_1086)
.L_1086:
        /*0040*/ 	.word	0x00000000
        /*0044*/ 	.short	0x0002
        /*0046*/ 	.short	0x0010
        /*0048*/ 	.byte	0x00, 0xf0, 0x21, 0x00


	//----- nvinfo : EIATTR_KPARAM_INFO
	.align		4
.L_1087:
        /*004c*/ 	.byte	0x04, 0x17
        /*004e*/ 	.short	(.L_1089 - .L_1088)
.L_1088:
        /*0050*/ 	.word	0x00000000
        /*0054*/ 	.short	0x0001
        /*0056*/ 	.short	0x0008
        /*0058*/ 	.byte	0x00, 0xf0, 0x21, 0x00


	//----- nvinfo : EIATTR_KPARAM_INFO
	.align		4
.L_1089:
        /*005c*/ 	.byte	0x04, 0x17
        /*005e*/ 	.short	(.L_1091 - .L_1090)
.L_1090:
        /*0060*/ 	.word	0x00000000
        /*0064*/ 	.short	0x0000
        /*0066*/ 	.short	0x0000
        /*0068*/ 	.byte	0x00, 0xf0, 0x21, 0x00


	//----- nvinfo : EIATTR_MAXREG_COUNT
	.align		4
.L_1091:
        /*006c*/ 	.byte	0x03, 0x1b
        /*006e*/ 	.short	0x00ff


	//----- nvinfo : EIATTR_MERCURY_ISA_VERSION
	.align		4
        /*0070*/ 	.byte	0x03, 0x5f
        /*0072*/ 	.short	0x0000


	//----- nvinfo : EIATTR_EXIT_INSTR_OFFSETS
	.align		4
        /*0074*/ 	.byte	0x04, 0x1c
        /*0076*/ 	.short	(.L_1093 - .L_1092)


	//   ....[0]....
.L_1092:
        /*0078*/ 	.word	0x000000c0


	//   ....[1]....
        /*007c*/ 	.word	0x00000410


	//----- nvinfo : EIATTR_CTAIDZ_USED
	.align		4
.L_1093:
        /*0080*/ 	.byte	0x01, 0x04
	.zero		2


//--------------------- .nv.info._ZN2at6native49_GLOBAL__N__cfa43aba_16_ReflectionPad_cu_f800513936reflection_pad1d_backward_out_kernelIdEEvPT_PKS3_lll --------------------------
	.section	.nv.info._ZN2at6native49_GLOBAL__N__cfa43aba_16_ReflectionPad_cu_f800513936reflection_pad1d_backward_out_kernelIdEEvPT_PKS3_lll,"",@"SHT_CUDA_INFO"
	.sectionflags	@""
	.align	4


	//----- nvinfo : EIATTR_CUDA_API_VERSION
	.align		4
        /*0000*/ 	.byte	0x04, 0x37
        /*0002*/ 	.short	(.L_1095 - .L_1094)
.L_1094:
        /*0004*/ 	.word	0x00000082


	//----- nvinfo : EIATTR_SW2861232_WAR
	.align		4
.L_1095:
        /*0008*/ 	.byte	0x01, 0x35
	.zero		2


	//----- nvinfo : EIATTR_PARAM_CBANK
	.align		4
        /*000c*/ 	.byte	0x04, 0x0a
        /*000e*/ 	.short	(.L_1097 - .L_1096)
	.align		4
.L_1096:
        /*0010*/ 	.word	index@(.nv.constant0._ZN2at6native49_GLOBAL__N__cfa43aba_16_ReflectionPad_cu_f800513936reflection_pad1d_backward_out_kernelIdEEvPT_PKS3_lll)
        /*0014*/ 	.short	0x0160
        /*0016*/ 	.short	0x0028


	//----- nvinfo : EIATTR_CBANK_PARAM_SIZE
	.align		4
.L_1097:
        /*0018*/ 	.byte	0x03, 0x19
        /*001a*/ 	.short	0x0028


	//----- nvinfo : EIATTR_KPARAM_INFO
	.align		4
        /*001c*/ 	.byte	0x04, 0x17
        /*001e*/ 	.short	(.L_1099 - .L_1098)
.L_1098:
        /*0020*/ 	.word	0x00000000
        /*0024*/ 	.short	0x0004
        /*0026*/ 	.short	0x0020
        /*0028*/ 	.byte	0x00, 0xf0, 0x21, 0x00


	//----- nvinfo : EIATTR_KPARAM_INFO
	.align		4
.L_1099:
        /*002c*/ 	.byte	0x04, 0x17
        /*002e*/ 	.short	(.L_1101 - .L_1100)
.L_1100:
        /*0030*/ 	.word	0x00000000
        /*0034*/ 	.short	0x0003
        /*0036*/ 	.short	0x0018
        /*0038*/ 	.byte	0x00, 0xf0, 0x21, 0x00


	//----- nvinfo : EIATTR_KPARAM_INFO
	.align		4
.L_1101:
        /*003c*/ 	.byte	0x04, 0x17
        /*003e*/ 	.short	(.L_1103 - .L_1102)
.L_1102:
        /*0040*/ 	.word	0x00000000
        /*0044*/ 	.short	0x0002
        /*0046*/ 	.short	0x0010
        /*0048*/ 	.byte	0x00, 0xf0, 0x21, 0x00


	//----- nvinfo : EIATTR_KPARAM_INFO
	.align		4
.L_1103:
        /*004c*/ 	.byte	0x04, 0x17
        /*004e*/ 	.short	(.L_1105 - .L_1104)
.L_1104:
        /*0050*/ 	.word	0x00000000
        /*0054*/ 	.short	0x0001
        /*0056*/ 	.short	0x0008
        /*0058*/ 	.byte	0x00, 0xf0, 0x21, 0x00


	//----- nvinfo : EIATTR_KPARAM_INFO
	.align		4
.L_1105:
        /*005c*/ 	.byte	0x04, 0x17
        /*005e*/ 	.short	(.L_1107 - .L_1106)
.L_1106:
        /*0060*/ 	.word	0x00000000
        /*0064*/ 	.short	0x0000
        /*0066*/ 	.short	0x0000
        /*0068*/ 	.byte	0x00, 0xf0, 0x21, 0x00


	//----- nvinfo : EIATTR_MAXREG_COUNT
	.align		4
.L_1107:
        /*006c*/ 	.byte	0x03, 0x1b
        /*006e*/ 	.short	0x00ff


	//----- nvinfo : EIATTR_MERCURY_ISA_VERSION
	.align		4
        /*0070*/ 	.byte	0x03, 0x5f
        /*0072*/ 	.short	0x0000


	//----- nvinfo : EIATTR_EXIT_INSTR_OFFSETS
	.align		4
        /*0074*/ 	.byte	0x04, 0x1c
        /*0076*/ 	.short	(.L_1109 - .L_1108)


	//   ....[0]....
.L_1108:
        /*0078*/ 	.word	0x000000c0


	//   ....[1]....
        /*007c*/ 	.word	0x00000410


	//----- nvinfo : EIATTR_CTAIDZ_USED
	.align		4
.L_1109:
        /*0080*/ 	.byte	0x01, 0x04
	.zero		2


//--------------------- .nv.info._ZN2at6native49_GLOBAL__N__cfa43aba_16_ReflectionPad_cu_f800513921reflection_pad1d_flatIN3c108BFloat16EEEvPKT_PS5_lllll --------------------------
	.section	.nv.info._ZN2at6native49_GLOBAL__N__cfa43aba_16_ReflectionPad_cu_f800513921reflection_pad1d_flatIN3c108BFloat16EEEvPKT_PS5_lllll,"",@"SHT_CUDA_INFO"
	.sectionflags	@""
	.align	4


	//----- nvinfo : EIATTR_CUDA_API_VERSION
	.align		4
        /*0000*/ 	.byte	0x04, 0x37
        /*0002*/ 	.short	(.L_1111 - .L_1110)
.L_1110:
        /*0004*/ 	.word	0x00000082


	//----- nvinfo : EIATTR_SW2861232_WAR
	.align		4
.L_1111:
        /*0008*/ 	.byte	0x01, 0x35
	.zero		2


	//----- nvinfo : EIATTR_PARAM_CBANK
	.align		4
        /*000c*/ 	.byte	0x04, 0x0a
        /*000e*/ 	.short	(.L_1113 - .L_1112)
	.align		4
.L_1112:
        /*0010*/ 	.word	index@(.nv.constant0._ZN2at6native49_GLOBAL__N__cfa43aba_16_ReflectionPad_cu_f800513921reflection_pad1d_flatIN3c108BFloat16EEEvPKT_PS5_lllll)
        /*0014*/ 	.short	0x0160
        /*0016*/ 	.short	0x0038


	//----- nvinfo : EIATTR_CBANK_PARAM_SIZE
	.align		4
.L_1113:
        /*0018*/ 	.byte	0x03, 0x19
        /*001a*/ 	.short	0x0038


	//----- nvinfo : EIATTR_KPARAM_INFO
	.align		4
        /*001c*/ 	.byte	0x04, 0x17
        /*001e*/ 	.short	(.L_1115 - .L_1114)
.L_1114:
        /*0020*/ 	.word	0x00000000
        /*0024*/ 	.short	0x0006
        /*0026*/ 	.short	0x0030
        /*0028*/ 	.byte	0x00, 0xf0, 0x21, 0x00


	//----- nvinfo : EIATTR_KPARAM_INFO
	.align		4
.L_1115:
        /*002c*/ 	.byte	0x04, 0x17
        /*002e*/ 	.short	(.L_1117 - .L_1116)
.L_1116:
        /*0030*/ 	.word	0x00000000
        /*0034*/ 	.short	0x0005
        /*0036*/ 	.short	0x0028
        /*0038*/ 	.byte	0x00, 0xf0, 0x21, 0x00


	//----- nvinfo : EIATTR_KPARAM_INFO
	.align		4
.L_1117:
        /*003c*/ 	.byte	0x04, 0x17
        /*003e*/ 	.short	(.L_1119 - .L_1118)
.L_1118:
        /*0040*/ 	.word	0x00000000
        /*0044*/ 	.short	0x0004
        /*0046*/ 	.short	0x0020
        /*0048*/ 	.byte	0x00, 0xf0, 0x21, 0x00


	//----- nvinfo : EIATTR_KPARAM_INFO
	.align		4
.L_1119:
        /*004c*/ 	.byte	0x04, 0x17
        /*004e*/ 	.short	(.L_1121 - .L_1120)
.L_1120:
        /*0050*/ 	.word	0x00000000
        /*0054*/ 	.short	0x0003
        /*0056*/ 	.short	0x0018
        /*0058*/ 	.byte	0x00, 0xf0, 0x21, 0x00


	//----- nvinfo : EIATTR_KPARAM_INFO
	.align		4
.L_1121:
        /*005c*/ 	.byte	0x04, 0x17
        /*005e*/ 	.short	(.L_1123 - .L_1122)
.L_1122:
        /*0060*/ 	.word	0x00000000
        /*0064*/ 	.short	0x0002
        /*0066*/ 	.short	0x0010
        /*0068*/ 	.byte	0x00, 0xf0, 0x21, 0x00


	//----- nvinfo : EIATTR_KPARAM_INFO
	.align		4
.L_1123:
        /*006c*/ 	.byte	0x04, 0x17
        /*006e*/ 	.short	(.L_1125 - .L_1124)
.L_1124:
        /*0070*/ 	.word	0x00000000
        /*0074*/ 	.short	0x0001
        /*0076*/ 	.short	0x0008
        /*0078*/ 	.byte	0x00, 0xf0, 0x21, 0x00


	//----- nvinfo : EIATTR_KPARAM_INFO
	.align		4
.L_1125:
        /*007c*/ 	.byte	0x04, 0x17
        /*007e*/ 	.short	(.L_1127 - .L_1126)
.L_1126:
        /*0080*/ 	.word	0x00000000
        /*0084*/ 	.short	0x0000
        /*0086*/ 	.short	0x0000
        /*0088*/ 	.byte	0x00, 0xf0, 0x21, 0x00


	//----- nvinfo : EIATTR_MAXREG_COUNT
	.align		4
.L_1127:
        /*008c*/ 	.byte	0x03, 0x1b
        /*008e*/ 	.short	0x00ff


	//----- nvinfo : EIATTR_MERCURY_ISA_VERSION
	.align		4
        /*0090*/ 	.byte	0x03, 0x5f
        /*0092*/ 	.short	0x0000


	//----- nvinfo : EIATTR_EXIT_INSTR_OFFSETS
	.align		4
        /*0094*/ 	.byte	0x04, 0x1c
        /*0096*/ 	.short	(.L_1129 - .L_1128)


	//   ....[0]....
.L_1128:
        /*0098*/ 	.word	0x000000d0


	//   ....[1]....
        /*009c*/ 	.word	0x00000ad0


	//   ....[2]....
        /*00a0*/ 	.word	0x00002240


	//   ....[3]....
        /*00a4*/ 	.word	0x000025f0


	//   ....[4]....
        /*00a8*/ 	.word	0x000030d0


	//----- nvinfo : EIATTR_CRS_STACK_SIZE
	.align		4
.L_1129:
        /*00ac*/ 	.byte	0x04, 0x1e
        /*00ae*/ 	.short	(.L_1131 - .L_1130)
.L_1130:
        /*00b0*/ 	.word	0x00000000
.L_1131:


//--------------------- .nv.info._ZN2at6native49_GLOBAL__N__cfa43aba_16_ReflectionPad_cu_f800513927reflection_pad1d_out_kernelIN3c108BFloat16EEEvPKT_PS5_lll --------------------------
	.section	.nv.info._ZN2at6native49_GLOBAL__N__cfa43aba_16_ReflectionPad_cu_f800513927reflection_pad1d_out_kernelIN3c108BFloat16EEEvPKT_PS5_lll,"",@"SHT_CUDA_INFO"
	.sectionflags	@""
	.align	4


	//----- nvinfo : EIATTR_CUDA_API_VERSION
	.align		4
        /*0000*/ 	.byte	0x04, 0x37
        /*0002*/ 	.short	(.L_1133 - .L_1132)
.L_1132:
        /*0004*/ 	.word	0x00000082


	//----- nvinfo : EIATTR_SW2861232_WAR
	.align		4
.L_1133:
        /*0008*/ 	.byte	0x01, 0x35
	.zero		2


	//----- nvinfo : EIATTR_PARAM_CBANK
	.align		4
        /*000c*/ 	.byte	0x04, 0x0a
        /*000e*/ 	.short	(.L_1135 - .L_1134)
	.align		4
.L_1134:
        /*0010*/ 	.word	index@(.nv.constant0._ZN2at6native49_GLOBAL__N__cfa43aba_16_ReflectionPad_cu_f800513927reflection_pad1d_out_kernelIN3c108BFloat16EEEvPKT_PS5_lll)
        /*0014*/ 	.short	0x0160
        /*0016*/ 	.short	0x0028


	//----- nvinfo : EIATTR_CBANK_PARAM_SIZE
	.align		4
.L_1135:
        /*0018*/ 	.byte	0x03, 0x19
        /*001a*/ 	.short	0x0028


	//----- nvinfo : EIATTR_KPARAM_INFO
	.align		4
        /*001c*/ 	.byte	0x04, 0x17
        /*001e*/ 	.short	(.L_1137 - .L_1136)
.L_1136:
        /*0020*/ 	.word	0x00000000
        /*0024*/ 	.short	0x0004
        /*0026*/ 	.short	0x0020
        /*0028*/ 	.byte	0x00, 0xf0, 0x21, 0x00


	//----- nvinfo : EIATTR_KPARAM_INFO
	.align		4
.L_1137:
        /*002c*/ 	.byte	0x04, 0x17
        /*002e*/ 	.short	(.L_1139 - .L_1138)
.L_1138:
        /*0030*/ 	.word	0x00000000
        /*0034*/ 	.short	0x0003
        /*0036*/ 	.short	0x0018
        /*0038*/ 	.byte	0x00, 0xf0, 0x21, 0x00


	//----- nvinfo : EIATTR_KPARAM_INFO
	.align		4
.L_1139:
        /*003c*/ 	.byte	0x04, 0x17
        /*003e*/ 	.short	(.L_1141 - .L_1140)
.L_1140:
        /*0040*/ 	.word	0x00000000
        /*0044*/ 	.short	0x0002
        /*0046*/ 	.short	0x0010
        /*0048*/ 	.byte	0x00, 0xf0, 0x21, 0x00


	//----- nvinfo : EIATTR_KPARAM_INFO
	.align		4
.L_1141:
        /*004c*/ 	.byte	0x04, 0x17
        /*004e*/ 	.short	(.L_1143 - .L_1142)
.L_1142:
        /*0050*/ 	.word	0x00000000
        /*0054*/ 	.short	0x0001
        /*0056*/ 	.short	0x0008
        /*0058*/ 	.byte	0x00, 0xf0, 0x21, 0x00


	//----- nvinfo : EIATTR_KPARAM_INFO
	.align		4
.L_1143:
        /*005c*/ 	.byte	0x04, 0x17
        /*005e*/ 	.short	(.L_1145 - .L_1144)
.L_1144:
        /*0060*/ 	.word	0x00000000
        /*0064*/ 	.short	0x0000
        /*0066*/ 	.short	0x0000
        /*0068*/ 	.byte	0x00, 0xf0, 0x21, 0x00


	//----- nvinfo : EIATTR_MAXREG_COUNT
	.align		4
.L_1145:
        /*006c*/ 	.byte	0x03, 0x1b
        /*006e*/ 	.short	0x00ff


	//----- nvinfo : EIATTR_MERCURY_ISA_VERSION
	.align		4
        /*0070*/ 	.byte	0x03, 0x5f
        /*0072*/ 	.short	0x0000


	//----- nvinfo : EIATTR_EXIT_INSTR_OFFSETS
	.align		4
        /*0074*/ 	.byte	0x04, 0x1c
        /*0076*/ 	.short	(.L_1147 - .L_1146)


	//   ....[0]....
.L_1146:
        /*0078*/ 	.word	0x000000c0


	//   ....[1]....
        /*007c*/ 	.word	0x00000410


	//----- nvinfo : EIATTR_CTAIDZ_USED
	.align		4
.L_1147:
        /*0080*/ 	.byte	0x01, 0x04
	.zero		2


//--------------------- .nv.info._ZN2at6native49_GLOBAL__N__cfa43aba_16_ReflectionPad_cu_f800513921reflection_pad1d_flatIN3c104HalfEEEvPKT_PS5_lllll --------------------------
	.section	.nv.info._ZN2at6native49_GLOBAL__N__cfa43aba_16_ReflectionPad_cu_f800513921reflection_pad1d_flatIN3c104HalfEEEvPKT_PS5_lllll,"",@"SHT_CUDA_INFO"
	.sectionflags	@""
	.align	4


	//----- nvinfo : EIATTR_CUDA_API_VERSION
	.align		4
        /*0000*/ 	.byte	0x04, 0x37
        /*0002*/ 	.short	(.L_1149 - .L_1148)
.L_1148:
        /*0004*/ 	.word	0x00000082


	//----- nvinfo : EIATTR_SW2861232_WAR
	.align		4
.L_1149:
        /*0008*/ 	.byte	0x01, 0x35
	.zero		2


	//----- nvinfo : EIATTR_PARAM_CBANK
	.align		4
        /*000c*/ 	.byte	0x04, 0x0a
        /*000e*/ 	.short	(.L_1151 - .L_1150)
	.align		4
.L_1150:
        /*0010*/ 	.word	index@(.nv.constant0._ZN2at6native49_GLOBAL__N__cfa43aba_16_ReflectionPad_cu_f800513921reflection_pad1d_flatIN3c104HalfEEEvPKT_PS5_lllll)
        /*0014*/ 	.short	0x0160
        /*0016*/ 	.short	0x0038


	//----- nvinfo : EIATTR_CBANK_PARAM_SIZE
	.align		4
.L_1151:
        /*0018*/ 	.byte	0x03, 0x19
        /*001a*/ 	.short	0x0038


	//----- nvinfo : EIATTR_KPARAM_INFO
	.align		4
        /*001c*/ 	.byte	0x04, 0x17
        /*001e*/ 	.short	(.L_1153 - .L_1152)
.L_1152:
        /*0020*/ 	.word	0x00000000
        /*0024*/ 	.short	0x0006
        /*0026*/ 	.short	0x0030
        /*0028*/ 	.byte	0x00, 0xf0, 0x21, 0x00


	//----- nvinfo : EIATTR_KPARAM_INFO
	.align		4
.L_1153:
        /*002c*/ 	.byte	0x04, 0x17
        /*002e*/ 	.short	(.L_1155 - .L_1154)
.L_1154:
        /*0030*/ 	.word	0x00000000
        /*0034*/ 	.short	0x0005
        /*0036*/ 	.short	0x0028
        /*0038*/ 	.byte	0x00, 0xf0, 0x21, 0x00


	//----- nvinfo : EIATTR_KPARAM_INFO
	.align		4
.L_1155:
        /*003c*/ 	.byte	0x04, 0x17
        /*003e*/ 	.short	(.L_1157 - .L_1156)
.L_1156:
        /*0040*/ 	.word	0x00000000
        /*0044*/ 	.short	0x0004
        /*0046*/ 	.short	0x0020
        /*0048*/ 	.byte	0x00, 0xf0, 0x21, 0x00


	//----- nvinfo : EIATTR_KPARAM_INFO
	.align		4
.L_1157:
        /*004c*/ 	.byte	0x04, 0x17
        /*004e*/ 	.short	(.L_1159 - .L_1158)
.L_1158:
        /*0050*/ 	.word	0x00000000
        /*0054*/ 	.short	0x0003
        /*0056*/ 	.short	0x0018
        /*0058*/ 	.byte	0x00, 0xf0, 0x21, 0x00


	//----- nvinfo : EIATTR_KPARAM_INFO
	.align		4
.L_1159:
        /*005c*/ 	.byte	0x04, 0x17
        /*005e*/ 	.short	(.L_1161 - .L_1160)
.L_1160:
        /*0060*/ 	.word	0x00000000
        /*0064*/ 	.short	0x0002
        /*0066*/ 	.short	0x0010
        /*0068*/ 	.byte	0x00, 0xf0, 0x21, 0x00


	//----- nvinfo : EIATTR_KPARAM_INFO
	.align		4
.L_1161:
        /*006c*/ 	.byte	0x04, 0x17
        /*006e*/ 	.short	(.L_1163 - .L_1162)
.L_1162:
        /*0070*/ 	.word	0x00000000
        /*0074*/ 	.short	0x0001
        /*0076*/ 	.short	0x0008
        /*0078*/ 	.byte	0x00, 0xf0, 0x21, 0x00


	//----- nvinfo : EIATTR_KPARAM_INFO
	.align		4
.L_1163:
        /*007c*/ 	.byte	0x04, 0x17
        /*007e*/ 	.short	(.L_1165 - .L_1164)
.L_1164:
        /*0080*/ 	.word	0x00000000
        /*0084*/ 	.short	0x0000
        /*0086*/ 	.short	0x0000
        /*0088*/ 	.byte	0x00, 0xf0, 0x21, 0x00


	//----- nvinfo : EIATTR_MAXREG_COUNT
	.align		4
.L_1165:
        /*008c*/ 	.byte	0x03, 0x1b
        /*008e*/ 	.short	0x00ff


	//----- nvinfo : EIATTR_MERCURY_ISA_VERSION
	.align		4
        /*0090*/ 	.byte	0x03, 0x5f
        /*0092*/ 	.short	0x0000


	//----- nvinfo : EIATTR_EXIT_INSTR_OFFSETS
	.align		4
        /*0094*/ 	.byte	0x04, 0x1c
        /*0096*/ 	.short	(.L_1167 - .L_1166)


	//   ....[0]....
.L_1166:
        /*0098*/ 	.word	0x000000d0


	//   ....[1]....
        /*009c*/ 	.word	0x00000ad0


	//   ....[2]....
        /*00a0*/ 	.word	0x00002240


	//   ....[3]....
        /*00a4*/ 	.word	0x000025f0


	//   ....[4]....
        /*00a8*/ 	.word	0x000030d0


	//----- nvinfo : EIATTR_CRS_STACK_SIZE
	.align		4
.L_1167:
        /*00ac*/ 	.byte	0x04, 0x1e
        /*00ae*/ 	.short	(.L_1169 - .L_1168)
.L_1168:
        /*00b0*/ 	.word	0x00000000
.L_1169:


//--------------------- .nv.info._ZN2at6native49_GLOBAL__N__cfa43aba_16_ReflectionPad_cu_f800513927reflection_pad1d_out_kernelIN3c104HalfEEEvPKT_PS5_lll --------------------------
	.section	.nv.info._ZN2at6native49_GLOBAL__N__cfa43aba_16_ReflectionPad_cu_f800513927reflection_pad1d_out_kernelIN3c104HalfEEEvPKT_PS5_lll,"",@"SHT_CUDA_INFO"
	.sectionflags	@""
	.align	4


	//----- nvinfo : EIATTR_CUDA_API_VERSION
	.align		4
        /*0000*/ 	.byte	0x04, 0x37
        /*0002*/ 	.short	(.L_1171 - .L_1170)
.L_1170:
        /*0004*/ 	.word	0x00000082


	//----- nvinfo : EIATTR_SW2861232_WAR
	.align		4
.L_1171:
        /*0008*/ 	.byte	0x01, 0x35
	.zero		2


	//----- nvinfo : EIATTR_PARAM_CBANK
	.align		4
        /*000c*/ 	.byte	0x04, 0x0a
        /*000e*/ 	.short	(.L_1173 - .L_1172)
	.align		4
.L_1172:
        /*0010*/ 	.word	index@(.nv.constant0._ZN2at6native49_GLOBAL__N__cfa43aba_16_ReflectionPad_cu_f800513927reflection_pad1d_out_kernelIN3c104HalfEEEvPKT_PS5_lll)
        /*0014*/ 	.short	0x0160
        /*0016*/ 	.short	0x0028


	//----- nvinfo : EIATTR_CBANK_PARAM_SIZE
	.align		4
.L_1173:
        /*0018*/ 	.byte	0x03, 0x19
        /*001a*/ 	.short	0x0028


	//----- nvinfo : EIATTR_KPARAM_INFO
	.align		4
        /*001c*/ 	.byte	0x04, 0x17
        /*001e*/ 	.short	(.L_1175 - .L_1174)
.L_1174:
        /*0020*/ 	.word	0x00000000
        /*0024*/ 	.short	0x0004
        /*0026*/ 	.short	0x0020
        /*0028*/ 	.byte	0x00, 0xf0, 0x21, 0x00


	//----- nvinfo : EIATTR_KPARAM_INFO
	.align		4
.L_1175:
        /*002c*/ 	.byte	0x04, 0x17
        /*002e*/ 	.short	(.L_1177 - .L_1176)
.L_1176:
        /*0030*/ 	.word	0x00000000
        /*0034*/ 	.short	0x0003
        /*0036*/ 	.short	0x0018
        /*0038*/ 	.byte	0x00, 0xf0, 0x21, 0x00


	//----- nvinfo : EIATTR_KPARAM_INFO
	.align		4
.L_1177:
        /*003c*/ 	.byte	0x04, 0x17
        /*003e*/ 	.short	(.L_1179 - .L_1178)
.L_1178:
        /*0040*/ 	.word	0x00000000
        /*0044*/ 	.short	0x0002
        /*0046*/ 	.short	0x0010
        /*0048*/ 	.byte	0x00, 0xf0, 0x21, 0x00


	//----- nvinfo : EIATTR_KPARAM_INFO
	.align		4
.L_1179:
        /*004c*/ 	.byte	0x04, 0x17
        /*004e*/ 	.short	(.L_1181 - .L_1180)
.L_1180:
        /*0050*/ 	.word	0x00000000
        /*0054*/ 	.short	0x0001
        /*0056*/ 	.short	0x0008
        /*0058*/ 	.byte	0x00, 0xf0, 0x21, 0x00


	//----- nvinfo : EIATTR_KPARAM_INFO
	.align		4
.L_1181:
        /*005c*/ 	.byte	0x04, 0x17
        /*005e*/ 	.short	(.L_1183 - .L_1182)
.L_1182:
        /*0060*/ 	.word	0x00000000
        /*0064*/ 	.short	0x0000
        /*0066*/ 	.short	0x0000
        /*0068*/ 	.byte	0x00, 0xf0, 0x21, 0x00


	//----- nvinfo : EIATTR_MAXREG_COUNT
	.align		4
.L_1183:
        /*006c*/ 	.byte	0x03, 0x1b
        /*006e*/ 	.short	0x00ff


	//----- nvinfo : EIATTR_MERCURY_ISA_VERSION
	.align		4
        /*0070*/ 	.byte	0x03, 0x5f
        /*0072*/ 	.short	0x0000


	//----- nvinfo : EIATTR_EXIT_INSTR_OFFSETS
	.align		4
        /*0074*/ 	.byte	0x04, 0x1c
        /*0076*/ 	.short	(.L_1185 - .L_1184)


	//   ....[0]....
.L_1184:
        /*0078*/ 	.word	0x000000c0


	//   ....[1]....
        /*007c*/ 	.word	0x00000410


	//----- nvinfo : EIATTR_CTAIDZ_USED
	.align		4
.L_1185:
        /*0080*/ 	.byte	0x01, 0x04
	.zero		2


//--------------------- .nv.info._ZN2at6native49_GLOBAL__N__cfa43aba_16_ReflectionPad_cu_f800513921reflection_pad1d_flatIN3c107complexIfEEEEvPKT_PS6_lllll --------------------------
	.section	.nv.info._ZN2at6native49_GLOBAL__N__cfa43aba_16_ReflectionPad_cu_f800513921reflection_pad1d_flatIN3c107complexIfEEEEvPKT_PS6_lllll,"",@"SHT_CUDA_INFO"
	.sectionflags	@""
	.align	4


	//----- nvinfo : EIATTR_CUDA_API_VERSION
	.align		4
        /*0000*/ 	.byte	0x04, 0x37
        /*0002*/ 	.short	(.L_1187 - .L_1186)
.L_1186:
        /*0004*/ 	.word	0x00000082


	//----- nvinfo : EIATTR_SW2861232_WAR
	.align		4
.L_1187:
        /*0008*/ 	.byte	0x01, 0x35
	.zero		2


	//----- nvinfo : EIATTR_PARAM_CBANK
	.align		4
        /*000c*/ 	.byte	0x04, 0x0a
        /*000e*/ 	.short	(.L_1189 - .L_1188)
	.align		4
.L_1188:
        /*0010*/ 	.word	index@(.nv.constant0._ZN2at6native49_GLOBAL__N__cfa43aba_16_ReflectionPad_cu_f800513921reflection_pad1d_flatIN3c107complexIfEEEEvPKT_PS6_lllll)
        /*0014*/ 	.short	0x0160
        /*0016*/ 	.short	0x0038


	//----- nvinfo : EIATTR_CBANK_PARAM_SIZE
	.align		4
.L_1189:
        /*0018*/ 	.byte	0x03, 0x19
        /*001a*/ 	.short	0x0038


	//----- nvinfo : EIATTR_KPARAM_INFO
	.align		4
        /*001c*/ 	.byte	0x04, 0x17
        /*001e*/ 	.short	(.L_1191 - .L_1190)
.L_1190:
        /*0020*/ 	.word	0x00000000
        /*0024*/ 	.short	0x0006
        /*0026*/ 	.short	0x0030
        /*0028*/ 	.byte	0x00, 0xf0, 0x21, 0x00


	//----- nvinfo : EIATTR_KPARAM_INFO
	.align		4
.L_1191:
        /*002c*/ 	.byte	0x04, 0x17
        /*002e*/ 	.short	(.L_1193 - .L_1192)
.L_1192:
        /*0030*/ 	.word	0x00000000
        /*0034*/ 	.short	0x0005
        /*0036*/ 	.short	0x0028
        /*0038*/ 	.byte	0x00, 0xf0, 0x21, 0x00


	//----- nvinfo : EIATTR_KPARAM_INFO
	.align		4
.L_1193:
        /*003c*/ 	.byte	0x04, 0x17
        /*003e*/ 	.short	(.L_1195 - .L_1194)
.L_1194:
        /*0040*/ 	.word	0x00000000
        /*0044*/ 	.short	0x0004
        /*0046*/ 	.short	0x0020
        /*0048*/ 	.byte	0x00, 0xf0, 0x21, 0x00


	//----- nvinfo : EIATTR_KPARAM_INFO
	.align		4
.L_1195:
        /*004c*/ 	.byte	0x04, 0x17
        /*004e*/ 	.short	(.L_1197 - .L_1196)
.L_1196:
        /*0050*/ 	.word	0x00000000
        /*0054*/ 	.short	0x0003
        /*0056*/ 	.short	0x0018
        /*0058*/ 	.byte	0x00, 0xf0, 0x21, 0x00


	//----- nvinfo : EIATTR_KPARAM_INFO
	.align		4
.L_1197:
        /*005c*/ 	.byte	0x04, 0x17
        /*005e*/ 	.short	(.L_1199 - .L_1198)
.L_1198:
        /*0060*/ 	.word	0x00000000
        /*0064*/ 	.short	0x0002
        /*0066*/ 	.short	0x0010
        /*0068*/ 	.byte	0x00, 0xf0, 0x21, 0x00


	//----- nvinfo : EIATTR_KPARAM_INFO
	.align		4
.L_1199:
        /*006c*/ 	.byte	0x04, 0x17
        /*006e*/ 	.short	(.L_1201 - .L_1200)
.L_1200:
        /*0070*/ 	.word	0x00000000
        /*0074*/ 	.short	0x0001
        /*0076*/ 	.short	0x0008
        /*0078*/ 	.byte	0x00, 0xf0, 0x21, 0x00


	//----- nvinfo : EIATTR_KPARAM_INFO
	.align		4
.L_1201:
        /*007c*/ 	.byte	0x04, 0x17
        /*007e*/ 	.short	(.L_1203 - .L_1202)
.L_1202:
        /*0080*/ 	.word	0x00000000
        /*0084*/ 	.short	0x0000
        /*0086*/ 	.short	0x0000
        /*0088*/ 	.byte	0x00, 0xf0, 0x21, 0x00


	//----- nvinfo : EIATTR_MAXREG_COUNT
	.align		4
.L_1203:
        /*008c*/ 	.byte	0x03, 0x1b
        /*008e*/ 	.short	0x00ff


	//----- nvinfo : EIATTR_MERCURY_ISA_VERSION
	.align		4
        /*0090*/ 	.byte	0x03, 0x5f
        /*0092*/ 	.short	0x0000


	//----- nvinfo : EIATTR_EXIT_INSTR_OFFSETS
	.align		4
        /*0094*/ 	.byte	0x04, 0x1c
        /*0096*/ 	.short	(.L_1205 - .L_1204)


	//   ....[0]....
.L_1204:
        /*0098*/ 	.word	0x000000d0


	//   ....[1]....
        /*009c*/ 	.word	0x00000ad0


	//   ....[2]....
        /*00a0*/ 	.word	0x00002240


	//   ....[3]....
        /*00a4*/ 	.word	0x000025f0


	//   ....[4]....
        /*00a8*/ 	.word	0x000030d0


	//----- nvinfo : EIATTR_CRS_STACK_SIZE
	.align		4
.L_1205:
        /*00ac*/ 	.byte	0x04, 0x1e
        /*00ae*/ 	.short	(.L_1207 - .L_1206)
.L_1206:
        /*00b0*/ 	.word	0x00000000
.L_1207:


//--------------------- .nv.info._ZN2at6native49_GLOBAL__N__cfa43aba_16_ReflectionPad_cu_f800513927reflection_pad1d_out_kernelIN3c107complexIfEEEEvPKT_PS6_lll --------------------------
	.section	.nv.info._ZN2at6native49_GLOBAL__N__cfa43aba_16_ReflectionPad_cu_f800513927reflection_pad1d_out_kernelIN3c107complexIfEEEEvPKT_PS6_lll,"",@"SHT_CUDA_INFO"
	.sectionflags	@""
	.align	4


	//----- nvinfo : EIATTR_CUDA_API_VERSION
	.align		4
        /*0000*/ 	.byte	0x04, 0x37
        /*0002*/ 	.short	(.L_1209 - .L_1208)
.L_1208:
        /*0004*/ 	.word	0x00000082


	//----- nvinfo : EIATTR_SW2861232_WAR
	.align		4
.L_1209:
        /*0008*/ 	.byte	0x01, 0x35
	.zero		2


	//----- nvinfo : EIATTR_PARAM_CBANK
	.align		4
        /*000c*/ 	.byte	0x04, 0x0a
        /*000e*/ 	.short	(.L_1211 - .L_1210)
	.align		4
.L_1210:
        /*0010*/ 	.word	index@(.nv.constant0._ZN2at6native49_GLOBAL__N__cfa43aba_16_ReflectionPad_cu_f800513927reflection_pad1d_out_kernelIN3c107complexIfEEEEvPKT_PS6_lll)
        /*0014*/ 	.short	0x0160
        /*0016*/ 	.short	0x0028


	//----- nvinfo : EIATTR_CBANK_PARAM_SIZE
	.align		4
.L_1211:
        /*0018*/ 	.byte	0x03, 0x19
        /*001a*/ 	.short	0x0028


	//----- nvinfo : EIATTR_KPARAM_INFO
	.align		4
        /*001c*/ 	.byte	0x04, 0x17
        /*001e*/ 	.short	(.L_1213 - .L_1212)
.L_1212:
        /*0020*/ 	.word	0x00000000
        /*0024*/ 	.short	0x0004
        /*0026*/ 	.short	0x0020
        /*0028*/ 	.byte	0x00, 0xf0, 0x21, 0x00


	//----- nvinfo : EIATTR_KPARAM_INFO
	.align		4
.L_1213:
        /*002c*/ 	.byte	0x04, 0x17
        /*002e*/ 	.short	(.L_1215 - .L_1214)
.L_1214:
        /*0030*/ 	.word	0x00000000
        /*0034*/ 	.short	0x0003
        /*0036*/ 	.short	0x0018
        /*0038*/ 	.byte	0x00, 0xf0, 0x21, 0x00


	//----- nvinfo : EIATTR_KPARAM_INFO
	.align		4
.L_1215:
        /*003c*/ 	.byte	0x04, 0x17
        /*003e*/ 	.short	(.L_1217 - .L_1216)
.L_1216:
        /*0040*/ 	.word	0x00000000
        /*0044*/ 	.short	0x0002
        /*0046*/ 	.short	0x0010
        /*0048*/ 	.byte	0x00, 0xf0, 0x21, 0x00


	//----- nvinfo : EIATTR_KPARAM_INFO
	.align		4
.L_1217:
        /*004c*/ 	.byte	0x04, 0x17
        /*004e*/ 	.short	(.L_1219 - .L_1218)
.L_1218:
        /*0050*/ 	.word	0x00000000
        /*0054*/ 	.short	0x0001
        /*0056*/ 	.short	0x0008
        /*0058*/ 	.byte	0x00, 0xf0, 0x21, 0x00


	//----- nvinfo : EIATTR_KPARAM_INFO
	.align		4
.L_1219:
        /*005c*/ 	.byte	0x04, 0x17
        /*005e*/ 	.short	(.L_1221 - .L_1220)
.L_1220:
        /*0060*/ 	.word	0x00000000
        /*0064*/ 	.short	0x0000
        /*0066*/ 	.short	0x0000
        /*0068*/ 	.byte	0x00, 0xf0, 0x21, 0x00


	//----- nvinfo : EIATTR_MAXREG_COUNT
	.align		4
.L_1221:
        /*006c*/ 	.byte	0x03, 0x1b
        /*006e*/ 	.short	0x00ff


	//----- nvinfo : EIATTR_MERCURY_ISA_VERSION
	.align		4
        /*0070*/ 	.byte	0x03, 0x5f
        /*0072*/ 	.short	0x0000


	//----- nvinfo : EIATTR_EXIT_INSTR_OFFSETS
	.align		4
        /*0074*/ 	.byte	0x04, 0x1c
        /*0076*/ 	.short	(.L_1223 - .L_1222)


	//   ....[0]....
.L_1222:
        /*0078*/ 	.word	0x000000c0


	//   ....[1]....
        /*007c*/ 	.word	0x00000410


	//----- nvinfo : EIATTR_CTAIDZ_USED
	.align		4
.L_1223:
        /*0080*/ 	.byte	0x01, 0x04
	.zero		2


//--------------------- .nv.info._ZN2at6native49_GLOBAL__N__cfa43aba_16_ReflectionPad_cu_f800513921reflection_pad1d_flatIN3c107complexIdEEEEvPKT_PS6_lllll --------------------------
	.section	.nv.info._ZN2at6native49_GLOBAL__N__cfa43aba_16_ReflectionPad_cu_f800513921reflection_pad1d_flatIN3c107complexIdEEEEvPKT_PS6_lllll,"",@"SHT_CUDA_INFO"
	.sectionflags	@""
	.align	4


	//----- nvinfo : EIATTR_CUDA_API_VERSION
	.align		4
        /*0000*/ 	.byte	0x04, 0x37
        /*0002*/ 	.short	(.L_1225 - .L_1224)
.L_1224:
        /*0004*/ 	.word	0x00000082


	//----- nvinfo : EIATTR_SW2861232_WAR
	.align		4
.L_1225:
        /*0008*/ 	.byte	0x01, 0x35
	.zero		2


	//----- nvinfo : EIATTR_PARAM_CBANK
	.align		4
        /*000c*/ 	.byte	0x04, 0x0a
        /*000e*/ 	.short	(.L_1227 - .L_1226)
	.align		4
.L_1226:
        /*0010*/ 	.word	index@(.nv.constant0._ZN2at6native49_GLOBAL__N__cfa43aba_16_ReflectionPad_cu_f800513921reflection_pad1d_flatIN3c107complexIdEEEEvPKT_PS6_lllll)
        /*0014*/ 	.short	0x0160
        /*0016*/ 	.short	0x0038


	//----- nvinfo : EIATTR_CBANK_PARAM_SIZE
	.align		4
.L_1227:
        /*0018*/ 	.byte	0x03, 0x19
        /*001a*/ 	.short	0x0038


	//----- nvinfo : EIATTR_KPARAM_INFO
	.align		4
        /*001c*/ 	.byte	0x04, 0x17
        /*001e*/ 	.short	(.L_1229 - .L_1228)
.L_1228:
        /*0020*/ 	.word	0x00000000
        /*0024*/ 	.short	0x0006
        /*0026*/ 	.short	0x0030
        /*0028*/ 	.byte	0x00, 0xf0, 0x21, 0x00


	//----- nvinfo : EIATTR_KPARAM_INFO
	.align		4
.L_1229:
        /*002c*/ 	.byte	0x04, 0x17
        /*002e*/ 	.short	(.L_1231 - .L_1230)
.L_1230:
        /*0030*/ 	.word	0x00000000
        /*0034*/ 	.short	0x0005
        /*0036*/ 	.short	0x0028
        /*0038*/ 	.byte	0x00, 0xf0, 0x21, 0x00


	//----- nvinfo : EIATTR_KPARAM_INFO
	.align		4
.L_1231:
        /*003c*/ 	.byte	0x04, 0x17
        /*003e*/ 	.short	(.L_1233 - .L_1232)
.L_1232:
        /*0040*/ 	.word	0x00000000
        /*0044*/ 	.short	0x0004
        /*0046*/ 	.short	0x0020
        /*0048*/ 	.byte	0x00, 0xf0, 0x21, 0x00


	//----- nvinfo : EIATTR_KPARAM_INFO
	.align		4
.L_1233:
        /*004c*/ 	.byte	0x04, 0x17
        /*004e*/ 	.short	(.L_1235 - .L_1234)
.L_1234:
        /*0050*/ 	.word	0x00000000
        /*0054*/ 	.short	0x0003
        /*0056*/ 	.short	0x0018
        /*0058*/ 	.byte	0x00, 0xf0, 0x21, 0x00


	//----- nvinfo : EIATTR_KPARAM_INFO
	.align		4
.L_1235:
        /*005c*/ 	.byte	0x04, 0x17
        /*005e*/ 	.short	(.L_1237 - .L_1236)
.L_1236:
        /*0060*/ 	.word	0x00000000
        /*0064*/ 	.short	0x0002
        /*0066*/ 	.short	0x0010
        /*0068*/ 	.byte	0x00, 0xf0, 0x21, 0x00


	//----- nvinfo : EIATTR_KPARAM_INFO
	.align		4
.L_1237:
        /*006c*/ 	.byte	0x04, 0x17
        /*006e*/ 	.short	(.L_1239 - .L_1238)
.L_1238:
        /*0070*/ 	.word	0x00000000
        /*0074*/ 	.short	0x0001
        /*0076*/ 	.short	0x0008
        /*0078*/ 	.byte	0x00, 0xf0, 0x21, 0x00


	//----- nvinfo : EIATTR_KPARAM_INFO
	.align		4
.L_1239:
        /*007c*/ 	.byte	0x04, 0x17
        /*007e*/ 	.short	(.L_1241 - .L_1240)
.L_1240:
        /*0080*/ 	.word	0x00000000
        /*0084*/ 	.short	0x0000
        /*0086*/ 	.short	0x0000
        /*0088*/ 	.byte	0x00, 0xf0, 0x21, 0x00


	//----- nvinfo : EIATTR_MAXREG_COUNT
	.align		4
.L_1241:
        /*008c*/ 	.byte	0x03, 0x1b
        /*008e*/ 	.short	0x00ff


	//----- nvinfo : EIATTR_MERCURY_ISA_VERSION
	.align		4
        /*0090*/ 	.byte	0x03, 0x5f
        /*0092*/ 	.short	0x0000


	//----- nvinfo : EIATTR_EXIT_INSTR_OFFSETS
	.align		4
        /*0094*/ 	.byte	0x04, 0x1c
        /*0096*/ 	.short	(.L_1243 - .L_1242)


	//   ....[0]....
.L_1242:
        /*0098*/ 	.word	0x000000d0


	//   ....[1]....
        /*009c*/ 	.word	0x00000af0


	//   ....[2]....
        /*00a0*/ 	.word	0x00002260


	//   ....[3]....
        /*00a4*/ 	.word	0x00002630


	//   ....[4]....
        /*00a8*/ 	.word	0x00003180


	//----- nvinfo : EIATTR_CRS_STACK_SIZE
	.align		4
.L_1243:
        /*00ac*/ 	.byte	0x04, 0x1e
        /*00ae*/ 	.short	(.L_1245 - .L_1244)
.L_1244:
        /*00b0*/ 	.word	0x00000000
.L_1245:


//--------------------- .nv.info._ZN2at6native49_GLOBAL__N__cfa43aba_16_ReflectionPad_cu_f800513927reflection_pad1d_out_kernelIN3c107complexIdEEEEvPKT_PS6_lll --------------------------
	.section	.nv.info._ZN2at6native49_GLOBAL__N__cfa43aba_16_ReflectionPad_cu_f800513927reflection_pad1d_out_kernelIN3c107complexIdEEEEvPKT_PS6_lll,"",@"SHT_CUDA_INFO"
	.sectionflags	@""
	.align	4


	//----- nvinfo : EIATTR_CUDA_API_VERSION
	.align		4
        /*0000*/ 	.byte	0x04, 0x37
        /*0002*/ 	.short	(.L_1247 - .L_1246)
.L_1246:
        /*0004*/ 	.word	0x00000082


	//----- nvinfo : EIATTR_SW2861232_WAR
	.align		4
.L_1247:
        /*0008*/ 	.byte	0x01, 0x35
	.zero		2


	//----- nvinfo : EIATTR_PARAM_CBANK
	.align		4
        /*000c*/ 	.byte	0x04, 0x0a
        /*000e*/ 	.short	(.L_1249 - .L_1248)
	.align		4
.L_1248:
        /*0010*/ 	.word	index@(.nv.constant0._ZN2at6native49_GLOBAL__N__cfa43aba_16_ReflectionPad_cu_f800513927reflection_pad1d_out_kernelIN3c107complexIdEEEEvPKT_PS6_lll)
        /*0014*/ 	.short	0x0160
        /*0016*/ 	.short	0x0028


	//----- nvinfo : EIATTR_CBANK_PARAM_SIZE
	.align		4
.L_1249:
        /*0018*/ 	.byte	0x03, 0x19
        /*001a*/ 	.short	0x0028


	//----- nvinfo : EIATTR_KPARAM_INFO
	.align		4
        /*001c*/ 	.byte	0x04, 0x17
        /*001e*/ 	.short	(.L_1251 - .L_1250)
.L_1250:
        /*0020*/ 	.word	0x00000000
        /*0024*/ 	.short	0x0004
        /*0026*/ 	.short	0x0020
        /*0028*/ 	.byte	0x00, 0xf0, 0x21, 0x00


	//----- nvinfo : EIATTR_KPARAM_INFO
	.align		4
.L_1251:
        /*002c*/ 	.byte	0x04, 0x17
        /*002e*/ 	.short	(.L_1253 - .L_1252)
.L_1252:
        /*0030*/ 	.word	0x00000000
        /*0034*/ 	.short	0x0003
        /*0036*/ 	.short	0x0018
        /*0038*/ 	.byte	0x00, 0xf0, 0x21, 0x00


	//----- nvinfo : EIATTR_KPARAM_INFO
	.align		4
.L_1253:
        /*003c*/ 	.byte	0x04, 0x17
        /*003e*/ 	.short	(.L_1255 - .L_1254)
.L_1254:
        /*0040*/ 	.word	0x00000000
        /*0044*/ 	.short	0x0002
        /*0046*/ 	.short	0x0010
        /*0048*/ 	.byte	0x00, 0xf0, 0x21, 0x00


	//----- nvinfo : EIATTR_KPARAM_INFO
	.align		4
.L_1255:
        /*004c*/ 	.byte	0x04, 0x17
        /*004e*/ 	.short	(.L_1257 - .L_1256)
.L_1256:
        /*0050*/ 	.word	0x00000000
        /*0054*/ 	.short	0x0001
        /*0056*/ 	.short	0x0008
        /*0058*/ 	.byte	0x00, 0xf0, 0x21, 0x00


	//----- nvinfo : EIATTR_KPARAM_INFO
	.align		4
.L_1257:
        /*005c*/ 	.byte	0x04, 0x17
        /*005e*/ 	.short	(.L_1259 - .L_1258)
.L_1258:
        /*0060*/ 	.word	0x00000000
        /*0064*/ 	.short	0x0000
        /*0066*/ 	.short	0x0000
        /*0068*/ 	.byte	0x00, 0xf0, 0x21, 0x00


	//----- nvinfo : EIATTR_MAXREG_COUNT
	.align		4
.L_1259:
        /*006c*/ 	.byte	0x03, 0x1b
        /*006e*/ 	.short	0x00ff


	//----- nvinfo : EIATTR_MERCURY_ISA_VERSION
	.align		4
        /*0070*/ 	.byte	0x03, 0x5f
        /*0072*/ 	.short	0x0000


	//----- nvinfo : EIATTR_EXIT_INSTR_OFFSETS
	.align		4
        /*0074*/ 	.byte	0x04, 0x1c
        /*0076*/ 	.short	(.L_1261 - .L_1260)


	//   ....[0]....
.L_1260:
        /*0078*/ 	.word	0x000000c0


	//   ....[1]....
        /*007c*/ 	.word	0x00000410


	//----- nvinfo : EIATTR_CTAIDZ_USED
	.align		4
.L_1261:
        /*0080*/ 	.byte	0x01, 0x04
	.zero		2


//--------------------- .nv.info._ZN2at6native49_GLOBAL__N__cfa43aba_16_ReflectionPad_cu_f800513921reflection_pad1d_flatIfEEvPKT_PS3_lllll --------------------------
	.section	.nv.info._ZN2at6native49_GLOBAL__N__cfa43aba_16_ReflectionPad_cu_f800513921reflection_pad1d_flatIfEEvPKT_PS3_lllll,"",@"SHT_CUDA_INFO"
	.sectionflags	@""
	.align	4


	//----- nvinfo : EIATTR_CUDA_API_VERSION
	.align		4
        /*0000*/ 	.byte	0x04, 0x37
        /*0002*/ 	.short	(.L_1263 - .L_1262)
.L_1262:
        /*0004*/ 	.word	0x00000082


	//----- nvinfo : EIATTR_SW2861232_WAR
	.align		4
.L_1263:
        /*0008*/ 	.byte	0x01, 0x35
	.zero		2


	//----- nvinfo : EIATTR_PARAM_CBANK
	.align		4
        /*000c*/ 	.byte	0x04, 0x0a
        /*000e*/ 	.short	(.L_1265 - .L_1264)
	.align		4
.L_1264:
        /*0010*/ 	.word	index@(.nv.constant0._ZN2at6native49_GLOBAL__N__cfa43aba_16_ReflectionPad_cu_f800513921reflection_pad1d_flatIfEEvPKT_PS3_lllll)
        /*0014*/ 	.short	0x0160
        /*0016*/ 	.short	0x0038


	//----- nvinfo : EIATTR_CBANK_PARAM_SIZE
	.align		4
.L_1265:
        /*0018*/ 	.byte	0x03, 0x19
        /*001a*/ 	.short	0x0038


	//----- nvinfo : EIATTR_KPARAM_INFO
	.align		4
        /*001c*/ 	.byte	0x04, 0x17
        /*001e*/ 	.short	(.L_1267 - .L_1266)
.L_1266:
        /*0020*/ 	.word	0x00000000
        /*0024*/ 	.short	0x0006
        /*0026*/ 	.short	0x0030
        /*0028*/ 	.byte	0x00, 0xf0, 0x21, 0x00


	//----- nvinfo : EIATTR_KPARAM_INFO
	.align		4
.L_1267:
        /*002c*/ 	.byte	0x04, 0x17
        /*002e*/ 	.short	(.L_1269 - .L_1268)
.L_1268:
        /*0030*/ 	.word	0x00000000
        /*0034*/ 	.short	0x0005
        /*0036*/ 	.short	0x0028
        /*0038*/ 	.byte	0x00, 0xf0, 0x21, 0x00


	//----- nvinfo : EIATTR_KPARAM_INFO
	.align		4
.L_1269:
        /*003c*/ 	.byte	0x04, 0x17
        /*003e*/ 	.short	(.L_1271 - .L_1270)
.L_1270:
        /*0040*/ 	.word	0x00000000
        /*0044*/ 	.short	0x0004
        /*0046*/ 	.short	0x0020
        /*0048*/ 	.byte	0x00, 0xf0, 0x21, 0x00


	//----- nvinfo : EIATTR_KPARAM_INFO
	.align		4
.L_1271:
        /*004c*/ 	.byte	0x04, 0x17
        /*004e*/ 	.short	(.L_1273 - .L_1272)
.L_1272:
        /*0050*/ 	.word	0x00000000
        /*0054*/ 	.short	0x0003
        /*0056*/ 	.short	0x0018
        /*0058*/ 	.byte	0x00, 0xf0, 0x21, 0x00


	//----- nvinfo : EIATTR_KPARAM_INFO
	.align		4
.L_1273:
        /*005c*/ 	.byte	0x04, 0x17
        /*005e*/ 	.short	(.L_1275 - .L_1274)
.L_1274:
        /*0060*/ 	.word	0x00000000
        /*0064*/ 	.short	0x0002
        /*0066*/ 	.short	0x0010
        /*0068*/ 	.byte	0x00, 0xf0, 0x21, 0x00


	//----- nvinfo : EIATTR_KPARAM_INFO
	.align		4
.L_1275:
        /*006c*/ 	.byte	0x04, 0x17
        /*006e*/ 	.short	(.L_1277 - .L_1276)
.L_1276:
        /*0070*/ 	.word	0x00000000
        /*0074*/ 	.short	0x0001
        /*0076*/ 	.short	0x0008
        /*0078*/ 	.byte	0x00, 0xf0, 0x21, 0x00


	//----- nvinfo : EIATTR_KPARAM_INFO
	.align		4
.L_1277:
        /*007c*/ 	.byte	0x04, 0x17
        /*007e*/ 	.short	(.L_1279 - .L_1278)
.L_1278:
        /*0080*/ 	.word	0x00000000
        /*0084*/ 	.short	0x0000
        /*0086*/ 	.short	0x0000
        /*0088*/ 	.byte	0x00, 0xf0, 0x21, 0x00


	//----- nvinfo : EIATTR_MAXREG_COUNT
	.align		4
.L_1279:
        /*008c*/ 	.byte	0x03, 0x1b
        /*008e*/ 	.short	0x00ff


	//----- nvinfo : EIATTR_MERCURY_ISA_VERSION
	.align		4
        /*0090*/ 	.byte	0x03, 0x5f
        /*0092*/ 	.short	0x0000


	//----- nvinfo : EIATTR_EXIT_INSTR_OFFSETS
	.align		4
        /*0094*/ 	.byte	0x04, 0x1c
        /*0096*/ 	.short	(.L_1281 - .L_1280)


	//   ....[0]....
.L_1280:
        /*0098*/ 	.word	0x000000d0


	//   ....[1]....
        /*009c*/ 	.word	0x00000ad0


	//   ....[2]....
        /*00a0*/ 	.word	0x00002240


	//   ....[3]....
        /*00a4*/ 	.word	0x000025f0


	//   ....[4]....
        /*00a8*/ 	.word	0x000030d0


	//----- nvinfo : EIATTR_CRS_STACK_SIZE
	.align		4
.L_1281:
        /*00ac*/ 	.byte	0x04, 0x1e
        /*00ae*/ 	.short	(.L_1283 - .L_1282)
.L_1282:
        /*00b0*/ 	.word	0x00000000
.L_1283:


//--------------------- .nv.info._ZN2at6native49_GLOBAL__N__cfa43aba_16_ReflectionPad_cu_f800513927reflection_pad1d_out_kernelIfEEvPKT_PS3_lll --------------------------
	.section	.nv.info._ZN2at6native49_GLOBAL__N__cfa43aba_16_ReflectionPad_cu_f800513927reflection_pad1d_out_kernelIfEEvPKT_PS3_lll,"",@"SHT_CUDA_INFO"
	.sectionflags	@""
	.align	4


	//----- nvinfo : EIATTR_CUDA_API_VERSION
	.align		4
        /*0000*/ 	.byte	0x04, 0x37
        /*0002*/ 	.short	(.L_1285 - .L_1284)
.L_1284:
        /*0004*/ 	.word	0x00000082


	//----- nvinfo : EIATTR_SW2861232_WAR
	.align		4
.L_1285:
        /*0008*/ 	.byte	0x01, 0x35
	.zero		2


	//----- nvinfo : EIATTR_PARAM_CBANK
	.align		4
        /*000c*/ 	.byte	0x04, 0x0a
        /*000e*/ 	.short	(.L_1287 - .L_1286)
	.align		4
.L_1286:
        /*0010*/ 	.word	index@(.nv.constant0._ZN2at6native49_GLOBAL__N__cfa43aba_16_ReflectionPad_cu_f800513927reflection_pad1d_out_kernelIfEEvPKT_PS3_lll)
        /*0014*/ 	.short	0x0160
        /*0016*/ 	.short	0x0028


	//----- nvinfo : EIATTR_CBANK_PARAM_SIZE
	.align		4
.L_1287:
        /*0018*/ 	.byte	0x03, 0x19
        /*001a*/ 	.short	0x0028


	//----- nvinfo : EIATTR_KPARAM_INFO
	.align		4
        /*001c*/ 	.byte	0x04, 0x17
        /*001e*/ 	.short	(.L_1289 - .L_1288)
.L_1288:
        /*0020*/ 	.word	0x00000000
        /*0024*/ 	.short	0x0004
        /*0026*/ 	.short	0x0020
        /*0028*/ 	.byte	0x00, 0xf0, 0x21, 0x00


	//----- nvinfo : EIATTR_KPARAM_INFO
	.align		4
.L_1289:
        /*002c*/ 	.byte	0x04, 0x17
        /*002e*/ 	.short	(.L_1291 - .L_1290)
.L_1290:
        /*0030*/ 	.word	0x00000000
        /*0034*/ 	.short	0x0003
        /*0036*/ 	.short	0x0018
        /*0038*/ 	.byte	0x00, 0xf0, 0x21, 0x00


	//----- nvinfo : EIATTR_KPARAM_INFO
	.align		4
.L_1291:
        /*003c*/ 	.byte	0x04, 0x17
        /*003e*/ 	.short	(.L_1293 - .L_1292)
.L_1292:
        /*0040*/ 	.word	0x00000000
        /*0044*/ 	.short	0x0002
        /*0046*/ 	.short	0x0010
        /*0048*/ 	.byte	0x00, 0xf0, 0x21, 0x00


	//----- nvinfo : EIATTR_KPARAM_INFO
	.align		4
.L_1293:
        /*004c*/ 	.byte	0x04, 0x17
        /*004e*/ 	.short	(.L_1295 - .L_1294)
.L_1294:
        /*0050*/ 	.word	0x00000000
        /*0054*/ 	.short	0x0001
        /*0056*/ 	.short	0x0008
        /*0058*/ 	.byte	0x00, 0xf0, 0x21, 0x00


	//----- nvinfo : EIATTR_KPARAM_INFO
	.align		4
.L_1295:
        /*005c*/ 	.byte	0x04, 0x17
        /*005e*/ 	.short	(.L_1297 - .L_1296)
.L_1296:
        /*0060*/ 	.word	0x00000000
        /*0064*/ 	.short	0x0000
        /*0066*/ 	.short	0x0000
        /*0068*/ 	.byte	0x00, 0xf0, 0x21, 0x00


	//----- nvinfo : EIATTR_MAXREG_COUNT
	.align		4
.L_1297:
        /*006c*/ 	.byte	0x03, 0x1b
        /*006e*/ 	.short	0x00ff


	//----- nvinfo : EIATTR_MERCURY_ISA_VERSION
	.align		4
        /*0070*/ 	.byte	0x03, 0x5f
        /*0072*/ 	.short	0x0000


	//----- nvinfo : EIATTR_EXIT_INSTR_OFFSETS
	.align		4
        /*0074*/ 	.byte	0x04, 0x1c
        /*0076*/ 	.short	(.L_1299 - .L_1298)


	//   ....[0]....
.L_1298:
        /*0078*/ 	.word	0x000000c0


	//   ....[1]....
        /*007c*/ 	.word	0x00000410


	//----- nvinfo : EIATTR_CTAIDZ_USED
	.align		4
.L_1299:
        /*0080*/ 	.byte	0x01, 0x04
	.zero		2


//--------------------- .nv.info._ZN2at6native49_GLOBAL__N__cfa43aba_16_ReflectionPad_cu_f800513921reflection_pad1d_flatIdEEvPKT_PS3_lllll --------------------------
	.section	.nv.info._ZN2at6native49_GLOBAL__N__cfa43aba_16_ReflectionPad_cu_f800513921reflection_pad1d_flatIdEEvPKT_PS3_lllll,"",@"SHT_CUDA_INFO"
	.sectionflags	@""
	.align	4


	//----- nvinfo : EIATTR_CUDA_API_VERSION
	.align		4
        /*0000*/ 	.byte	0x04, 0x37
        /*0002*/ 	.short	(.L_1301 - .L_1300)
.L_1300:
        /*0004*/ 	.word	0x00000082


	//----- nvinfo : EIATTR_SW2861232_WAR
	.align		4
.L_1301:
        /*0008*/ 	.byte	0x01, 0x35
	.zero		2


	//----- nvinfo : EIATTR_PARAM_CBANK
	.align		4
        /*000c*/ 	.byte	0x04, 0x0a
        /*000e*/ 	.short	(.L_1303 - .L_1302)
	.align		4
.L_1302:
        /*0010*/ 	.word	index@(.nv.constant0._ZN2at6native49_GLOBAL__N__cfa43aba_16_ReflectionPad_cu_f800513921reflection_pad1d_flatIdEEvPKT_PS3_lllll)
        /*0014*/ 	.short	0x0160
        /*0016*/ 	.short	0x0038


	//----- nvinfo : EIATTR_CBANK_PARAM_SIZE
	.align		4
.L_1303:
        /*0018*/ 	.byte	0x03, 0x19
        /*001a*/ 	.short	0x0038


	//----- nvinfo : EIATTR_KPARAM_INFO
	.align		4
        /*001c*/ 	.byte	0x04, 0x17
        /*001e*/ 	.short	(.L_1305 - .L_1304)
.L_1304:
        /*0020*/ 	.word	0x00000000
        /*0024*/ 	.short	0x0006
        /*0026*/ 	.short	0x0030
        /*0028*/ 	.byte	0x00, 0xf0, 0x21, 0x00


	//----- nvinfo : EIATTR_KPARAM_INFO
	.align		4
.L_1305:
        /*002c*/ 	.byte	0x04, 0x17
        /*002e*/ 	.short	(.L_1307 - .L_1306)
.L_1306:
        /*0030*/ 	.word	0x00000000
        /*0034*/ 	.short	0x0005
        /*0036*/ 	.short	0x0028
        /*0038*/ 	.byte	0x00, 0xf0, 0x21, 0x00


	//----- nvinfo : EIATTR_KPARAM_INFO
	.align		4
.L_1307:
        /*003c*/ 	.byte	0x04, 0x17
        /*003e*/ 	.short	(.L_1309 - .L_1308)
.L_1308:
        /*0040*/ 	.word	0x00000000
        /*0044*/ 	.short	0x0004
        /*0046*/ 	.short	0x0020
        /*0048*/ 	.byte	0x00, 0xf0, 0x21, 0x00


	//----- nvinfo : EIATTR_KPARAM_INFO
	.align		4
.L_1309:
        /*004c*/ 	.byte	0x04, 0x17
        /*004e*/ 	.short	(.L_1311 - .L_1310)
.L_1310:
        /*0050*/ 	.word	0x00000000
        /*0054*/ 	.short	0x0003
        /*0056*/ 	.short	0x0018
        /*0058*/ 	.byte	0x00, 0xf0, 0x21, 0x00


	//----- nvinfo : EIATTR_KPARAM_INFO
	.align		4
.L_1311:
        /*005c*/ 	.byte	0x04, 0x17
        /*005e*/ 	.short	(.L_1313 - .L_1312)
.L_1312:
        /*0060*/ 	.word	0x00000000
        /*0064*/ 	.short	0x0002
        /*0066*/ 	.short	0x0010
        /*0068*/ 	.byte	0x00, 0xf0, 0x21, 0x00


	//----- nvinfo : EIATTR_KPARAM_INFO
	.align		4
.L_1313:
        /*006c*/ 	.byte	0x04, 0x17
        /*006e*/ 	.short	(.L_1315 - .L_1314)
.L_1314:
        /*0070*/ 	.word	0x00000000
        /*0074*/ 	.short	0x0001
        /*0076*/ 	.short	0x0008
        /*0078*/ 	.byte	0x00, 0xf0, 0x21, 0x00


	//----- nvinfo : EIATTR_KPARAM_INFO
	.align		4
.L_1315:
        /*007c*/ 	.byte	0x04, 0x17
        /*007e*/ 	.short	(.L_1317 - .L_1316)
.L_1316:
        /*0080*/ 	.word	0x00000000
        /*0084*/ 	.short	0x0000
        /*0086*/ 	.short	0x0000
        /*0088*/ 	.byte	0x00, 0xf0, 0x21, 0x00


	//----- nvinfo : EIATTR_MAXREG_COUNT
	.align		4
.L_1317:
        /*008c*/ 	.byte	0x03, 0x1b
        /*008e*/ 	.short	0x00ff


	//----- nvinfo : EIATTR_MERCURY_ISA_VERSION
	.align		4
        /*0090*/ 	.byte	0x03, 0x5f
        /*0092*/ 	.short	0x0000


	//----- nvinfo : EIATTR_EXIT_INSTR_OFFSETS
	.align		4
        /*0094*/ 	.byte	0x04, 0x1c
        /*0096*/ 	.short	(.L_1319 - .L_1318)


	//   ....[0]....
.L_1318:
        /*0098*/ 	.word	0x000000d0


	//   ....[1]....
        /*009c*/ 	.word	0x00000ad0


	//   ....[2]....
        /*00a0*/ 	.word	0x00002240


	//   ....[3]....
        /*00a4*/ 	.word	0x000025f0


	//   ....[4]....
        /*00a8*/ 	.word	0x000030d0


	//----- nvinfo : EIATTR_CRS_STACK_SIZE
	.align		4
.L_1319:
        /*00ac*/ 	.byte	0x04, 0x1e
        /*00ae*/ 	.short	(.L_1321 - .L_1320)
.L_1320:
        /*00b0*/ 	.word	0x00000000
.L_1321:


//--------------------- .nv.info._ZN2at6native49_GLOBAL__N__cfa43aba_16_ReflectionPad_cu_f800513927reflection_pad1d_out_kernelIdEEvPKT_PS3_lll --------------------------
	.section	.nv.info._ZN2at6native49_GLOBAL__N__cfa43aba_16_ReflectionPad_cu_f800513927reflection_pad1d_out_kernelIdEEvPKT_PS3_lll,"",@"SHT_CUDA_INFO"
	.sectionflags	@""
	.align	4


	//----- nvinfo : EIATTR_CUDA_API_VERSION
	.align		4
        /*0000*/ 	.byte	0x04, 0x37
        /*0002*/ 	.short	(.L_1323 - .L_1322)
.L_1322:
        /*0004*/ 	.word	0x00000082


	//----- nvinfo : EIATTR_SW2861232_WAR
	.align		4
.L_1323:
        /*0008*/ 	.byte	0x01, 0x35
	.zero		2


	//----- nvinfo : EIATTR_PARAM_CBANK
	.align		4
        /*000c*/ 	.byte	0x04, 0x0a
        /*000e*/ 	.short	(.L_1325 - .L_1324)
	.align		4
.L_1324:
        /*0010*/ 	.word	index@(.nv.constant0._ZN2at6native49_GLOBAL__N__cfa43aba_16_ReflectionPad_cu_f800513927reflection_pad1d_out_kernelIdEEvPKT_PS3_lll)
        /*0014*/ 	.short	0x0160
        /*0016*/ 	.short	0x0028


	//----- nvinfo : EIATTR_CBANK_PARAM_SIZE
	.align		4
.L_1325:
        /*0018*/ 	.byte	0x03, 0x19
        /*001a*/ 	.short	0x0028


	//----- nvinfo : EIATTR_KPARAM_INFO
	.align		4
        /*001c*/ 	.byte	0x04, 0x17
        /*001e*/ 	.short	(.L_1327 - .L_1326)
.L_1326:
        /*0020*/ 	.word	0x00000000
        /*0024*/ 	.short	0x0004
        /*0026*/ 	.short	0x0020
        /*0028*/ 	.byte	0x00, 0xf0, 0x21, 0x00


	//----- nvinfo : EIATTR_KPARAM_INFO
	.align		4
.L_1327:
        /*002c*/ 	.byte	0x04, 0x17
        /*002e*/ 	.short	(.L_1329 - .L_1328)
.L_1328:
        /*0030*/ 	.word	0x00000000
        /*0034*/ 	.short	0x0003
        /*0036*/ 	.short	0x0018
        /*0038*/ 	.byte	0x00, 0xf0, 0x21, 0x00


	//----- nvinfo : EIATTR_KPARAM_INFO
	.align		4
.L_1329:
        /*003c*/ 	.byte	0x04, 0x17
        /*003e*/ 	.short	(.L_1331 - .L_1330)
.L_1330:
        /*0040*/ 	.word	0x00000000
        /*0044*/ 	.short	0x0002
        /*0046*/ 	.short	0x0010
        /*0048*/ 	.byte	0x00, 0xf0, 0x21, 0x00


	//----- nvinfo : EIATTR_KPARAM_INFO
	.align		4
.L_1331:
        /*004c*/ 	.byte	0x04, 0x17
        /*004e*/ 	.short	(.L_1333 - .L_1332)
.L_1332:
        /*0050*/ 	.word	0x00000000
        /*0054*/ 	.short	0x0001
        /*0056*/ 	.short	0x0008
        /*0058*/ 	.byte	0x00, 0xf0, 0x21, 0x00


	//----- nvinfo : EIATTR_KPARAM_INFO
	.align		4
.L_1333:
        /*005c*/ 	.byte	0x04, 0x17
        /*005e*/ 	.short	(.L_1335 - .L_1334)
.L_1334:
        /*0060*/ 	.word	0x00000000
        /*0064*/ 	.short	0x0000
        /*0066*/ 	.short	0x0000
        /*0068*/ 	.byte	0x00, 0xf0, 0x21, 0x00


	//----- nvinfo : EIATTR_MAXREG_COUNT
	.align		4
.L_1335:
        /*006c*/ 	.byte	0x03, 0x1b
        /*006e*/ 	.short	0x00ff


	//----- nvinfo : EIATTR_MERCURY_ISA_VERSION
	.align		4
        /*0070*/ 	.byte	0x03, 0x5f
        /*0072*/ 	.short	0x0000


	//----- nvinfo : EIATTR_EXIT_INSTR_OFFSETS
	.align		4
        /*0074*/ 	.byte	0x04, 0x1c
        /*0076*/ 	.short	(.L_1337 - .L_1336)


	//   ....[0]....
.L_1336:
        /*0078*/ 	.word	0x000000c0


	//   ....[1]....
        /*007c*/ 	.word	0x00000410


	//----- nvinfo : EIATTR_CTAIDZ_USED
	.align		4
.L_1337:
        /*0080*/ 	.byte	0x01, 0x04
	.zero		2


//--------------------- .nv.info._ZN2at6native49_GLOBAL__N__cfa43aba_16_ReflectionPad_cu_f800513921reflection_pad1d_flatIsEEvPKT_PS3_lllll --------------------------
	.section	.nv.info._ZN2at6native49_GLOBAL__N__cfa43aba_16_ReflectionPad_cu_f800513921reflection_pad1d_flatIsEEvPKT_PS3_lllll,"",@"SHT_CUDA_INFO"
	.sectionflags	@""
	.align	4


	//----- nvinfo : EIATTR_CUDA_API_VERSION
	.align		4
        /*0000*/ 	.byte	0x04, 0x37
        /*0002*/ 	.short	(.L_1339 - .L_1338)
.L_1338:
        /*0004*/ 	.word	0x00000082


	//----- nvinfo : EIATTR_SW2861232_WAR
	.align		4
.L_1339:
        /*0008*/ 	.byte	0x01, 0x35
	.zero		2


	//----- nvinfo : EIATTR_PARAM_CBANK
	.align		4
        /*000c*/ 	.byte	0x04, 0x0a
        /*000e*/ 	.short	(.L_1341 - .L_1340)
	.align		4
.L_1340:
        /*0010*/ 	.word	index@(.nv.constant0._ZN2at6native49_GLOBAL__N__cfa43aba_16_ReflectionPad_cu_f800513921reflection_pad1d_flatIsEEvPKT_PS3_lllll)
        /*0014*/ 	.short	0x0160
        /*0016*/ 	.short	0x0038


	//----- nvinfo : EIATTR_CBANK_PARAM_SIZE
	.align		4
.L_1341:
        /*0018*/ 	.byte	0x03, 0x19
        /*001a*/ 	.short	0x0038


	//----- nvinfo : EIATTR_KPARAM_INFO
	.align		4
        /*001c*/ 	.byte	0x04, 0x17
        /*001e*/ 	.short	(.L_1343 - .L_1342)
.L_1342:
        /*0020*/ 	.word	0x00000000
        /*0024*/ 	.short	0x0006
        /*0026*/ 	.short	0x0030
        /*0028*/ 	.byte	0x00, 0xf0, 0x21, 0x00


	//----- nvinfo : EIATTR_KPARAM_INFO
	.align		4
.L_1343:
        /*002c*/ 	.byte	0x04, 0x17
        /*002e*/ 	.short	(.L_1345 - .L_1344)
.L_1344:
        /*0030*/ 	.word	0x00000000
        /*0034*/ 	.short	0x0005
        /*0036*/ 	.short	0x0028
        /*0038*/ 	.byte	0x00, 0xf0, 0x21, 0x00


	//----- nvinfo : EIATTR_KPARAM_INFO
	.align		4
.L_1345:
        /*003c*/ 	.byte	0x04, 0x17
        /*003e*/ 	.short	(.L_1347 - .L_1346)
.L_1346:
        /*0040*/ 	.word	0x00000000
        /*0044*/ 	.short	0x0004
        /*0046*/ 	.short	0x0020
        /*0048*/ 	.byte	0x00, 0xf0, 0x21, 0x00


	//----- nvinfo : EIATTR_KPARAM_INFO
	.align		4
.L_1347:
        /*004c*/ 	.byte	0x04, 0x17
        /*004e*/ 	.short	(.L_1349 - .L_1348)
.L_1348:
        /*0050*/ 	.word	0x00000000
        /*0054*/ 	.short	0x0003
        /*0056*/ 	.short	0x0018
        /*0058*/ 	.byte	0x00, 0xf0, 0x21, 0x00


	//----- nvinfo : EIATTR_KPARAM_INFO
	.align		4
.L_1349:
        /*005c*/ 	.byte	0x04, 0x17
        /*005e*/ 	.short	(.L_1351 - .L_1350)
.L_1350:
        /*0060*/ 	.word	0x00000000
        /*0064*/ 	.short	0x0002
        /*0066*/ 	.short	0x0010
        /*0068*/ 	.byte	0x00, 0xf0, 0x21, 0x00


	//----- nvinfo : EIATTR_KPARAM_INFO
	.align		4
.L_1351:
        /*006c*/ 	.byte	0x04, 0x17
        /*006e*/ 	.short	(.L_1353 - .L_1352)
.L_1352:
        /*0070*/ 	.word	0x00000000
        /*0074*/ 	.short	0x0001
        /*0076*/ 	.short	0x0008
        /*0078*/ 	.byte	0x00, 0xf0, 0x21, 0x00


	//----- nvinfo : EIATTR_KPARAM_INFO
	.align		4
.L_1353:
        /*007c*/ 	.byte	0x04, 0x17
        /*007e*/ 	.short	(.L_1355 - .L_1354)
.L_1354:
        /*0080*/ 	.word	0x00000000
        /*0084*/ 	.short	0x0000
        /*0086*/ 	.short	0x0000
        /*0088*/ 	.byte	0x00, 0xf0, 0x21, 0x00


	//----- nvinfo : EIATTR_MAXREG_COUNT
	.align		4
.L_1355:
        /*008c*/ 	.byte	0x03, 0x1b
        /*008e*/ 	.short	0x00ff


	//----- nvinfo : EIATTR_MERCURY_ISA_VERSION
	.align		4
        /*0090*/ 	.byte	0x03, 0x5f
        /*0092*/ 	.short	0x0000


	//----- nvinfo : EIATTR_EXIT_INSTR_OFFSETS
	.align		4
        /*0094*/ 	.byte	0x04, 0x1c
        /*0096*/ 	.short	(.L_1357 - .L_1356)


	//   ....[0]....
.L_1356:
        /*0098*/ 	.word	0x000000d0


	//   ....[1]....
        /*009c*/ 	.word	0x00000ad0


	//   ....[2]....
        /*00a0*/ 	.word	0x00002240


	//   ....[3]....
        /*00a4*/ 	.word	0x000025f0


	//   ....[4]....
        /*00a8*/ 	.word	0x000030d0


	//----- nvinfo : EIATTR_CRS_STACK_SIZE
	.align		4
.L_1357:
        /*00ac*/ 	.byte	0x04, 0x1e
        /*00ae*/ 	.short	(.L_1359 - .L_1358)
.L_1358:
        /*00b0*/ 	.word	0x00000000
.L_1359:


//--------------------- .nv.info._ZN2at6native49_GLOBAL__N__cfa43aba_16_ReflectionPad_cu_f800513927reflection_pad1d_out_kernelIsEEvPKT_PS3_lll --------------------------
	.section	.nv.info._ZN2at6native49_GLOBAL__N__cfa43aba_16_ReflectionPad_cu_f800513927reflection_pad1d_out_kernelIsEEvPKT_PS3_lll,"",@"SHT_CUDA_INFO"
	.sectionflags	@""
	.align	4


	//----- nvinfo : EIATTR_CUDA_API_VERSION
	.align		4
        /*0000*/ 	.byte	0x04, 0x37
        /*0002*/ 	.short	(.L_1361 - .L_1360)
.L_1360:
        /*0004*/ 	.word	0x00000082


	//----- nvinfo : EIATTR_SW2861232_WAR
	.align		4
.L_1361:
        /*0008*/ 	.byte	0x01, 0x35
	.zero		2


	//----- nvinfo : EIATTR_PARAM_CBANK
	.align		4
        /*000c*/ 	.byte	0x04, 0x0a
        /*000e*/ 	.short	(.L_1363 - .L_1362)
	.align		4
.L_1362:
        /*0010*/ 	.word	index@(.nv.constant0._ZN2at6native49_GLOBAL__N__cfa43aba_16_ReflectionPad_cu_f800513927reflection_pad1d_out_kernelIsEEvPKT_PS3_lll)
        /*0014*/ 	.short	0x0160
        /*0016*/ 	.short	0x0028


	//----- nvinfo : EIATTR_CBANK_PARAM_SIZE
	.align		4
.L_1363:
        /*0018*/ 	.byte	0x03, 0x19
        /*001a*/ 	.short	0x0028


	//----- nvinfo : EIATTR_KPARAM_INFO
	.align		4
        /*001c*/ 	.byte	0x04, 0x17
        /*001e*/ 	.short	(.L_1365 - .L_1364)
.L_1364:
        /*0020*/ 	.word	0x00000000
        /*0024*/ 	.short	0x0004
        /*0026*/ 	.short	0x0020
        /*0028*/ 	.byte	0x00, 0xf0, 0x21, 0x00


	//----- nvinfo : EIATTR_KPARAM_INFO
	.align		4
.L_1365:
        /*002c*/ 	.byte	0x04, 0x17
        /*002e*/ 	.short	(.L_1367 - .L_1366)
.L_1366:
        /*0030*/ 	.word	0x00000000
        /*0034*/ 	.short	0x0003
        /*0036*/ 	.short	0x0018
        /*0038*/ 	.byte	0x00, 0xf0, 0x21, 0x00


	//----- nvinfo : EIATTR_KPARAM_INFO
	.align		4
.L_1367:
        /*003c*/ 	.byte	0x04, 0x17
        /*003e*/ 	.short	(.L_1369 - .L_1368)
.L_1368:
        /*0040*/ 	.word	0x00000000
        /*0044*/ 	.short	0x0002
        /*0046*/ 	.short	0x0010
        /*0048*/ 	.byte	0x00, 0xf0, 0x21, 0x00


	//----- nvinfo : EIATTR_KPARAM_INFO
	.align		4
.L_1369:
        /*004c*/ 	.byte	0x04, 0x17
        /*004e*/ 	.short	(.L_1371 - .L_1370)
.L_1370:
        /*0050*/ 	.word	0x00000000
        /*0054*/ 	.short	0x0001
        /*0056*/ 	.short	0x0008
        /*0058*/ 	.byte	0x00, 0xf0, 0x21, 0x00


	//----- nvinfo : EIATTR_KPARAM_INFO
	.align		4
.L_1371:
        /*005c*/ 	.byte	0x04, 0x17
        /*005e*/ 	.short	(.L_1373 - .L_1372)
.L_1372:
        /*0060*/ 	.word	0x00000000
        /*0064*/ 	.short	0x0000
        /*0066*/ 	.short	0x0000
        /*0068*/ 	.byte	0x00, 0xf0, 0x21, 0x00


	//----- nvinfo : EIATTR_MAXREG_COUNT
	.align		4
.L_1373:
        /*006c*/ 	.byte	0x03, 0x1b
        /*006e*/ 	.short	0x00ff


	//----- nvinfo : EIATTR_MERCURY_ISA_VERSION
	.align		4
        /*0070*/ 	.byte	0x03, 0x5f
        /*0072*/ 	.short	0x0000


	//----- nvinfo : EIATTR_EXIT_INSTR_OFFSETS
	.align		4
        /*0074*/ 	.byte	0x04, 0x1c
        /*0076*/ 	.short	(.L_1375 - .L_1374)


	//   ....[0]....
.L_1374:
        /*0078*/ 	.word	0x000000c0


	//   ....[1]....
        /*007c*/ 	.word	0x00000410


	//----- nvinfo : EIATTR_CTAIDZ_USED
	.align		4
.L_1375:
        /*0080*/ 	.byte	0x01, 0x04
	.zero		2


//--------------------- .nv.info._ZN2at6native49_GLOBAL__N__cfa43aba_16_ReflectionPad_cu_f800513921reflection_pad1d_flatIlEEvPKT_PS3_lllll --------------------------
	.section	.nv.info._ZN2at6native49_GLOBAL__N__cfa43aba_16_ReflectionPad_cu_f800513921reflection_pad1d_flatIlEEvPKT_PS3_lllll,"",@"SHT_CUDA_INFO"
	.sectionflags	@""
	.align	4


	//----- nvinfo : EIATTR_CUDA_API_VERSION
	.align		4
        /*0000*/ 	.byte	0x04, 0x37
        /*0002*/ 	.short	(.L_1377 - .L_1376)
.L_1376:
        /*0004*/ 	.word	0x00000082


	//----- nvinfo : EIATTR_SW2861232_WAR
	.align		4
.L_1377:
        /*0008*/ 	.byte	0x01, 0x35
	.zero		2


	//----- nvinfo : EIATTR_PARAM_CBANK
	.align		4
        /*000c*/ 	.byte	0x04, 0x0a
        /*000e*/ 	.short	(.L_1379 - .L_1378)
	.align		4
.L_1378:
        /*0010*/ 	.word	index@(.nv.constant0._ZN2at6native49_GLOBAL__N__cfa43aba_16_ReflectionPad_cu_f800513921reflection_pad1d_flatIlEEvPKT_PS3_lllll)
        /*0014*/ 	.short	0x0160
        /*0016*/ 	.short	0x0038


	//----- nvinfo : EIATTR_CBANK_PARAM_SIZE
	.align		4
.L_1379:
        /*0018*/ 	.byte	0x03, 0x19
        /*001a*/ 	.short	0x0038


	//----- nvinfo : EIATTR_KPARAM_INFO
	.align		4
        /*001c*/ 	.byte	0x04, 0x17
        /*001e*/ 	.short	(.L_1381 - .L_1380)
.L_1380:
        /*0020*/ 	.word	0x00000000
        /*0024*/ 	.short	0x0006
        /*0026*/ 	.short	0x0030
        /*0028*/ 	.byte	0x00, 0xf0, 0x21, 0x00


	//----- nvinfo : EIATTR_KPARAM_INFO
	.align		4
.L_1381:
        /*002c*/ 	.byte	0x04, 0x17
        /*002e*/ 	.short	(.L_1383 - .L_1382)
.L_1382:
        /*0030*/ 	.word	0x00000000
        /*0034*/ 	.short	0x0005
        /*0036*/ 	.short	0x0028
        /*0038*/ 	.byte	0x00, 0xf0, 0x21, 0x00


	//----- nvinfo : EIATTR_KPARAM_INFO
	.align		4
.L_1383:
        /*003c*/ 	.byte	0x04, 0x17
        /*003e*/ 	.short	(.L_1385 - .L_1384)
.L_1384:
        /*0040*/ 	.word	0x00000000
        /*0044*/ 	.short	0x0004
        /*0046*/ 	.short	0x0020
        /*0048*/ 	.byte	0x00, 0xf0, 0x21, 0x00


	//----- nvinfo : EIATTR_KPARAM_INFO
	.align		4
.L_1385:
        /*004c*/ 	.byte	0x04, 0x17
        /*004e*/ 	.short	(.L_1387 - .L_1386)
.L_1386:
        /*0050*/ 	.word	0x00000000
        /*0054*/ 	.short	0x0003
        /*0056*/ 	.short	0x0018
        /*0058*/ 	.byte	0x00, 0xf0, 0x21, 0x00


	//----- nvinfo : EIATTR_KPARAM_INFO
	.align		4
.L_1387:
        /*005c*/ 	.byte	0x04, 0x17
        /*005e*/ 	.short	(.L_1389 - .L_1388)
.L_1388:
        /*0060*/ 	.word	0x00000000
        /*0064*/ 	.short	0x0002
        /*0066*/ 	.short	0x0010
        /*0068*/ 	.byte	0x00, 0xf0, 0x21, 0x00


	//----- nvinfo : EIATTR_KPARAM_INFO
	.align		4
.L_1389:
        /*006c*/ 	.byte	0x04, 0x17
        /*006e*/ 	.short	(.L_1391 - .L_1390)
.L_1390:
        /*0070*/ 	.word	0x00000000
        /*0074*/ 	.short	0x0001
        /*0076*/ 	.short	0x0008
        /*0078*/ 	.byte	0x00, 0xf0, 0x21, 0x00


	//----- nvinfo : EIATTR_KPARAM_INFO
	.align		4
.L_1391:
        /*007c*/ 	.byte	0x04, 0x17
        /*007e*/ 	.short	(.L_1393 - .L_1392)
.L_1392:
        /*0080*/ 	.word	0x00000000
        /*0084*/ 	.short	0x0000
        /*0086*/ 	.short	0x0000
        /*0088*/ 	.byte	0x00, 0xf0, 0x21, 0x00


	//----- nvinfo : EIATTR_MAXREG_COUNT
	.align		4
.L_1393:
        /*008c*/ 	.byte	0x03, 0x1b
        /*008e*/ 	.short	0x00ff


	//----- nvinfo : EIATTR_MERCURY_ISA_VERSION
	.align		4
        /*0090*/ 	.byte	0x03, 0x5f
        /*0092*/ 	.short	0x0000


	//----- nvinfo : EIATTR_EXIT_INSTR_OFFSETS
	.align		4
        /*0094*/ 	.byte	0x04, 0x1c
        /*0096*/ 	.short	(.L_1395 - .L_1394)


	//   ....[0]....
.L_1394:
        /*0098*/ 	.word	0x000000d0


	//   ....[1]....
        /*009c*/ 	.word	0x00000ad0


	//   ....[2]....
        /*00a0*/ 	.word	0x00002240


	//   ....[3]....
        /*00a4*/ 	.word	0x000025f0


	//   ....[4]....
        /*00a8*/ 	.word	0x000030d0


	//----- nvinfo : EIATTR_CRS_STACK_SIZE
	.align		4
.L_1395:
        /*00ac*/ 	.byte	0x04, 0x1e
        /*00ae*/ 	.short	(.L_1397 - .L_1396)
.L_1396:
        /*00b0*/ 	.word	0x00000000
.L_1397:


//--------------------- .nv.info._ZN2at6native49_GLOBAL__N__cfa43aba_16_ReflectionPad_cu_f800513927reflection_pad1d_out_kernelIlEEvPKT_PS3_lll --------------------------
	.section	.nv.info._ZN2at6native49_GLOBAL__N__cfa43aba_16_ReflectionPad_cu_f800513927reflection_pad1d_out_kernelIlEEvPKT_PS3_lll,"",@"SHT_CUDA_INFO"
	.sectionflags	@""
	.align	4


	//----- nvinfo : EIATTR_CUDA_API_VERSION
	.align		4
        /*0000*/ 	.byte	0x04, 0x37
        /*0002*/ 	.short	(.L_1399 - .L_1398)
.L_1398:
        /*0004*/ 	.word	0x00000082


	//----- nvinfo : EIATTR_SW2861232_WAR
	.align		4
.L_1399:
        /*0008*/ 	.byte	0x01, 0x35
	.zero		2


	//----- nvinfo : EIATTR_PARAM_CBANK
	.align		4
        /*000c*/ 	.byte	0x04, 0x0a
        /*000e*/ 	.short	(.L_1401 - .L_1400)
	.align		4
.L_1400:
        /*0010*/ 	.word	index@(.nv.constant0._ZN2at6native49_GLOBAL__N__cfa43aba_16_ReflectionPad_cu_f800513927reflection_pad1d_out_kernelIlEEvPKT_PS3_lll)
        /*0014*/ 	.short	0x0160
        /*0016*/ 	.short	0x0028


	//----- nvinfo : EIATTR_CBANK_PARAM_SIZE
	.align		4
.L_1401:
        /*0018*/ 	.byte	0x03, 0x19
        /*001a*/ 	.short	0x0028


	//----- nvinfo : EIATTR_KPARAM_INFO
	.align		4
        /*001c*/ 	.byte	0x04, 0x17
        /*001e*/ 	.short	(.L_1403 - .L_1402)
.L_1402:
        /*0020*/ 	.word	0x00000000
        /*0024*/ 	.short	0x0004
        /*0026*/ 	.short	0x0020
        /*0028*/ 	.byte	0x00, 0xf0, 0x21, 0x00


	//----- nvinfo : EIATTR_KPARAM_INFO
	.align		4
.L_1403:
        /*002c*/ 	.byte	0x04, 0x17
        /*002e*/ 	.short	(.L_1405 - .L_1404)
.L_1404:
        /*0030*/ 	.word	0x00000000
        /*0034*/ 	.short	0x0003
        /*0036*/ 	.short	0x0018
        /*0038*/ 	.byte	0x00, 0xf0, 0x21, 0x00


	//----- nvinfo : EIATTR_KPARAM_INFO
	.align		4
.L_1405:
        /*003c*/ 	.byte	0x04, 0x17
        /*003e*/ 	.short	(.L_1407 - .L_1406)
.L_1406:
        /*0040*/ 	.word	0x00000000
        /*0044*/ 	.short	0x0002
        /*0046*/ 	.short	0x0010
        /*0048*/ 	.byte	0x00, 0xf0, 0x21, 0x00


	//----- nvinfo : EIATTR_KPARAM_INFO
	.align		4
.L_1407:
        /*004c*/ 	.byte	0x04, 0x17
        /*004e*/ 	.short	(.L_1409 - .L_1408)
.L_1408:
        /*0050*/ 	.word	0x00000000
        /*0054*/ 	.short	0x0001
        /*0056*/ 	.short	0x0008
        /*0058*/ 	.byte	0x00, 0xf0, 0x21, 0x00


	//----- nvinfo : EIATTR_KPARAM_INFO
	.align		4
.L_1409:
        /*005c*/ 	.byte	0x04, 0x17
        /*005e*/ 	.short	(.L_1411 - .L_1410)
.L_1410:
        /*0060*/ 	.word	0x00000000
        /*0064*/ 	.short	0x0000
        /*0066*/ 	.short	0x0000
        /*0068*/ 	.byte	0x00, 0xf0, 0x21, 0x00


	//----- nvinfo : EIATTR_MAXREG_COUNT
	.align		4
.L_1411:
        /*006c*/ 	.byte	0x03, 0x1b
        /*006e*/ 	.short	0x00ff


	//----- nvinfo : EIATTR_MERCURY_ISA_VERSION
	.align		4
        /*0070*/ 	.byte	0x03, 0x5f
        /*0072*/ 	.short	0x0000


	//----- nvinfo : EIATTR_EXIT_INSTR_OFFSETS
	.align		4
        /*0074*/ 	.byte	0x04, 0x1c
        /*0076*/ 	.short	(.L_1413 - .L_1412)


	//   ....[0]....
.L_1412:
        /*0078*/ 	.word	0x000000c0


	//   ....[1]....
        /*007c*/ 	.word	0x00000410


	//----- nvinfo : EIATTR_CTAIDZ_USED
	.align		4
.L_1413:
        /*0080*/ 	.byte	0x01, 0x04
	.zero		2


//--------------------- .nv.info._ZN2at6native49_GLOBAL__N__cfa43aba_16_ReflectionPad_cu_f800513921reflection_pad1d_flatIiEEvPKT_PS3_lllll --------------------------
	.section	.nv.info._ZN2at6native49_GLOBAL__N__cfa43aba_16_ReflectionPad_cu_f800513921reflection_pad1d_flatIiEEvPKT_PS3_lllll,"",@"SHT_CUDA_INFO"
	.sectionflags	@""
	.align	4


	//----- nvinfo : EIATTR_CUDA_API_VERSION
	.align		4
        /*0000*/ 	.byte	0x04, 0x37
        /*0002*/ 	.short	(.L_1415 - .L_1414)
.L_1414:
        /*0004*/ 	.word	0x00000082


	//----- nvinfo : EIATTR_SW2861232_WAR
	.align		4
.L_1415:
        /*0008*/ 	.byte	0x01, 0x35
	.zero		2


	//----- nvinfo : EIATTR_PARAM_CBANK
	.align		4
        /*000c*/ 	.byte	0x04, 0x0a
        /*000e*/ 	.short	(.L_1417 - .L_1416)
	.align		4
.L_1416:
        /*0010*/ 	.word	index@(.nv.constant0._ZN2at6native49_GLOBAL__N__cfa43aba_16_ReflectionPad_cu_f800513921reflection_pad1d_flatIiEEvPKT_PS3_lllll)
        /*0014*/ 	.short	0x0160
        /*0016*/ 	.short	0x0038


	//----- nvinfo : EIATTR_CBANK_PARAM_SIZE
	.align		4
.L_1417:
        /*0018*/ 	.byte	0x03, 0x19
        /*001a*/ 	.short	0x0038


	//----- nvinfo : EIATTR_KPARAM_INFO
	.align		4
        /*001c*/ 	.byte	0x04, 0x17
        /*001e*/ 	.short	(.L_1419 - .L_1418)
.L_1418:
        /*0020*/ 	.word	0x00000000
        /*0024*/ 	.short	0x0006
        /*0026*/ 	.short	0x0030
        /*0028*/ 	.byte	0x00, 0xf0, 0x21, 0x00


	//----- nvinfo : EIATTR_KPARAM_INFO
	.align		4
.L_1419:
        /*002c*/ 	.byte	0x04, 0x17
        /*002e*/ 	.short	(.L_1421 - .L_1420)
.L_1420:
        /*0030*/ 	.word	0x00000000
        /*0034*/ 	.short	0x0005
        /*0036*/ 	.short	0x0028
        /*0038*/ 	.byte	0x00, 0xf0, 0x21, 0x00


	//----- nvinfo : EIATTR_KPARAM_INFO
	.align		4
.L_1421:
        /*003c*/ 	.byte	0x04, 0x17
        /*003e*/ 	.short	(.L_1423 - .L_1422)
.L_1422:
        /*0040*/ 	.word	0x00000000
        /*0044*/ 	.short	0x0004
        /*0046*/ 	.short	0x0020
        /*0048*/ 	.byte	0x00, 0xf0, 0x21, 0x00


	//----- nvinfo : EIATTR_KPARAM_INFO
	.align		4
.L_1423:
        /*004c*/ 	.byte	0x04, 0x17
        /*004e*/ 	.short	(.L_1425 - .L_1424)
.L_1424:
        /*0050*/ 	.word	0x00000000
        /*0054*/ 	.short	0x0003
        /*0056*/ 	.short	0x0018
        /*0058*/ 	.byte	0x00, 0xf0, 0x21, 0x00


	//----- nvinfo : EIATTR_KPARAM_INFO
	.align		4
.L_1425:
        /*005c*/ 	.byte	0x04, 0x17
        /*005e*/ 	.short	(.L_1427 - .L_1426)
.L_1426:
        /*0060*/ 	.word	0x00000000
        /*0064*/ 	.short	0x0002
        /*0066*/ 	.short	0x0010
        /*0068*/ 	.byte	0x00, 0xf0, 0x21, 0x00


	//----- nvinfo : EIATTR_KPARAM_INFO
	.align		4
.L_1427:
        /*006c*/ 	.byte	0x04, 0x17
        /*006e*/ 	.short	(.L_1429 - .L_1428)
.L_1428:
        /*0070*/ 	.word	0x00000000
        /*0074*/ 	.short	0x0001
        /*0076*/ 	.short	0x0008
        /*0078*/ 	.byte	0x00, 0xf0, 0x21, 0x00


	//----- nvinfo : EIATTR_KPARAM_INFO
	.align		4
.L_1429:
        /*007c*/ 	.byte	0x04, 0x17
        /*007e*/ 	.short	(.L_1431 - .L_1430)
.L_1430:
        /*0080*/ 	.word	0x00000000
        /*0084*/ 	.short	0x0000
        /*0086*/ 	.short	0x0000
        /*0088*/ 	.byte	0x00, 0xf0, 0x21, 0x00


	//----- nvinfo : EIATTR_MAXREG_COUNT
	.align		4
.L_1431:
        /*008c*/ 	.byte	0x03, 0x1b
        /*008e*/ 	.short	0x00ff


	//----- nvinfo : EIATTR_MERCURY_ISA_VERSION
	.align		4
        /*0090*/ 	.byte	0x03, 0x5f
        /*0092*/ 	.short	0x0000


	//----- nvinfo : EIATTR_EXIT_INSTR_OFFSETS
	.align		4
        /*0094*/ 	.byte	0x04, 0x1c
        /*0096*/ 	.short	(.L_1433 - .L_1432)


	//   ....[0]....
.L_1432:
        /*0098*/ 	.word	0x000000d0


	//   ....[1]....
        /*009c*/ 	.word	0x00000ad0


	//   ....[2]....
        /*00a0*/ 	.word	0x00002240


	//   ....[3]....
        /*00a4*/ 	.word	0x000025f0


	//   ....[4]....
        /*00a8*/ 	.word	0x000030d0


	//----- nvinfo : EIATTR_CRS_STACK_SIZE
	.align		4
.L_1433:
        /*00ac*/ 	.byte	0x04, 0x1e
        /*00ae*/ 	.short	(.L_1435 - .L_1434)
.L_1434:
        /*00b0*/ 	.word	0x00000000
.L_1435:


//--------------------- .nv.info._ZN2at6native49_GLOBAL__N__cfa43aba_16_ReflectionPad_cu_f800513927reflection_pad1d_out_kernelIiEEvPKT_PS3_lll --------------------------
	.section	.nv.info._ZN2at6native49_GLOBAL__N__cfa43aba_16_ReflectionPad_cu_f800513927reflection_pad1d_out_kernelIiEEvPKT_PS3_lll,"",@"SHT_CUDA_INFO"
	.sectionflags	@""
	.align	4


	//----- nvinfo : EIATTR_CUDA_API_VERSION
	.align		4
        /*0000*/ 	.byte	0x04, 0x37
        /*0002*/ 	.short	(.L_1437 - .L_1436)
.L_1436:
        /*0004*/ 	.word	0x00000082


	//----- nvinfo : EIATTR_SW2861232_WAR
	.align		4
.L_1437:
        /*0008*/ 	.byte	0x01, 0x35
	.zero		2


	//----- nvinfo : EIATTR_PARAM_CBANK
	.align		4
        /*000c*/ 	.byte	0x04, 0x0a
        /*000e*/ 	.short	(.L_1439 - .L_1438)
	.align		4
.L_1438:
        /*0010*/ 	.word	index@(.nv.constant0._ZN2at6native49_GLOBAL__N__cfa43aba_16_ReflectionPad_cu_f800513927reflection_pad1d_out_kernelIiEEvPKT_PS3_lll)
        /*0014*/ 	.short	0x0160
        /*0016*/ 	.short	0x0028


	//----- nvinfo : EIATTR_CBANK_PARAM_SIZE
	.align		4
.L_1439:
        /*0018*/ 	.byte	0x03, 0x19
        /*001a*/ 	.short	0x0028


	//----- nvinfo : EIATTR_KPARAM_INFO
	.align		4
        /*001c*/ 	.byte	0x04, 0x17
        /*001e*/ 	.short	(.L_1441 - .L_1440)
.L_1440:
        /*0020*/ 	.word	0x00000000
        /*0024*/ 	.short	0x0004
        /*0026*/ 	.short	0x0020
        /*0028*/ 	.byte	0x00, 0xf0, 0x21, 0x00


	//----- nvinfo : EIATTR_KPARAM_INFO
	.align		4
.L_1441:
        /*002c*/ 	.byte	0x04, 0x17
        /*002e*/ 	.short	(.L_1443 - .L_1442)
.L_1442:
        /*0030*/ 	.word	0x00000000
        /*0034*/ 	.short	0x0003
        /*0036*/ 	.short	0x0018
        /*0038*/ 	.byte	0x00, 0xf0, 0x21, 0x00


	//----- nvinfo : EIATTR_KPARAM_INFO
	.align		4
.L_1443:
        /*003c*/ 	.byte	0x04, 0x17
        /*003e*/ 	.short	(.L_1445 - .L_1444)
.L_1444:
        /*0040*/ 	.word	0x00000000
        /*0044*/ 	.short	0x0002
        /*0046*/ 	.short	0x0010
        /*0048*/ 	.byte	0x00, 0xf0, 0x21, 0x00


	//----- nvinfo : EIATTR_KPARAM_INFO
	.align		4
.L_1445:
        /*004c*/ 	.byte	0x04, 0x17
        /*004e*/ 	.short	(.L_1447 - .L_1446)
.L_1446:
        /*0050*/ 	.word	0x00000000
        /*0054*/ 	.short	0x0001
        /*0056*/ 	.short	0x0008
        /*0058*/ 	.byte	0x00, 0xf0, 0x21, 0x00


	//----- nvinfo : EIATTR_KPARAM_INFO
	.align		4
.L_1447:
        /*005c*/ 	.byte	0x04, 0x17
        /*005e*/ 	.short	(.L_1449 - .L_1448)
.L_1448:
        /*0060*/ 	.word	0x00000000
        /*0064*/ 	.short	0x0000
        /*0066*/ 	.short	0x0000
        /*0068*/ 	.byte	0x00, 0xf0, 0x21, 0x00


	//----- nvinfo : EIATTR_MAXREG_COUNT
	.align		4
.L_1449:
        /*006c*/ 	.byte	0x03, 0x1b
        /*006e*/ 	.short	0x00ff


	//----- nvinfo : EIATTR_MERCURY_ISA_VERSION
	.align		4
        /*0070*/ 	.byte	0x03, 0x5f
        /*0072*/ 	.short	0x0000


	//----- nvinfo : EIATTR_EXIT_INSTR_OFFSETS
	.align		4
        /*0074*/ 	.byte	0x04, 0x1c
        /*0076*/ 	.short	(.L_1451 - .L_1450)


	//   ....[0]....
.L_1450:
        /*0078*/ 	.word	0x000000c0


	//   ....[1]....
        /*007c*/ 	.word	0x00000410


	//----- nvinfo : EIATTR_CTAIDZ_USED
	.align		4
.L_1451:
        /*0080*/ 	.byte	0x01, 0x04
	.zero		2


//--------------------- .nv.info._ZN2at6native49_GLOBAL__N__cfa43aba_16_ReflectionPad_cu_f800513921reflection_pad1d_flatIaEEvPKT_PS3_lllll --------------------------
	.section	.nv.info._ZN2at6native49_GLOBAL__N__cfa43aba_16_ReflectionPad_cu_f800513921reflection_pad1d_flatIaEEvPKT_PS3_lllll,"",@"SHT_CUDA_INFO"
	.sectionflags	@""
	.align	4


	//----- nvinfo : EIATTR_CUDA_API_VERSION
	.align		4
        /*0000*/ 	.byte	0x04, 0x37
        /*0002*/ 	.short	(.L_1453 - .L_1452)
.L_1452:
        /*0004*/ 	.word	0x00000082


	//----- nvinfo : EIATTR_SW2861232_WAR
	.align		4
.L_1453:
        /*0008*/ 	.byte	0x01, 0x35
	.zero		2


	//----- nvinfo : EIATTR_PARAM_CBANK
	.align		4
        /*000c*/ 	.byte	0x04, 0x0a
        /*000e*/ 	.short	(.L_1455 - .L_1454)
	.align		4
.L_1454:
        /*0010*/ 	.word	index@(.nv.constant0._ZN2at6native49_GLOBAL__N__cfa43aba_16_ReflectionPad_cu_f800513921reflection_pad1d_flatIaEEvPKT_PS3_lllll)
        /*0014*/ 	.short	0x0160
        /*0016*/ 	.short	0x0038


	//----- nvinfo : EIATTR_CBANK_PARAM_SIZE
	.align		4
.L_1455:
        /*0018*/ 	.byte	0x03, 0x19
        /*001a*/ 	.short	0x0038


	//----- nvinfo : EIATTR_KPARAM_INFO
	.align		4
        /*001c*/ 	.byte	0x04, 0x17
        /*001e*/ 	.short	(.L_1457 - .L_1456)
.L_1456:
        /*0020*/ 	.word	0x00000000
        /*0024*/ 	.short	0x0006
        /*0026*/ 	.short	0x0030
        /*0028*/ 	.byte	0x00, 0xf0, 0x21, 0x00


	//----- nvinfo : EIATTR_KPARAM_INFO
	.align		4
.L_1457:
        /*002c*/ 	.byte	0x04, 0x17
        /*002e*/ 	.short	(.L_1459 - .L_1458)
.L_1458:
        /*0030*/ 	.word	0x00000000
        /*0034*/ 	.short	0x0005
        /*0036*/ 	.short	0x0028
        /*0038*/ 	.byte	0x00, 0xf0, 0x21, 0x00


	//----- nvinfo : EIATTR_KPARAM_INFO
	.align		4
.L_1459:
        /*003c*/ 	.byte	0x04, 0x17
        /*003e*/ 	.short	(.L_1461 - .L_1460)
.L_1460:
        /*0040*/ 	.word	0x00000000
        /*0044*/ 	.short	0x0004
        /*0046*/ 	.short	0x0020
        /*0048*/ 	.byte	0x00, 0xf0, 0x21, 0x00


	//----- nvinfo : EIATTR_KPARAM_INFO
	.align		4
.L_1461:
        /*004c*/ 	.byte	0x04, 0x17
        /*004e*/ 	.short	(.L_1463 - .L_1462)
.L_1462:
        /*0050*/ 	.word	0x00000000
        /*0054*/ 	.short	0x0003
        /*0056*/ 	.short	0x0018
        /*0058*/ 	.byte	0x00, 0xf0, 0x21, 0x00


	//----- nvinfo : EIATTR_KPARAM_INFO
	.align		4
.L_1463:
        /*005c*/ 	.byte	0x04, 0x17
        /*005e*/ 	.short	(.L_1465 - .L_1464)
.L_1464:
        /*0060*/ 	.word	0x00000000
        /*0064*/ 	.short	0x0002
        /*0066*/ 	.short	0x0010
        /*0068*/ 	.byte	0x00, 0xf0, 0x21, 0x00


	//----- nvinfo : EIATTR_KPARAM_INFO
	.align		4
.L_1465:
        /*006c*/ 	.byte	0x04, 0x17
        /*006e*/ 	.short	(.L_1467 - .L_1466)
.L_1466:
        /*0070*/ 	.word	0x00000000
        /*0074*/ 	.short	0x0001
        /*0076*/ 	.short	0x0008
        /*0078*/ 	.byte	0x00, 0xf0, 0x21, 0x00


	//----- nvinfo : EIATTR_KPARAM_INFO
	.align		4
.L_1467:
        /*007c*/ 	.byte	0x04, 0x17
        /*007e*/ 	.short	(.L_1469 - .L_1468)
.L_1468:
        /*0080*/ 	.word	0x00000000
        /*0084*/ 	.short	0x0000
        /*0086*/ 	.short	0x0000
        /*0088*/ 	.byte	0x00, 0xf0, 0x21, 0x00


	//----- nvinfo : EIATTR_MAXREG_COUNT
	.align		4
.L_1469:
        /*008c*/ 	.byte	0x03, 0x1b
        /*008e*/ 	.short	0x00ff


	//----- nvinfo : EIATTR_MERCURY_ISA_VERSION
	.align		4
        /*0090*/ 	.byte	0x03, 0x5f
        /*0092*/ 	.short	0x0000


	//----- nvinfo : EIATTR_EXIT_INSTR_OFFSETS
	.align		4
        /*0094*/ 	.byte	0x04, 0x1c
        /*0096*/ 	.short	(.L_1471 - .L_1470)


	//   ....[0]....
.L_1470:
        /*0098*/ 	.word	0x000000d0


	//   ....[1]....
        /*009c*/ 	.word	0x00000a90


	//   ....[2]....
        /*00a0*/ 	.word	0x000021e0


	//   ....[3]....
        /*00a4*/ 	.word	0x00002560


	//   ....[4]....
        /*00a8*/ 	.word	0x000030a0


	//----- nvinfo : EIATTR_CRS_STACK_SIZE
	.align		4
.L_1471:
        /*00ac*/ 	.byte	0x04, 0x1e
        /*00ae*/ 	.short	(.L_1473 - .L_1472)
.L_1472:
        /*00b0*/ 	.word	0x00000000
.L_1473:


//--------------------- .nv.info._ZN2at6native49_GLOBAL__N__cfa43aba_16_ReflectionPad_cu_f800513927reflection_pad1d_out_kernelIaEEvPKT_PS3_lll --------------------------
	.section	.nv.info._ZN2at6native49_GLOBAL__N__cfa43aba_16_ReflectionPad_cu_f800513927reflection_pad1d_out_kernelIaEEvPKT_PS3_lll,"",@"SHT_CUDA_INFO"
	.sectionflags	@""
	.align	4


	//----- nvinfo : EIATTR_CUDA_API_VERSION
	.align		4
        /*0000*/ 	.byte	0x04, 0x37
        /*0002*/ 	.short	(.L_1475 - .L_1474)
.L_1474:
        /*0004*/ 	.word	0x00000082


	//----- nvinfo : EIATTR_SW2861232_WAR
	.align		4
.L_1475:
        /*0008*/ 	.byte	0x01, 0x35
	.zero		2


	//----- nvinfo : EIATTR_PARAM_CBANK
	.align		4
        /*000c*/ 	.byte	0x04, 0x0a
        /*000e*/ 	.short	(.L_1477 - .L_1476)
	.align		4
.L_1476:
        /*0010*/ 	.word	index@(.nv.constant0._ZN2at6native49_GLOBAL__N__cfa43aba_16_ReflectionPad_cu_f800513927reflection_pad1d_out_kernelIaEEvPKT_PS3_lll)
        /*0014*/ 	.short	0x0160
        /*0016*/ 	.short	0x0028


	//----- nvinfo : EIATTR_CBANK_PARAM_SIZE
	.align		4
.L_1477:
        /*0018*/ 	.byte	0x03, 0x19
        /*001a*/ 	.short	0x0028


	//----- nvinfo : EIATTR_KPARAM_INFO
	.align		4
        /*001c*/ 	.byte	0x04, 0x17
        /*001e*/ 	.short	(.L_1479 - .L_1478)
.L_1478:
        /*0020*/ 	.word	0x00000000
        /*0024*/ 	.short	0x0004
        /*0026*/ 	.short	0x0020
        /*0028*/ 	.byte	0x00, 0xf0, 0x21, 0x00


	//----- nvinfo : EIATTR_KPARAM_INFO
	.align		4
.L_1479:
        /*002c*/ 	.byte	0x04, 0x17
        /*002e*/ 	.short	(.L_1481 - .L_1480)
.L_1480:
        /*0030*/ 	.word	0x00000000
        /*0034*/ 	.short	0x0003
        /*0036*/ 	.short	0x0018
        /*0038*/ 	.byte	0x00, 0xf0, 0x21, 0x00


	//----- nvinfo : EIATTR_KPARAM_INFO
	.align		4
.L_1481:
        /*003c*/ 	.byte	0x04, 0x17
        /*003e*/ 	.short	(.L_1483 - .L_1482)
.L_1482:
        /*0040*/ 	.word	0x00000000
        /*0044*/ 	.short	0x0002
        /*0046*/ 	.short	0x0010
        /*0048*/ 	.byte	0x00, 0xf0, 0x21, 0x00


	//----- nvinfo : EIATTR_KPARAM_INFO
	.align		4
.L_1483:
        /*004c*/ 	.byte	0x04, 0x17
        /*004e*/ 	.short	(.L_1485 - .L_1484)
.L_1484:
        /*0050*/ 	.word	0x00000000
        /*0054*/ 	.short	0x0001
        /*0056*/ 	.short	0x0008
        /*0058*/ 	.byte	0x00, 0xf0, 0x21, 0x00


	//----- nvinfo : EIATTR_KPARAM_INFO
	.align		4
.L_1485:
        /*005c*/ 	.byte	0x04, 0x17
        /*005e*/ 	.short	(.L_1487 - .L_1486)
.L_1486:
        /*0060*/ 	.word	0x00000000
        /*0064*/ 	.short	0x0000
        /*0066*/ 	.short	0x0000
        /*0068*/ 	.byte	0x00, 0xf0, 0x21, 0x00


	//----- nvinfo : EIATTR_MAXREG_COUNT
	.align		4
.L_1487:
        /*006c*/ 	.byte	0x03, 0x1b
        /*006e*/ 	.short	0x00ff


	//----- nvinfo : EIATTR_MERCURY_ISA_VERSION
	.align		4
        /*0070*/ 	.byte	0x03, 0x5f
        /*0072*/ 	.short	0x0000


	//----- nvinfo : EIATTR_EXIT_INSTR_OFFSETS
	.align		4
        /*0074*/ 	.byte	0x04, 0x1c
        /*0076*/ 	.short	(.L_1489 - .L_1488)


	//   ....[0]....
.L_1488:
        /*0078*/ 	.word	0x000000c0


	//   ....[1]....
        /*007c*/ 	.word	0x00000400


	//----- nvinfo : EIATTR_CTAIDZ_USED
	.align		4
.L_1489:
        /*0080*/ 	.byte	0x01, 0x04
	.zero		2


//--------------------- .nv.info._ZN2at6native49_GLOBAL__N__cfa43aba_16_ReflectionPad_cu_f800513921reflection_pad1d_flatIhEEvPKT_PS3_lllll --------------------------
	.section	.nv.info._ZN2at6native49_GLOBAL__N__cfa43aba_16_ReflectionPad_cu_f800513921reflection_pad1d_flatIhEEvPKT_PS3_lllll,"",@"SHT_CUDA_INFO"
	.sectionflags	@""
	.align	4


	//----- nvinfo : EIATTR_CUDA_API_VERSION
	.align		4
        /*0000*/ 	.byte	0x04, 0x37
        /*0002*/ 	.short	(.L_1491 - .L_1490)
.L_1490:
        /*0004*/ 	.word	0x00000082


	//----- nvinfo : EIATTR_SW2861232_WAR
	.align		4
.L_1491:
        /*0008*/ 	.byte	0x01, 0x35
	.zero		2


	//----- nvinfo : EIATTR_PARAM_CBANK
	.align		4
        /*000c*/ 	.byte	0x04, 0x0a
        /*000e*/ 	.short	(.L_1493 - .L_1492)
	.align		4
.L_1492:
        /*0010*/ 	.word	index@(.nv.constant0._ZN2at6native49_GLOBAL__N__cfa43aba_16_ReflectionPad_cu_f800513921reflection_pad1d_flatIhEEvPKT_PS3_lllll)
        /*0014*/ 	.short	0x0160
        /*0016*/ 	.short	0x0038


	//----- nvinfo : EIATTR_CBANK_PARAM_SIZE
	.align		4
.L_1493:
        /*0018*/ 	.byte	0x03, 0x19
        /*001a*/ 	.short	0x0038


	//----- nvinfo : EIATTR_KPARAM_INFO
	.align		4
        /*001c*/ 	.byte	0x04, 0x17
        /*001e*/ 	.short	(.L_1495 - .L_1494)
.L_1494:
        /*0020*/ 	.word	0x00000000
        /*0024*/ 	.short	0x0006
        /*0026*/ 	.short	0x0030
        /*0028*/ 	.byte	0x00, 0xf0, 0x21, 0x00


	//----- nvinfo : EIATTR_KPARAM_INFO
	.align		4
.L_1495:
        /*002c*/ 	.byte	0x04, 0x17
        /*002e*/ 	.short	(.L_1497 - .L_1496)
.L_1496:
        /*0030*/ 	.word	0x00000000
        /*0034*/ 	.short	0x0005
        /*0036*/ 	.short	0x0028
        /*0038*/ 	.byte	0x00, 0xf0, 0x21, 0x00


	//----- nvinfo : EIATTR_KPARAM_INFO
	.align		4
.L_1497:
        /*003c*/ 	.byte	0x04, 0x17
        /*003e*/ 	.short	(.L_1499 - .L_1498)
.L_1498:
        /*0040*/ 	.word	0x00000000
        /*0044*/ 	.short	0x0004
        /*0046*/ 	.short	0x0020
        /*0048*/ 	.byte	0x00, 0xf0, 0x21, 0x00


	//----- nvinfo : EIATTR_KPARAM_INFO
	.align		4
.L_1499:
        /*004c*/ 	.byte	0x04, 0x17
        /*004e*/ 	.short	(.L_1501 - .L_1500)
.L_1500:
        /*0050*/ 	.word	0x00000000
        /*0054*/ 	.short	0x0003
        /*0056*/ 	.short	0x0018
        /*0058*/ 	.byte	0x00, 0xf0, 0x21, 0x00


	//----- nvinfo : EIATTR_KPARAM_INFO
	.align		4
.L_1501:
        /*005c*/ 	.byte	0x04, 0x17
        /*005e*/ 	.short	(.L_1503 - .L_1502)
.L_1502:
        /*0060*/ 	.word	0x00000000
        /*0064*/ 	.short	0x0002
        /*0066*/ 	.short	0x0010
        /*0068*/ 	.byte	0x00, 0xf0, 0x21, 0x00


	//----- nvinfo : EIATTR_KPARAM_INFO
	.align		4
.L_1503:
        /*006c*/ 	.byte	0x04, 0x17
        /*006e*/ 	.short	(.L_1505 - .L_1504)
.L_1504:
        /*0070*/ 	.word	0x00000000
        /*0074*/ 	.short	0x0001
        /*0076*/ 	.short	0x0008
        /*0078*/ 	.byte	0x00, 0xf0, 0x21, 0x00


	//----- nvinfo : EIATTR_KPARAM_INFO
	.align		4
.L_1505:
        /*007c*/ 	.byte	0x04, 0x17
        /*007e*/ 	.short	(.L_1507 - .L_1506)
.L_1506:
        /*0080*/ 	.word	0x00000000
        /*0084*/ 	.short	0x0000
        /*0086*/ 	.short	0x0000
        /*0088*/ 	.byte	0x00, 0xf0, 0x21, 0x00


	//----- nvinfo : EIATTR_MAXREG_COUNT
	.align		4
.L_1507:
        /*008c*/ 	.byte	0x03, 0x1b
        /*008e*/ 	.short	0x00ff


	//----- nvinfo : EIATTR_MERCURY_ISA_VERSION
	.align		4
        /*0090*/ 	.byte	0x03, 0x5f
        /*0092*/ 	.short	0x0000


	//----- nvinfo : EIATTR_EXIT_INSTR_OFFSETS
	.align		4
        /*0094*/ 	.byte	0x04, 0x1c
        /*0096*/ 	.short	(.L_1509 - .L_1508)


	//   ....[0]....
.L_1508:
        /*0098*/ 	.word	0x000000d0


	//   ....[1]....
        /*009c*/ 	.word	0x00000a90


	//   ....[2]....
        /*00a0*/ 	.word	0x000021e0


	//   ....[3]....
        /*00a4*/ 	.word	0x00002560


	//   ....[4]....
        /*00a8*/ 	.word	0x000030a0


	//----- nvinfo : EIATTR_CRS_STACK_SIZE
	.align		4
.L_1509:
        /*00ac*/ 	.byte	0x04, 0x1e
        /*00ae*/ 	.short	(.L_1511 - .L_1510)
.L_1510:
        /*00b0*/ 	.word	0x00000000
.L_1511:


//--------------------- .nv.info._ZN2at6native49_GLOBAL__N__cfa43aba_16_ReflectionPad_cu_f800513927reflection_pad1d_out_kernelIhEEvPKT_PS3_lll --------------------------
	.section	.nv.info._ZN2at6native49_GLOBAL__N__cfa43aba_16_ReflectionPad_cu_f800513927reflection_pad1d_out_kernelIhEEvPKT_PS3_lll,"",@"SHT_CUDA_INFO"
	.sectionflags	@""
	.align	4


	//----- nvinfo : EIATTR_CUDA_API_VERSION
	.align		4
        /*0000*/ 	.byte	0x04, 0x37
        /*0002*/ 	.short	(.L_1513 - .L_1512)
.L_1512:
        /*0004*/ 	.word	0x00000082


	//----- nvinfo : EIATTR_SW2861232_WAR
	.align		4
.L_1513:
        /*0008*/ 	.byte	0x01, 0x35
	.zero		2


	//----- nvinfo : EIATTR_PARAM_CBANK
	.align		4
        /*000c*/ 	.byte	0x04, 0x0a
        /*000e*/ 	.short	(.L_1515 - .L_1514)
	.align		4
.L_1514:
        /*0010*/ 	.word	index@(.nv.constant0._ZN2at6native49_GLOBAL__N__cfa43aba_16_ReflectionPad_cu_f800513927reflection_pad1d_out_kernelIhEEvPKT_PS3_lll)
        /*0014*/ 	.short	0x0160
        /*0016*/ 	.short	0x0028


	//----- nvinfo : EIATTR_CBANK_PARAM_SIZE
	.align		4
.L_1515:
        /*0018*/ 	.byte	0x03, 0x19
        /*001a*/ 	.short	0x0028


	//----- nvinfo : EIATTR_KPARAM_INFO
	.align		4
        /*001c*/ 	.byte	0x04, 0x17
        /*001e*/ 	.short	(.L_1517 - .L_1516)
.L_1516:
        /*0020*/ 	.word	0x00000000
        /*0024*/ 	.short	0x0004
        /*0026*/ 	.short	0x0020
        /*0028*/ 	.byte	0x00, 0xf0, 0x21, 0x00


	//----- nvinfo : EIATTR_KPARAM_INFO
	.align		4
.L_1517:
        /*002c*/ 	.byte	0x04, 0x17
        /*002e*/ 	.short	(.L_1519 - .L_1518)
.L_1518:
        /*0030*/ 	.word	0x00000000
        /*0034*/ 	.short	0x0003
        /*0036*/ 	.short	0x0018
        /*0038*/ 	.byte	0x00, 0xf0, 0x21, 0x00


	//----- nvinfo : EIATTR_KPARAM_INFO
	.align		4
.L_1519:
        /*003c*/ 	.byte	0x04, 0x17
        /*003e*/ 	.short	(.L_1521 - .L_1520)
.L_1520:
        /*0040*/ 	.word	0x00000000
        /*0044*/ 	.short	0x0002
        /*0046*/ 	.short	0x0010
        /*0048*/ 	.byte	0x00, 0xf0, 0x21, 0x00


	//----- nvinfo : EIATTR_KPARAM_INFO
	.align		4
.L_1521:
        /*004c*/ 	.byte	0x04, 0x17
        /*004e*/ 	.short	(.L_1523 - .L_1522)
.L_1522:
        /*0050*/ 	.word	0x00000000
        /*0054*/ 	.short	0x0001
        /*0056*/ 	.short	0x0008
        /*0058*/ 	.byte	0x00, 0xf0, 0x21, 0x00


	//----- nvinfo : EIATTR_KPARAM_INFO
	.align		4
.L_1523:
        /*005c*/ 	.byte	0x04, 0x17
        /*005e*/ 	.short	(.L_1525 - .L_1524)
.L_1524:
        /*0060*/ 	.word	0x00000000
        /*0064*/ 	.short	0x0000
        /*0066*/ 	.short	0x0000
        /*0068*/ 	.byte	0x00, 0xf0, 0x21, 0x00


	//----- nvinfo : EIATTR_MAXREG_COUNT
	.align		4
.L_1525:
        /*006c*/ 	.byte	0x03, 0x1b
        /*006e*/ 	.short	0x00ff


	//----- nvinfo : EIATTR_MERCURY_ISA_VERSION
	.align		4
        /*0070*/ 	.byte	0x03, 0x5f
        /*0072*/ 	.short	0x0000


	//----- nvinfo : EIATTR_EXIT_INSTR_OFFSETS
	.align		4
        /*0074*/ 	.byte	0x04, 0x1c
        /*0076*/ 	.short	(.L_1527 - .L_1526)


	//   ....[0]....
.L_1526:
        /*0078*/ 	.word	0x000000c0


	//   ....[1]....
        /*007c*/ 	.word	0x00000400


	//----- nvinfo : EIATTR_CTAIDZ_USED
	.align		4
.L_1527:
        /*0080*/ 	.byte	0x01, 0x04
	.zero		2


//--------------------- .nv.info._ZN2at6native49_GLOBAL__N__cfa43aba_16_ReflectionPad_cu_f800513936reflection_pad2d_backward_out_kernelIN3c108BFloat16EEEvPT_PKS5_lliiiiiii --------------------------
	.section	.nv.info._ZN2at6native49_GLOBAL__N__cfa43aba_16_ReflectionPad_cu_f800513936reflection_pad2d_backward_out_kernelIN3c108BFloat16EEEvPT_PKS5_lliiiiiii,"",@"SHT_CUDA_INFO"
	.sectionflags	@""
	.align	4


	//----- nvinfo : EIATTR_CUDA_API_VERSION
	.align		4
        /*0000*/ 	.byte	0x04, 0x37
        /*0002*/ 	.short	(.L_1529 - .L_1528)
.L_1528:
        /*0004*/ 	.word	0x00000082


	//----- nvinfo : EIATTR_SW2861232_WAR
	.align		4
.L_1529:
        /*0008*/ 	.byte	0x01, 0x35
	.zero		2


	//----- nvinfo : EIATTR_PARAM_CBANK
	.align		4
        /*000c*/ 	.byte	0x04, 0x0a
        /*000e*/ 	.short	(.L_1531 - .L_1530)
	.align		4
.L_1530:
        /*0010*/ 	.word	index@(.nv.constant0._ZN2at6native49_GLOBAL__N__cfa43aba_16_ReflectionPad_cu_f800513936reflection_pad2d_backward_out_kernelIN3c108BFloat16EEEvPT_PKS5_lliiiiiii)
        /*0014*/ 	.short	0x0160
        /*0016*/ 	.short	0x003c


	//----- nvinfo : EIATTR_CBANK_PARAM_SIZE
	.align		4
.L_1531:
        /*0018*/ 	.byte	0x03, 0x19
        /*001a*/ 	.short	0x003c


	//----- nvinfo : EIATTR_KPARAM_INFO
	.align		4
        /*001c*/ 	.byte	0x04, 0x17
        /*001e*/ 	.short	(.L_1533 - .L_1532)
.L_1532:
        /*0020*/ 	.word	0x00000000
        /*0024*/ 	.short	0x000a
        /*0026*/ 	.short	0x0038
        /*0028*/ 	.byte	0x00, 0xf0, 0x11, 0x00


	//----- nvinfo : EIATTR_KPARAM_INFO
	.align		4
.L_1533:
        /*002c*/ 	.byte	0x04, 0x17
        /*002e*/ 	.short	(.L_1535 - .L_1534)
.L_1534:
        /*0030*/ 	.word	0x00000000
        /*0034*/ 	.short	0x0009
        /*0036*/ 	.short	0x0034
        /*0038*/ 	.byte	0x00, 0xf0, 0x11, 0x00


	//----- nvinfo : EIATTR_KPARAM_INFO
	.align		4
.L_1535:
        /*003c*/ 	.byte	0x04, 0x17
        /*003e*/ 	.short	(.L_1537 - .L_1536)
.L_1536:
        /*0040*/ 	.word	0x00000000
        /*0044*/ 	.short	0x0008
        /*0046*/ 	.short	0x0030
        /*0048*/ 	.byte	0x00, 0xf0, 0x11, 0x00


	//----- nvinfo : EIATTR_KPARAM_INFO
	.align		4
.L_1537:
        /*004c*/ 	.byte	0x04, 0x17
        /*004e*/ 	.short	(.L_1539 - .L_1538)
.L_1538:
        /*0050*/ 	.word	0x00000000
        /*0054*/ 	.short	0x0007
        /*0056*/ 	.short	0x002c
        /*0058*/ 	.byte	0x00, 0xf0, 0x11, 0x00


	//----- nvinfo : EIATTR_KPARAM_INFO
	.align		4
.L_1539:
        /*005c*/ 	.byte	0x04, 0x17
        /*005e*/ 	.short	(.L_1541 - .L_1540)
.L_1540:
        /*0060*/ 	.word	0x00000000
        /*0064*/ 	.short	0x0006
        /*0066*/ 	.short	0x0028
        /*0068*/ 	.byte	0x00, 0xf0, 0x11, 0x00


	//----- nvinfo : EIATTR_KPARAM_INFO
	.align		4
.L_1541:
        /*006c*/ 	.byte	0x04, 0x17
        /*006e*/ 	.short	(.L_1543 - .L_1542)
.L_1542:
        /*0070*/ 	.word	0x00000000
        /*0074*/ 	.short	0x0005
        /*0076*/ 	.short	0x0024
        /*0078*/ 	.byte	0x00, 0xf0, 0x11, 0x00


	//----- nvinfo : EIATTR_KPARAM_INFO
	.align		4
.L_1543:
        /*007c*/ 	.byte	0x04, 0x17
        /*007e*/ 	.short	(.L_1545 - .L_1544)
.L_1544:
        /*0080*/ 	.word	0x00000000
        /*0084*/ 	.short	0x0004
        /*0086*/ 	.short	0x0020
        /*0088*/ 	.byte	0x00, 0xf0, 0x11, 0x00


	//----- nvinfo : EIATTR_KPARAM_INFO
	.align		4
.L_1545:
        /*008c*/ 	.byte	0x04, 0x17
        /*008e*/ 	.short	(.L_1547 - .L_1546)
.L_1546:
        /*0090*/ 	.word	0x00000000
        /*0094*/ 	.short	0x0003
        /*0096*/ 	.short	0x0018
        /*0098*/ 	.byte	0x00, 0xf0, 0x21, 0x00


	//----- nvinfo : EIATTR_KPARAM_INFO
	.align		4
.L_1547:
        /*009c*/ 	.byte	0x04, 0x17
        /*009e*/ 	.short	(.L_1549 - .L_1548)
.L_1548:
        /*00a0*/ 	.word	0x00000000
        /*00a4*/ 	.short	0x0002
        /*00a6*/ 	.short	0x0010
        /*00a8*/ 	.byte	0x00, 0xf0, 0x21, 0x00


	//----- nvinfo : EIATTR_KPARAM_INFO
	.align		4
.L_1549:
        /*00ac*/ 	.byte	0x04, 0x17
        /*00ae*/ 	.short	(.L_1551 - .L_1550)
.L_1550:
        /*00b0*/ 	.word	0x00000000
        /*00b4*/ 	.short	0x0001
        /*00b6*/ 	.short	0x0008
        /*00b8*/ 	.byte	0x00, 0xf0, 0x21, 0x00


	//----- nvinfo : EIATTR_KPARAM_INFO
	.align		4
.L_1551:
        /*00bc*/ 	.byte	0x04, 0x17
        /*00be*/ 	.short	(.L_1553 - .L_1552)
.L_1552:
        /*00c0*/ 	.word	0x00000000
        /*00c4*/ 	.short	0x0000
        /*00c6*/ 	.short	0x0000
        /*00c8*/ 	.byte	0x00, 0xf0, 0x21, 0x00


	//----- nvinfo : EIATTR_MAXREG_COUNT
	.align		4
.L_1553:
        /*00cc*/ 	.byte	0x03, 0x1b
        /*00ce*/ 	.short	0x00ff


	//----- nvinfo : EIATTR_MERCURY_ISA_VERSION
	.align		4
        /*00d0*/ 	.byte	0x03, 0x5f
        /*00d2*/ 	.short	0x0000


	//----- nvinfo : EIATTR_ATOM16_EMUL_INSTR_REG_MAP
	.align		4
        /*00d4*/ 	.byte	0x04, 0x2e
        /*00d6*/ 	.short	(.L_1555 - .L_1554)


	//   ....[0]....
.L_1554:
        /*00d8*/ 	.word	0x00000a10
        /*00dc*/ 	.short	0x0002
        /*00de*/ 	.short	0x0000


	//   ....[1]....
        /*00e0*/ 	.word	0x00000ab0
        /*00e4*/ 	.short	0x0002
        /*00e6*/ 	.short	0x0000


	//----- nvinfo : EIATTR_EXIT_INSTR_OFFSETS
	.align		4
.L_1555:
        /*00e8*/ 	.byte	0x04, 0x1c
        /*00ea*/ 	.short	(.L_1557 - .L_1556)


	//   ....[0]....
.L_1556:
        /*00ec*/ 	.word	0x00000180


	//   ....[1]....
        /*00f0*/ 	.word	0x00000b70


	//----- nvinfo : EIATTR_CTAIDZ_USED
	.align		4
.L_1557:
        /*00f4*/ 	.byte	0x01, 0x04
	.zero		2


	//----- nvinfo : EIATTR_CRS_STACK_SIZE
	.align		4
        /*00f8*/ 	.byte	0x04, 0x1e
        /*00fa*/ 	.short	(.L_1559 - .L_1558)
.L_1558:
        /*00fc*/ 	.word	0x00000000
.L_1559:


//--------------------- .nv.info._ZN2at6native49_GLOBAL__N__cfa43aba_16_ReflectionPad_cu_f800513940reflection_pad2d_backward_det_out_kernelIN3c108BFloat16EEEvPT_PKS5_lliiiiiii --------------------------
	.section	.nv.info._ZN2at6native49_GLOBAL__N__cfa43aba_16_ReflectionPad_cu_f800513940reflection_pad2d_backward_det_out_kernelIN3c108BFloat16EEEvPT_PKS5_lliiiiiii,"",@"SHT_CUDA_INFO"
	.sectionflags	@""
	.align	4


	//----- nvinfo : EIATTR_CUDA_API_VERSION
	.align		4
        /*0000*/ 	.byte	0x04, 0x37
        /*0002*/ 	.short	(.L_1561 - .L_1560)
.L_1560:
        /*0004*/ 	.word	0x00000082


	//----- nvinfo : EIATTR_SW2861232_WAR
	.align		4
.L_1561:
        /*0008*/ 	.byte	0x01, 0x35
	.zero		2


	//----- nvinfo : EIATTR_PARAM_CBANK
	.align		4
        /*000c*/ 	.byte	0x04, 0x0a
        /*000e*/ 	.short	(.L_1563 - .L_1562)
	.align		4
.L_1562:
        /*0010*/ 	.word	index@(.nv.constant0._ZN2at6native49_GLOBAL__N__cfa43aba_16_ReflectionPad_cu_f800513940reflection_pad2d_backward_det_out_kernelIN3c108BFloat16EEEvPT_PKS5_lliiiiiii)
        /*0014*/ 	.short	0x0160
        /*0016*/ 	.short	0x003c


	//----- nvinfo : EIATTR_CBANK_PARAM_SIZE
	.align		4
.L_1563:
        /*0018*/ 	.byte	0x03, 0x19
        /*001a*/ 	.short	0x003c


	//----- nvinfo : EIATTR_KPARAM_INFO
	.align		4
        /*001c*/ 	.byte	0x04, 0x17
        /*001e*/ 	.short	(.L_1565 - .L_1564)
.L_1564:
        /*0020*/ 	.word	0x00000000
        /*0024*/ 	.short	0x000a
        /*0026*/ 	.short	0x0038
        /*0028*/ 	.byte	0x00, 0xf0, 0x11, 0x00


	//----- nvinfo : EIATTR_KPARAM_INFO
	.align		4
.L_1565:
        /*002c*/ 	.byte	0x04, 0x17
        /*002e*/ 	.short	(.L_1567 - .L_1566)
.L_1566:
        /*0030*/ 	.word	0x00000000
        /*0034*/ 	.short	0x0009
        /*0036*/ 	.short	0x0034
        /*0038*/ 	.byte	0x00, 0xf0, 0x11, 0x00


	//----- nvinfo : EIATTR_KPARAM_INFO
	.align		4
.L_1567:
        /*003c*/ 	.byte	0x04, 0x17
        /*003e*/ 	.short	(.L_1569 - .L_1568)
.L_1568:
        /*0040*/ 	.word	0x00000000
        /*0044*/ 	.short	0x0008
        /*0046*/ 	.short	0x0030
        /*0048*/ 	.byte	0x00, 0xf0, 0x11, 0x00


	//----- nvinfo : EIATTR_KPARAM_INFO
	.align		4
.L_1569:
        /*004c*/ 	.byte	0x04, 0x17
        /*004e*/ 	.short	(.L_1571 - .L_1570)
.L_1570:
        /*0050*/ 	.word	0x00000000
        /*0054*/ 	.short	0x0007
        /*0056*/ 	.short	0x002c
        /*0058*/ 	.byte	0x00, 0xf0, 0x11, 0x00


	//----- nvinfo : EIATTR_KPARAM_INFO
	.align		4
.L_1571:
        /*005c*/ 	.byte	0x04, 0x17
        /*005e*/ 	.short	(.L_1573 - .L_1572)
.L_1572:
        /*0060*/ 	.word	0x00000000
        /*0064*/ 	.short	0x0006
        /*0066*/ 	.short	0x0028
        /*0068*/ 	.byte	0x00, 0xf0, 0x11, 0x00


	//----- nvinfo : EIATTR_KPARAM_INFO
	.align		4
.L_1573:
        /*006c*/ 	.byte	0x04, 0x17
        /*006e*/ 	.short	(.L_1575 - .L_1574)
.L_1574:
        /*0070*/ 	.word	0x00000000
        /*0074*/ 	.short	0x0005
        /*0076*/ 	.short	0x0024
        /*0078*/ 	.byte	0x00, 0xf0, 0x11, 0x00


	//----- nvinfo : EIATTR_KPARAM_INFO
	.align		4
.L_1575:
        /*007c*/ 	.byte	0x04, 0x17
        /*007e*/ 	.short	(.L_1577 - .L_1576)
.L_1576:
        /*0080*/ 	.word	0x00000000
        /*0084*/ 	.short	0x0004
        /*0086*/ 	.short	0x0020
        /*0088*/ 	.byte	0x00, 0xf0, 0x11, 0x00


	//----- nvinfo : EIATTR_KPARAM_INFO
	.align		4
.L_1577:
        /*008c*/ 	.byte	0x04, 0x17
        /*008e*/ 	.short	(.L_1579 - .L_1578)
.L_1578:
        /*0090*/ 	.word	0x00000000
        /*0094*/ 	.short	0x0003
        /*0096*/ 	.short	0x0018
        /*0098*/ 	.byte	0x00, 0xf0, 0x21, 0x00


	//----- nvinfo : EIATTR_KPARAM_INFO
	.align		4
.L_1579:
        /*009c*/ 	.byte	0x04, 0x17
        /*009e*/ 	.short	(.L_1581 - .L_1580)
.L_1580:
        /*00a0*/ 	.word	0x00000000
        /*00a4*/ 	.short	0x0002
        /*00a6*/ 	.short	0x0010
        /*00a8*/ 	.byte	0x00, 0xf0, 0x21, 0x00


	//----- nvinfo : EIATTR_KPARAM_INFO
	.align		4
.L_1581:
        /*00ac*/ 	.byte	0x04, 0x17
        /*00ae*/ 	.short	(.L_1583 - .L_1582)
.L_1582:
        /*00b0*/ 	.word	0x00000000
        /*00b4*/ 	.short	0x0001
        /*00b6*/ 	.short	0x0008
        /*00b8*/ 	.byte	0x00, 0xf0, 0x21, 0x00


	//----- nvinfo : EIATTR_KPARAM_INFO
	.align		4
.L_1583:
        /*00bc*/ 	.byte	0x04, 0x17
        /*00be*/ 	.short	(.L_1585 - .L_1584)
.L_1584:
        /*00c0*/ 	.word	0x00000000
        /*00c4*/ 	.short	0x0000
        /*00c6*/ 	.short	0x0000
        /*00c8*/ 	.byte	0x00, 0xf0, 0x21, 0x00


	//----- nvinfo : EIATTR_MAXREG_COUNT
	.align		4
.L_1585:
        /*00cc*/ 	.byte	0x03, 0x1b
        /*00ce*/ 	.short	0x00ff


	//----- nvinfo : EIATTR_MERCURY_ISA_VERSION
	.align		4
        /*00d0*/ 	.byte	0x03, 0x5f
        /*00d2*/ 	.short	0x0000


	//----- nvinfo : EIATTR_EXIT_INSTR_OFFSETS
	.align		4
        /*00d4*/ 	.byte	0x04, 0x1c
        /*00d6*/ 	.short	(.L_1587 - .L_1586)


	//   ....[0]....
.L_1586:
        /*00d8*/ 	.word	0x00000260


	//   ....[1]....
        /*00dc*/ 	.word	0x00002260


	//----- nvinfo : EIATTR_CRS_STACK_SIZE
	.align		4
.L_1587:
        /*00e0*/ 	.byte	0x04, 0x1e
        /*00e2*/ 	.short	(.L_1589 - .L_1588)
.L_1588:
        /*00e4*/ 	.word	0x00000000
.L_1589:


//--------------------- .nv.info._ZN2at6native49_GLOBAL__N__cfa43aba_16_ReflectionPad_cu_f800513936reflection_pad2d_backward_out_kernelIN3c104HalfEEEvPT_PKS5_lliiiiiii --------------------------
	.section	.nv.info._ZN2at6native49_GLOBAL__N__cfa43aba_16_ReflectionPad_cu_f800513936reflection_pad2d_backward_out_kernelIN3c104HalfEEEvPT_PKS5_lliiiiiii,"",@"SHT_CUDA_INFO"
	.sectionflags	@""
	.align	4


	//----- nvinfo : EIATTR_CUDA_API_VERSION
	.align		4
        /*0000*/ 	.byte	0x04, 0x37
        /*0002*/ 	.short	(.L_1591 - .L_1590)
.L_1590:
        /*0004*/ 	.word	0x00000082


	//----- nvinfo : EIATTR_SW2861232_WAR
	.align		4
.L_1591:
        /*0008*/ 	.byte	0x01, 0x35
	.zero		2


	//----- nvinfo : EIATTR_PARAM_CBANK
	.align		4
        /*000c*/ 	.byte	0x04, 0x0a
        /*000e*/ 	.short	(.L_1593 - .L_1592)
	.align		4
.L_1592:
        /*0010*/ 	.word	index@(.nv.constant0._ZN2at6native49_GLOBAL__N__cfa43aba_16_ReflectionPad_cu_f800513936reflection_pad2d_backward_out_kernelIN3c104HalfEEEvPT_PKS5_lliiiiiii)
        /*0014*/ 	.short	0x0160
        /*0016*/ 	.short	0x003c


	//----- nvinfo : EIATTR_CBANK_PARAM_SIZE
	.align		4
.L_1593:
        /*0018*/ 	.byte	0x03, 0x19
        /*001a*/ 	.short	0x003c


	//----- nvinfo : EIATTR_KPARAM_INFO
	.align		4
        /*001c*/ 	.byte	0x04, 0x17
        /*001e*/ 	.short	(.L_1595 - .L_1594)
.L_1594:
        /*0020*/ 	.word	0x00000000
        /*0024*/ 	.short	0x000a
        /*0026*/ 	.short	0x0038
        /*0028*/ 	.byte	0x00, 0xf0, 0x11, 0x00


	//----- nvinfo : EIATTR_KPARAM_INFO
	.align		4
.L_1595:
        /*002c*/ 	.byte	0x04, 0x17
        /*002e*/ 	.short	(.L_1597 - .L_1596)
.L_1596:
        /*0030*/ 	.word	0x00000000
        /*0034*/ 	.short	0x0009
        /*0036*/ 	.short	0x0034
        /*0038*/ 	.byte	0x00, 0xf0, 0x11, 0x00


	//----- nvinfo : EIATTR_KPARAM_INFO
	.align		4
.L_1597:
        /*003c*/ 	.byte	0x04, 0x17
        /*003e*/ 	.short	(.L_1599 - .L_1598)
.L_1598:
        /*0040*/ 	.word	0x00000000
        /*0044*/ 	.short	0x0008
        /*0046*/ 	.short	0x0030
        /*0048*/ 	.byte	0x00, 0xf0, 0x11, 0x00


	//----- nvinfo : EIATTR_KPARAM_INFO
	.align		4
.L_1599:
        /*004c*/ 	.byte	0x04, 0x17
        /*004e*/ 	.short	(.L_1601 - .L_1600)
.L_1600:
        /*0050*/ 	.word	0x00000000
        /*0054*/ 	.short	0x0007
        /*0056*/ 	.short	0x002c
        /*0058*/ 	.byte	0x00, 0xf0, 0x11, 0x00


	//----- nvinfo : EIATTR_KPARAM_INFO
	.align		4
.L_1601:
        /*005c*/ 	.byte	0x04, 0x17
        /*005e*/ 	.short	(.L_1603 - .L_1602)
.L_1602:
        /*0060*/ 	.word	0x00000000
        /*0064*/ 	.short	0x0006
        /*0066*/ 	.short	0x0028
        /*0068*/ 	.byte	0x00, 0xf0, 0x11, 0x00


	//----- nvinfo : EIATTR_KPARAM_INFO
	.align		4
.L_1603:
        /*006c*/ 	.byte	0x04, 0x17
        /*006e*/ 	.short	(.L_1605 - .L_1604)
.L_1604:
        /*0070*/ 	.word	0x00000000
        /*0074*/ 	.short	0x0005
        /*0076*/ 	.short	0x0024
        /*0078*/ 	.byte	0x00, 0xf0, 0x11, 0x00


	//----- nvinfo : EIATTR_KPARAM_INFO
	.align		4
.L_1605:
        /*007c*/ 	.byte	0x04, 0x17
        /*007e*/ 	.short	(.L_1607 - .L_1606)
.L_1606:
        /*0080*/ 	.word	0x00000000
        /*0084*/ 	.short	0x0004
        /*0086*/ 	.short	0x0020
        /*0088*/ 	.byte	0x00, 0xf0, 0x11, 0x00


	//----- nvinfo : EIATTR_KPARAM_INFO
	.align		4
.L_1607:
        /*008c*/ 	.byte	0x04, 0x17
        /*008e*/ 	.short	(.L_1609 - .L_1608)
.L_1608:
        /*0090*/ 	.word	0x00000000
        /*0094*/ 	.short	0x0003
        /*0096*/ 	.short	0x0018
        /*0098*/ 	.byte	0x00, 0xf0, 0x21, 0x00


	//----- nvinfo : EIATTR_KPARAM_INFO
	.align		4
.L_1609:
        /*009c*/ 	.byte	0x04, 0x17
        /*009e*/ 	.short	(.L_1611 - .L_1610)
.L_1610:
        /*00a0*/ 	.word	0x00000000
        /*00a4*/ 	.short	0x0002
        /*00a6*/ 	.short	0x0010
        /*00a8*/ 	.byte	0x00, 0xf0, 0x21, 0x00


	//----- nvinfo : EIATTR_KPARAM_INFO
	.align		4
.L_1611:
        /*00ac*/ 	.byte	0x04, 0x17
        /*00ae*/ 	.short	(.L_1613 - .L_1612)
.L_1612:
        /*00b0*/ 	.word	0x00000000
        /*00b4*/ 	.short	0x0001
        /*00b6*/ 	.short	0x0008
        /*00b8*/ 	.byte	0x00, 0xf0, 0x21, 0x00


	//----- nvinfo : EIATTR_KPARAM_INFO
	.align		4
.L_1613:
        /*00bc*/ 	.byte	0x04, 0x17
        /*00be*/ 	.short	(.L_1615 - .L_1614)
.L_1614:
        /*00c0*/ 	.word	0x00000000
        /*00c4*/ 	.short	0x0000
        /*00c6*/ 	.short	0x0000
        /*00c8*/ 	.byte	0x00, 0xf0, 0x21, 0x00


	//----- nvinfo : EIATTR_MAXREG_COUNT
	.align		4
.L_1615:
        /*00cc*/ 	.byte	0x03, 0x1b
        /*00ce*/ 	.short	0x00ff


	//----- nvinfo : EIATTR_MERCURY_ISA_VERSION
	.align		4
        /*00d0*/ 	.byte	0x03, 0x5f
        /*00d2*/ 	.short	0x0000


	//----- nvinfo : EIATTR_ATOM16_EMUL_INSTR_REG_MAP
	.align		4
        /*00d4*/ 	.byte	0x04, 0x2e
        /*00d6*/ 	.short	(.L_1617 - .L_1616)


	//   ....[0]....
.L_1616:
        /*00d8*/ 	.word	0x00000a10
        /*00dc*/ 	.short	0x0007
        /*00de*/ 	.short	0x0000


	//   ....[1]....
        /*00e0*/ 	.word	0x00000a50
        /*00e4*/ 	.short	0x0007
        /*00e6*/ 	.short	0x0000


	//----- nvinfo : EIATTR_EXIT_INSTR_OFFSETS
	.align		4
.L_1617:
        /*00e8*/ 	.byte	0x04, 0x1c
        /*00ea*/ 	.short	(.L_1619 - .L_1618)


	//   ....[0]....
.L_1618:
        /*00ec*/ 	.word	0x00000180


	//   ....[1]....
        /*00f0*/ 	.word	0x00000a90


	//----- nvinfo : EIATTR_CTAIDZ_USED
	.align		4
.L_1619:
        /*00f4*/ 	.byte	0x01, 0x04
	.zero		2


	//----- nvinfo : EIATTR_CRS_STACK_SIZE
	.align		4
        /*00f8*/ 	.byte	0x04, 0x1e
        /*00fa*/ 	.short	(.L_1621 - .L_1620)
.L_1620:
        /*00fc*/ 	.word	0x00000000
.L_1621:


//--------------------- .nv.info._ZN2at6native49_GLOBAL__N__cfa43aba_16_ReflectionPad_cu_f800513940reflection_pad2d_backward_det_out_kernelIN3c104HalfEEEvPT_PKS5_lliiiiiii --------------------------
	.section	.nv.info._ZN2at6native49_GLOBAL__N__cfa43aba_16_ReflectionPad_cu_f800513940reflection_pad2d_backward_det_out_kernelIN3c104HalfEEEvPT_PKS5_lliiiiiii,"",@"SHT_CUDA_INFO"
	.sectionflags	@""
	.align	4


	//----- nvinfo : EIATTR_CUDA_API_VERSION
	.align		4
        /*0000*/ 	.byte	0x04, 0x37
        /*0002*/ 	.short	(.L_1623 - .L_1622)
.L_1622:
        /*0004*/ 	.word	0x00000082


	//----- nvinfo : EIATTR_SW2861232_WAR
	.align		4
.L_1623:
        /*0008*/ 	.byte	0x01, 0x35
	.zero		2


	//----- nvinfo : EIATTR_PARAM_CBANK
	.align		4
        /*000c*/ 	.byte	0x04, 0x0a
        /*000e*/ 	.short	(.L_1625 - .L_1624)
	.align		4
.L_1624:
        /*0010*/ 	.word	index@(.nv.constant0._ZN2at6native49_GLOBAL__N__cfa43aba_16_ReflectionPad_cu_f800513940reflection_pad2d_backward_det_out_kernelIN3c104HalfEEEvPT_PKS5_lliiiiiii)
        /*0014*/ 	.short	0x0160
        /*0016*/ 	.short	0x003c


	//----- nvinfo : EIATTR_CBANK_PARAM_SIZE
	.align		4
.L_1625:
        /*0018*/ 	.byte	0x03, 0x19
        /*001a*/ 	.short	0x003c


	//----- nvinfo : EIATTR_KPARAM_INFO
	.align		4
        /*001c*/ 	.byte	0x04, 0x17
        /*001e*/ 	.short	(.L_1627 - .L_1626)
.L_1626:
        /*0020*/ 	.word	0x00000000
        /*0024*/ 	.short	0x000a
        /*0026*/ 	.short	0x0038
        /*0028*/ 	.byte	0x00, 0xf0, 0x11, 0x00


	//----- nvinfo : EIATTR_KPARAM_INFO
	.align		4
.L_1627:
        /*002c*/ 	.byte	0x04, 0x17
        /*002e*/ 	.short	(.L_1629 - .L_1628)
.L_1628:
        /*0030*/ 	.word	0x00000000
        /*0034*/ 	.short	0x0009
        /*0036*/ 	.short	0x0034
        /*0038*/ 	.byte	0x00, 0xf0, 0x11, 0x00


	//----- nvinfo : EIATTR_KPARAM_INFO
	.align		4
.L_1629:
        /*003c*/ 	.byte	0x04, 0x17
        /*003e*/ 	.short	(.L_1631 - .L_1630)
.L_1630:
        /*0040*/ 	.word	0x00000000
        /*0044*/ 	.short	0x0008
        /*0046*/ 	.short	0x0030
        /*0048*/ 	.byte	0x00, 0xf0, 0x11, 0x00


	//----- nvinfo : EIATTR_KPARAM_INFO
	.align		4
.L_1631:
        /*004c*/ 	.byte	0x04, 0x17
        /*004e*/ 	.short	(.L_1633 - .L_1632)
.L_1632:
        /*0050*/ 	.word	0x00000000
        /*0054*/ 	.short	0x0007
        /*0056*/ 	.short	0x002c
        /*0058*/ 	.byte	0x00, 0xf0, 0x11, 0x00


	//----- nvinfo : EIATTR_KPARAM_INFO
	.align		4
.L_1633:
        /*005c*/ 	.byte	0x04, 0x17
        /*005e*/ 	.short	(.L_1635 - .L_1634)
.L_1634:
        /*0060*/ 	.word	0x00000000
        /*0064*/ 	.short	0x0006
        /*0066*/ 	.short	0x0028
        /*0068*/ 	.byte	0x00, 0xf0, 0x11, 0x00


	//----- nvinfo : EIATTR_KPARAM_INFO
	.align		4
.L_1635:
        /*006c*/ 	.byte	0x04, 0x17
        /*006e*/ 	.short	(.L_1637 - .L_1636)
.L_1636:
        /*0070*/ 	.word	0x00000000
        /*0074*/ 	.short	0x0005
        /*0076*/ 	.short	0x0024
        /*0078*/ 	.byte	0x00, 0xf0, 0x11, 0x00


	//----- nvinfo : EIATTR_KPARAM_INFO
	.align		4
.L_1637:
        /*007c*/ 	.byte	0x04, 0x17
        /*007e*/ 	.short	(.L_1639 - .L_1638)
.L_1638:
        /*0080*/ 	.word	0x00000000
        /*0084*/ 	.short	0x0004
        /*0086*/ 	.short	0x0020
        /*0088*/ 	.byte	0x00, 0xf0, 0x11, 0x00


	//----- nvinfo : EIATTR_KPARAM_INFO
	.align		4
.L_1639:
        /*008c*/ 	.byte	0x04, 0x17
        /*008e*/ 	.short	(.L_1641 - .L_1640)
.L_1640:
        /*0090*/ 	.word	0x00000000
        /*0094*/ 	.short	0x0003
        /*0096*/ 	.short	0x0018
        /*0098*/ 	.byte	0x00, 0xf0, 0x21, 0x00


	//----- nvinfo : EIATTR_KPARAM_INFO
	.align		4
.L_1641:
        /*009c*/ 	.byte	0x04, 0x17
        /*009e*/ 	.short	(.L_1643 - .L_1642)
.L_1642:
        /*00a0*/ 	.word	0x00000000
        /*00a4*/ 	.short	0x0002
        /*00a6*/ 	.short	0x0010
        /*00a8*/ 	.byte	0x00, 0xf0, 0x21, 0x00


	//----- nvinfo : EIATTR_KPARAM_INFO
	.align		4
.L_1643:
        /*00ac*/ 	.byte	0x04, 0x17
        /*00ae*/ 	.short	(.L_1645 - .L_1644)
.L_1644:
        /*00b0*/ 	.word	0x00000000
        /*00b4*/ 	.short	0x0001
        /*00b6*/ 	.short	0x0008
        /*00b8*/ 	.byte	0x00, 0xf0, 0x21, 0x00


	//----- nvinfo : EIATTR_KPARAM_INFO
	.align		4
.L_1645:
        /*00bc*/ 	.byte	0x04, 0x17
        /*00be*/ 	.short	(.L_1647 - .L_1646)
.L_1646:
        /*00c0*/ 	.word	0x00000000
        /*00c4*/ 	.short	0x0000
        /*00c6*/ 	.short	0x0000
        /*00c8*/ 	.byte	0x00, 0xf0, 0x21, 0x00


	//----- nvinfo : EIATTR_MAXREG_COUNT
	.align		4
.L_1647:
        /*00cc*/ 	.byte	0x03, 0x1b
        /*00ce*/ 	.short	0x00ff


	//----- nvinfo : EIATTR_MERCURY_ISA_VERSION
	.align		4
        /*00d0*/ 	.byte	0x03, 0x5f
        /*00d2*/ 	.short	0x0000


	//----- nvinfo : EIATTR_EXIT_INSTR_OFFSETS
	.align		4
        /*00d4*/ 	.byte	0x04, 0x1c
        /*00d6*/ 	.short	(.L_1649 - .L_1648)


	//   ....[0]....
.L_1648:
        /*00d8*/ 	.word	0x00000260


	//   ....[1]....
        /*00dc*/ 	.word	0x00002260


	//----- nvinfo : EIATTR_CRS_STACK_SIZE
	.align		4
.L_1649:
        /*00e0*/ 	.byte	0x04, 0x1e
        /*00e2*/ 	.short	(.L_1651 - .L_1650)
.L_1650:
        /*00e4*/ 	.word	0x00000000
.L_1651:


//--------------------- .nv.info._ZN2at6native49_GLOBAL__N__cfa43aba_16_ReflectionPad_cu_f800513936reflection_pad2d_backward_out_kernelIN3c107complexIfEEEEvPT_PKS6_lliiiiiii --------------------------
	.section	.nv.info._ZN2at6native49_GLOBAL__N__cfa43aba_16_ReflectionPad_cu_f800513936reflection_pad2d_backward_out_kernelIN3c107complexIfEEEEvPT_PKS6_lliiiiiii,"",@"SHT_CUDA_INFO"
	.sectionflags	@""
	.align	4


	//----- nvinfo : EIATTR_CUDA_API_VERSION
	.align		4
        /*0000*/ 	.byte	0x04, 0x37
        /*0002*/ 	.short	(.L_1653 - .L_1652)
.L_1652:
        /*0004*/ 	.word	0x00000082


	//----- nvinfo : EIATTR_SW2861232_WAR
	.align		4
.L_1653:
        /*0008*/ 	.byte	0x01, 0x35
	.zero		2


	//----- nvinfo : EIATTR_PARAM_CBANK
	.align		4
        /*000c*/ 	.byte	0x04, 0x0a
        /*000e*/ 	.short	(.L_1655 - .L_1654)
	.align		4
.L_1654:
        /*0010*/ 	.word	index@(.nv.constant0._ZN2at6native49_GLOBAL__N__cfa43aba_16_ReflectionPad_cu_f800513936reflection_pad2d_backward_out_kernelIN3c107complexIfEEEEvPT_PKS6_lliiiiiii)
        /*0014*/ 	.short	0x0160
        /*0016*/ 	.short	0x003c


	//----- nvinfo : EIATTR_CBANK_PARAM_SIZE
	.align		4
.L_1655:
        /*0018*/ 	.byte	0x03, 0x19
        /*001a*/ 	.short	0x003c


	//----- nvinfo : EIATTR_KPARAM_INFO
	.align		4
        /*001c*/ 	.byte	0x04, 0x17
        /*001e*/ 	.short	(.L_1657 - .L_1656)
.L_1656:
        /*0020*/ 	.word	0x00000000
        /*0024*/ 	.short	0x000a
        /*0026*/ 	.short	0x0038
        /*0028*/ 	.byte	0x00, 0xf0, 0x11, 0x00


	//----- nvinfo : EIATTR_KPARAM_INFO
	.align		4
.L_1657:
        /*002c*/ 	.byte	0x04, 0x17
        /*002e*/ 	.short	(.L_1659 - .L_1658)
.L_1658:
        /*0030*/ 	.word	0x00000000
        /*0034*/ 	.short	0x0009
        /*0036*/ 	.short	0x0034
        /*0038*/ 	.byte	0x00, 0xf0, 0x11, 0x00


	//----- nvinfo : EIATTR_KPARAM_INFO
	.align		4
.L_1659:
        /*003c*/ 	.byte	0x04, 0x17
        /*003e*/ 	.short	(.L_1661 - .L_1660)
.L_1660:
        /*0040*/ 	.word	0x00000000
        /*0044*/ 	.short	0x0008
        /*0046*/ 	.short	0x0030
        /*0048*/ 	.byte	0x00, 0xf0, 0x11, 0x00


	//----- nvinfo : EIATTR_KPARAM_INFO
	.align		4
.L_1661:
        /*004c*/ 	.byte	0x04, 0x17
        /*004e*/ 	.short	(.L_1663 - .L_1662)
.L_1662:
        /*0050*/ 	.word	0x00000000
        /*0054*/ 	.short	0x0007
        /*0056*/ 	.short	0x002c
        /*0058*/ 	.byte	0x00, 0xf0, 0x11, 0x00


	//----- nvinfo : EIATTR_KPARAM_INFO
	.align		4
.L_1663:
        /*005c*/ 	.byte	0x04, 0x17
        /*005e*/ 	.short	(.L_1665 - .L_1664)
.L_1664:
        /*0060*/ 	.word	0x00000000
        /*0064*/ 	.short	0x0006
        /*0066*/ 	.short	0x0028
        /*0068*/ 	.byte	0x00, 0xf0, 0x11, 0x00


	//----- nvinfo : EIATTR_KPARAM_INFO
	.align		4
.L_1665:
        /*006c*/ 	.byte	0x04, 0x17
        /*006e*/ 	.short	(.L_1667 - .L_1666)
.L_1666:
        /*0070*/ 	.word	0x00000000
        /*0074*/ 	.short	0x0005
        /*0076*/ 	.short	0x0024
        /*0078*/ 	.byte	0x00, 0xf0, 0x11, 0x00


	//----- nvinfo : EIATTR_KPARAM_INFO
	.align		4
.L_1667:
        /*007c*/ 	.byte	0x04, 0x17
        /*007e*/ 	.short	(.L_1669 - .L_1668)
.L_1668:
        /*0080*/ 	.word	0x00000000
        /*0084*/ 	.short	0x0004
        /*0086*/ 	.short	0x0020
        /*0088*/ 	.byte	0x00, 0xf0, 0x11, 0x00


	//----- nvinfo : EIATTR_KPARAM_INFO
	.align		4
.L_1669:
        /*008c*/ 	.byte	0x04, 0x17
        /*008e*/ 	.short	(.L_1671 - .L_1670)
.L_1670:
        /*0090*/ 	.word	0x00000000
        /*0094*/ 	.short	0x0003
        /*0096*/ 	.short	0x0018
        /*0098*/ 	.byte	0x00, 0xf0, 0x21, 0x00


	//----- nvinfo : EIATTR_KPARAM_INFO
	.align		4
.L_1671:
        /*009c*/ 	.byte	0x04, 0x17
        /*009e*/ 	.short	(.L_1673 - .L_1672)
.L_1672:
        /*00a0*/ 	.word	0x00000000
        /*00a4*/ 	.short	0x0002
        /*00a6*/ 	.short	0x0010
        /*00a8*/ 	.byte	0x00, 0xf0, 0x21, 0x00


	//----- nvinfo : EIATTR_KPARAM_INFO
	.align		4
.L_1673:
        /*00ac*/ 	.byte	0x04, 0x17
        /*00ae*/ 	.short	(.L_1675 - .L_1674)
.L_1674:
        /*00b0*/ 	.word	0x00000000
        /*00b4*/ 	.short	0x0001
        /*00b6*/ 	.short	0x0008
        /*00b8*/ 	.byte	0x00, 0xf0, 0x21, 0x00


	//----- nvinfo : EIATTR_KPARAM_INFO
	.align		4
.L_1675:
        /*00bc*/ 	.byte	0x04, 0x17
        /*00be*/ 	.short	(.L_1677 - .L_1676)
.L_1676:
        /*00c0*/ 	.word	0x00000000
        /*00c4*/ 	.short	0x0000
        /*00c6*/ 	.short	0x0000
        /*00c8*/ 	.byte	0x00, 0xf0, 0x21, 0x00


	//----- nvinfo : EIATTR_MAXREG_COUNT
	.align		4
.L_1677:
        /*00cc*/ 	.byte	0x03, 0x1b
        /*00ce*/ 	.short	0x00ff


	//----- nvinfo : EIATTR_MERCURY_ISA_VERSION
	.align		4
        /*00d0*/ 	.byte	0x03, 0x5f
        /*00d2*/ 	.short	0x0000


	//----- nvinfo : EIATTR_EXIT_INSTR_OFFSETS
	.align		4
        /*00d4*/ 	.byte	0x04, 0x1c
        /*00d6*/ 	.short	(.L_1679 - .L_1678)


	//   ....[0]....
.L_1678:
        /*00d8*/ 	.word	0x00000180


	//   ....[1]....
        /*00dc*/ 	.word	0x00000a00


	//----- nvinfo : EIATTR_CTAIDZ_USED
	.align		4
.L_1679:
        /*00e0*/ 	.byte	0x01, 0x04
	.zero		2


	//----- nvinfo : EIATTR_CRS_STACK_SIZE
	.align		4
        /*00e4*/ 	.byte	0x04, 0x1e
        /*00e6*/ 	.short	(.L_1681 - .L_1680)
.L_1680:
        /*00e8*/ 	.word	0x00000000
.L_1681:


//--------------------- .nv.info._ZN2at6native49_GLOBAL__N__cfa43aba_16_ReflectionPad_cu_f800513940reflection_pad2d_backward_det_out_kernelIN3c107complexIfEEEEvPT_PKS6_lliiiiiii --------------------------
	.section	.nv.info._ZN2at6native49_GLOBAL__N__cfa43aba_16_ReflectionPad_cu_f800513940reflection_pad2d_backward_det_out_kernelIN3c107complexIfEEEEvPT_PKS6_lliiiiiii,"",@"SHT_CUDA_INFO"
	.sectionflags	@""
	.align	4


	//----- nvinfo : EIATTR_CUDA_API_VERSION
	.align		4
        /*0000*/ 	.byte	0x04, 0x37
        /*0002*/ 	.short	(.L_1683 - .L_1682)
.L_1682:
        /*0004*/ 	.word	0x00000082


	//----- nvinfo : EIATTR_SW2861232_WAR
	.align		4
.L_1683:
        /*0008*/ 	.byte	0x01, 0x35
	.zero		2


	//----- nvinfo : EIATTR_PARAM_CBANK
	.align		4
        /*000c*/ 	.byte	0x04, 0x0a
        /*000e*/ 	.short	(.L_1685 - .L_1684)
	.align		4
.L_1684:
        /*0010*/ 	.word	index@(.nv.constant0._ZN2at6native49_GLOBAL__N__cfa43aba_16_ReflectionPad_cu_f800513940reflection_pad2d_backward_det_out_kernelIN3c107complexIfEEEEvPT_PKS6_lliiiiiii)
        /*0014*/ 	.short	0x0160
        /*0016*/ 	.short	0x003c


	//----- nvinfo : EIATTR_CBANK_PARAM_SIZE
	.align		4
.L_1685:
        /*0018*/ 	.byte	0x03, 0x19
        /*001a*/ 	.short	0x003c


	//----- nvinfo : EIATTR_KPARAM_INFO
	.align		4
        /*001c*/ 	.byte	0x04, 0x17
        /*001e*/ 	.short	(.L_1687 - .L_1686)
.L_1686:
        /*0020*/ 	.word	0x00000000
        /*0024*/ 	.short	0x000a
        /*0026*/ 	.short	0x0038
        /*0028*/ 	.byte	0x00, 0xf0, 0x11, 0x00


	//----- nvinfo : EIATTR_KPARAM_INFO
	.align		4
.L_1687:
        /*002c*/ 	.byte	0x04, 0x17
        /*002e*/ 	.short	(.L_1689 - .L_1688)
.L_1688:
        /*0030*/ 	.word	0x00000000
        /*0034*/ 	.short	0x0009
        /*0036*/ 	.short	0x0034
        /*0038*/ 	.byte	0x00, 0xf0, 0x11, 0x00


	//----- nvinfo : EIATTR_KPARAM_INFO
	.align		4
.L_1689:
        /*003c*/ 	.byte	0x04, 0x17
        /*003e*/ 	.short	(.L_1691 - .L_1690)
.L_1690:
        /*0040*/ 	.word	0x00000000
        /*0044*/ 	.short	0x0008
        /*0046*/ 	.short	0x0030
        /*0048*/ 	.byte	0x00, 0xf0, 0x11, 0x00


	//----- nvinfo : EIATTR_KPARAM_INFO
	.align		4
.L_1691:
        /*004c*/ 	.byte	0x04, 0x17
        /*004e*/ 	.short	(.L_1693 - .L_1692)
.L_1692:
        /*0050*/ 	.word	0x00000000
        /*0054*/ 	.short	0x0007
        /*0056*/ 	.short	0x002c
        /*0058*/ 	.byte	0x00, 0xf0, 0x11, 0x00


	//----- nvinfo : EIATTR_KPARAM_INFO
	.align		4
.L_1693:
        /*005c*/ 	.byte	0x04, 0x17
        /*005e*/ 	.short	(.L_1695 - .L_1694)
.L_1694:
        /*0060*/ 	.word	0x00000000
        /*0064*/ 	.short	0x0006
        /*0066*/ 	.short	0x0028
        /*0068*/ 	.byte	0x00, 0xf0, 0x11, 0x00


	//----- nvinfo : EIATTR_KPARAM_INFO
	.align		4
.L_1695:
        /*006c*/ 	.byte	0x04, 0x17
        /*006e*/ 	.short	(.L_1697 - .L_1696)
.L_1696:
        /*0070*/ 	.word	0x00000000
        /*0074*/ 	.short	0x0005
        /*0076*/ 	.short	0x0024
        /*0078*/ 	.byte	0x00, 0xf0, 0x11, 0x00


	//----- nvinfo : EIATTR_KPARAM_INFO
	.align		4
.L_1697:
        /*007c*/ 	.byte	0x04, 0x17
        /*007e*/ 	.short	(.L_1699 - .L_1698)
.L_1698:
        /*0080*/ 	.word	0x00000000
        /*0084*/ 	.short	0x0004
        /*0086*/ 	.short	0x0020
        /*0088*/ 	.byte	0x00, 0xf0, 0x11, 0x00


	//----- nvinfo : EIATTR_KPARAM_INFO
	.align		4
.L_1699:
        /*008c*/ 	.byte	0x04, 0x17
        /*008e*/ 	.short	(.L_1701 - .L_1700)
.L_1700:
        /*0090*/ 	.word	0x00000000
        /*0094*/ 	.short	0x0003
        /*0096*/ 	.short	0x0018
        /*0098*/ 	.byte	0x00, 0xf0, 0x21, 0x00


	//----- nvinfo : EIATTR_KPARAM_INFO
	.align		4
.L_1701:
        /*009c*/ 	.byte	0x04, 0x17
        /*009e*/ 	.short	(.L_1703 - .L_1702)
.L_1702:
        /*00a0*/ 	.word	0x00000000
        /*00a4*/ 	.short	0x0002
        /*00a6*/ 	.short	0x0010
        /*00a8*/ 	.byte	0x00, 0xf0, 0x21, 0x00


	//----- nvinfo : EIATTR_KPARAM_INFO
	.align		4
.L_1703:
        /*00ac*/ 	.byte	0x04, 0x17
        /*00ae*/ 	.short	(.L_1705 - .L_1704)
.L_1704:
        /*00b0*/ 	.word	0x00000000
        /*00b4*/ 	.short	0x0001
        /*00b6*/ 	.short	0x0008
        /*00b8*/ 	.byte	0x00, 0xf0, 0x21, 0x00


	//----- nvinfo : EIATTR_KPARAM_INFO
	.align		4
.L_1705:
        /*00bc*/ 	.byte	0x04, 0x17
        /*00be*/ 	.short	(.L_1707 - .L_1706)
.L_1706:
        /*00c0*/ 	.word	0x00000000
        /*00c4*/ 	.short	0x0000
        /*00c6*/ 	.short	0x0000
        /*00c8*/ 	.byte	0x00, 0xf0, 0x21, 0x00


	//----- nvinfo : EIATTR_MAXREG_COUNT
	.align		4
.L_1707:
        /*00cc*/ 	.byte	0x03, 0x1b
        /*00ce*/ 	.short	0x00ff


	//----- nvinfo : EIATTR_MERCURY_ISA_VERSION
	.align		4
        /*00d0*/ 	.byte	0x03, 0x5f
        /*00d2*/ 	.short	0x0000


	//----- nvinfo : EIATTR_EXIT_INSTR_OFFSETS
	.align		4
        /*00d4*/ 	.byte	0x04, 0x1c
        /*00d6*/ 	.short	(.L_1709 - .L_1708)


	//   ....[0]....
.L_1708:
        /*00d8*/ 	.word	0x00000260


	//   ....[1]....
        /*00dc*/ 	.word	0x00002150


	//----- nvinfo : EIATTR_CRS_STACK_SIZE
	.align		4
.L_1709:
        /*00e0*/ 	.byte	0x04, 0x1e
        /*00e2*/ 	.short	(.L_1711 - .L_1710)
.L_1710:
        /*00e4*/ 	.word	0x00000000
.L_1711:


//--------------------- .nv.info._ZN2at6native49_GLOBAL__N__cfa43aba_16_ReflectionPad_cu_f800513936reflection_pad2d_backward_out_kernelIN3c107complexIdEEEEvPT_PKS6_lliiiiiii --------------------------
	.section	.nv.info._ZN2at6native49_GLOBAL__N__cfa43aba_16_ReflectionPad_cu_f800513936reflection_pad2d_backward_out_kernelIN3c107complexIdEEEEvPT_PKS6_lliiiiiii,"",@"SHT_CUDA_INFO"
	.sectionflags	@""
	.align	4


	//----- nvinfo : EIATTR_CUDA_API_VERSION
	.align		4
        /*0000*/ 	.byte	0x04, 0x37
        /*0002*/ 	.short	(.L_1713 - .L_1712)
.L_1712:
        /*0004*/ 	.word	0x00000082


	//----- nvinfo : EIATTR_SW2861232_WAR
	.align		4
.L_1713:
        /*0008*/ 	.byte	0x01, 0x35
	.zero		2


	//----- nvinfo : EIATTR_PARAM_CBANK
	.align		4
        /*000c*/ 	.byte	0x04, 0x0a
        /*000e*/ 	.short	(.L_1715 - .L_1714)
	.align		4
.L_1714:
        /*0010*/ 	.word	index@(.nv.constant0._ZN2at6native49_GLOBAL__N__cfa43aba_16_ReflectionPad_cu_f800513936reflection_pad2d_backward_out_kernelIN3c107complexIdEEEEvPT_PKS6_lliiiiiii)
        /*0014*/ 	.short	0x0160
        /*0016*/ 	.short	0x003c


	//----- nvinfo : EIATTR_CBANK_PARAM_SIZE
	.align		4
.L_1715:
        /*0018*/ 	.byte	0x03, 0x19
        /*001a*/ 	.short	0x003c


	//----- nvinfo : EIATTR_KPARAM_INFO
	.align		4
        /*001c*/ 	.byte	0x04, 0x17
        /*001e*/ 	.short	(.L_1717 - .L_1716)
.L_1716:
        /*0020*/ 	.word	0x00000000
        /*0024*/ 	.short	0x000a
        /*0026*/ 	.short	0x0038
        /*0028*/ 	.byte	0x00, 0xf0, 0x11, 0x00


	//----- nvinfo : EIATTR_KPARAM_INFO
	.align		4
.L_1717:
        /*002c*/ 	.byte	0x04, 0x17
        /*002e*/ 	.short	(.L_1719 - .L_1718)
.L_1718:
        /*0030*/ 	.word	0x00000000
        /*0034*/ 	.short	0x0009
        /*0036*/ 	.short	0x0034
        /*0038*/ 	.byte	0x00, 0xf0, 0x11, 0x00


	//----- nvinfo : EIATTR_KPARAM_INFO
	.align		4
.L_1719:
        /*003c*/ 	.byte	0x04, 0x17
        /*003e*/ 	.short	(.L_1721 - .L_1720)
.L_1720:
        /*0040*/ 	.word	0x00000000
        /*0044*/ 	.short	0x0008
        /*0046*/ 	.short	0x0030
        /*0048*/ 	.byte	0x00, 0xf0, 0x11, 0x00


	//----- nvinfo : EIATTR_KPARAM_INFO
	.align		4
.L_1721:
        /*004c*/ 	.byte	0x04, 0x17
        /*004e*/ 	.short	(.L_1723 - .L_1722)
.L_1722:
        /*0050*/ 	.word	0x00000000
        /*0054*/ 	.short	0x0007
        /*0056*/ 	.short	0x002c
        /*0058*/ 	.byte	0x00, 0xf0, 0x11, 0x00


	//----- nvinfo : EIATTR_KPARAM_INFO
	.align		4
.L_1723:
        /*005c*/ 	.byte	0x04, 0x17
        /*005e*/ 	.short	(.L_1725 - .L_1724)
.L_1724:
        /*0060*/ 	.word	0x00000000
        /*0064*/ 	.short	0x0006
        /*0066*/ 	.short	0x0028
        /*0068*/ 	.byte	0x00, 0xf0, 0x11, 0x00


	//----- nvinfo : EIATTR_KPARAM_INFO
	.align		4
.L_1725:
        /*006c*/ 	.byte	0x04, 0x17
        /*006e*/ 	.short	(.L_1727 - .L_1726)
.L_1726:
        /*0070*/ 	.word	0x00000000
        /*0074*/ 	.short	0x0005
        /*0076*/ 	.short	0x0024
        /*0078*/ 	.byte	0x00, 0xf0, 0x11, 0x00


	//----- nvinfo : EIATTR_KPARAM_INFO
	.align		4
.L_1727:
        /*007c*/ 	.byte	0x04, 0x17
        /*007e*/ 	.short	(.L_1729 - .L_1728)
.L_1728:
        /*0080*/ 	.word	0x00000000
        /*0084*/ 	.short	0x0004
        /*0086*/ 	.short	0x0020
        /*0088*/ 	.byte	0x00, 0xf0, 0x11, 0x00


	//----- nvinfo : EIATTR_KPARAM_INFO
	.align		4
.L_1729:
        /*008c*/ 	.byte	0x04, 0x17
        /*008e*/ 	.short	(.L_1731 - .L_1730)
.L_1730:
        /*0090*/ 	.word	0x00000000
        /*0094*/ 	.short	0x0003
        /*0096*/ 	.short	0x0018
        /*0098*/ 	.byte	0x00, 0xf0, 0x21, 0x00


	//----- nvinfo : EIATTR_KPARAM_INFO
	.align		4
.L_1731:
        /*009c*/ 	.byte	0x04, 0x17
        /*009e*/ 	.short	(.L_1733 - .L_1732)
.L_1732:
        /*00a0*/ 	.word	0x00000000
        /*00a4*/ 	.short	0x0002
        /*00a6*/ 	.short	0x0010
        /*00a8*/ 	.byte	0x00, 0xf0, 0x21, 0x00


	//----- nvinfo : EIATTR_KPARAM_INFO
	.align		4
.L_1733:
        /*00ac*/ 	.byte	0x04, 0x17
        /*00ae*/ 	.short	(.L_1735 - .L_1734)
.L_1734:
        /*00b0*/ 	.word	0x00000000
        /*00b4*/ 	.short	0x0001
        /*00b6*/ 	.short	0x0008
        /*00b8*/ 	.byte	0x00, 0xf0, 0x21, 0x00


	//----- nvinfo : EIATTR_KPARAM_INFO
	.align		4
.L_1735:
        /*00bc*/ 	.byte	0x04, 0x17
        /*00be*/ 	.short	(.L_1737 - .L_1736)
.L_1736:
        /*00c0*/ 	.word	0x00000000
        /*00c4*/ 	.short	0x0000
        /*00c6*/ 	.short	0x0000
        /*00c8*/ 	.byte	0x00, 0xf0, 0x21, 0x00


	//----- nvinfo : EIATTR_MAXREG_COUNT
	.align		4
.L_1737:
        /*00cc*/ 	.byte	0x03, 0x1b
        /*00ce*/ 	.short	0x00ff


	//----- nvinfo : EIATTR_MERCURY_ISA_VERSION
	.align		4
        /*00d0*/ 	.byte	0x03, 0x5f
        /*00d2*/ 	.short	0x0000


	//----- nvinfo : EIATTR_EXIT_INSTR_OFFSETS
	.align		4
        /*00d4*/ 	.byte	0x04, 0x1c
        /*00d6*/ 	.short	(.L_1739 - .L_1738)


	//   ....[0]....
.L_1738:
        /*00d8*/ 	.word	0x00000180


	//   ....[1]....
        /*00dc*/ 	.word	0x000009b0


	//----- nvinfo : EIATTR_CTAIDZ_USED
	.align		4
.L_1739:
        /*00e0*/ 	.byte	0x01, 0x04
	.zero		2


	//----- nvinfo : EIATTR_CRS_STACK_SIZE
	.align		4
        /*00e4*/ 	.byte	0x04, 0x1e
        /*00e6*/ 	.short	(.L_1741 - .L_1740)
.L_1740:
        /*00e8*/ 	.word	0x00000000
.L_1741:


//--------------------- .nv.info._ZN2at6native49_GLOBAL__N__cfa43aba_16_ReflectionPad_cu_f800513940reflection_pad2d_backward_det_out_kernelIN3c107complexIdEEEEvPT_PKS6_lliiiiiii --------------------------
	.section	.nv.info._ZN2at6native49_GLOBAL__N__cfa43aba_16_ReflectionPad_cu_f800513940reflection_pad2d_backward_det_out_kernelIN3c107complexIdEEEEvPT_PKS6_lliiiiiii,"",@"SHT_CUDA_INFO"
	.sectionflags	@""
	.align	4


	//----- nvinfo : EIATTR_CUDA_API_VERSION
	.align		4
        /*0000*/ 	.byte	0x04, 0x37
        /*0002*/ 	.short	(.L_1743 - .L_1742)
.L_1742:
        /*0004*/ 	.word	0x00000082


	//----- nvinfo : EIATTR_SW2861232_WAR
	.align		4
.L_1743:
        /*0008*/ 	.byte	0x01, 0x35
	.zero		2


	//----- nvinfo : EIATTR_PARAM_CBANK
	.align		4
        /*000c*/ 	.byte	0x04, 0x0a
        /*000e*/ 	.short	(.L_1745 - .L_1744)
	.align		4
.L_1744:
        /*0010*/ 	.word	index@(.nv.constant0._ZN2at6native49_GLOBAL__N__cfa43aba_16_ReflectionPad_cu_f800513940reflection_pad2d_backward_det_out_kernelIN3c107complexIdEEEEvPT_PKS6_lliiiiiii)
        /*0014*/ 	.short	0x0160
        /*0016*/ 	.short	0x003c


	//----- nvinfo : EIATTR_CBANK_PARAM_SIZE
	.align		4
.L_1745:
        /*0018*/ 	.byte	0x03, 0x19
        /*001a*/ 	.short	0x003c


	//----- nvinfo : EIATTR_KPARAM_INFO
	.align		4
        /*001c*/ 	.byte	0x04, 0x17
        /*001e*/ 	.short	(.L_1747 - .L_1746)
.L_1746:
        /*0020*/ 	.word	0x00000000
        /*0024*/ 	.short	0x000a
        /*0026*/ 	.short	0x0038
        /*0028*/ 	.byte	0x00, 0xf0, 0x11, 0x00


	//----- nvinfo : EIATTR_KPARAM_INFO
	.align		4
.L_1747:
        /*002c*/ 	.byte	0x04, 0x17
        /*002e*/ 	.short	(.L_1749 - .L_1748)
.L_1748:
        /*0030*/ 	.word	0x00000000
        /*0034*/ 	.short	0x0009
        /*0036*/ 	.short	0x0034
        /*0038*/ 	.byte	0x00, 0xf0, 0x11, 0x00


	//----- nvinfo : EIATTR_KPARAM_INFO
	.align		4
.L_1749:
        /*003c*/ 	.byte	0x04, 0x17
        /*003e*/ 	.short	(.L_1751 - .L_1750)
.L_1750:
        /*0040*/ 	.word	0x00000000
        /*0044*/ 	.short	0x0008
        /*0046*/ 	.short	0x0030
        /*0048*/ 	.byte	0x00, 0xf0, 0x11, 0x00


	//----- nvinfo : EIATTR_KPARAM_INFO
	.align		4
.L_1751:
        /*004c*/ 	.byte	0x04, 0x17
        /*004e*/ 	.short	(.L_1753 - .L_1752)
.L_1752:
        /*0050*/ 	.word	0x00000000
        /*0054*/ 	.short	0x0007
        /*0056*/ 	.short	0x002c
        /*0058*/ 	.byte	0x00, 0xf0, 0x11, 0x00


	//----- nvinfo : EIATTR_KPARAM_INFO
	.align		4
.L_1753:
        /*005c*/ 	.byte	0x04, 0x17
        /*005e*/ 	.short	(.L_1755 - .L_1754)
.L_1754:
        /*0060*/ 	.word	0x00000000
        /*0064*/ 	.short	0x0006
        /*0066*/ 	.short	0x0028
        /*0068*/ 	.byte	0x00, 0xf0, 0x11, 0x00


	//----- nvinfo : EIATTR_KPARAM_INFO
	.align		4
.L_1755:
        /*006c*/ 	.byte	0x04, 0x17
        /*006e*/ 	.short	(.L_1757 - .L_1756)
.L_1756:
        /*0070*/ 	.word	0x00000000
        /*0074*/ 	.short	0x0005
        /*0076*/ 	.short	0x0024
        /*0078*/ 	.byte	0x00, 0xf0, 0x11, 0x00


	//----- nvinfo : EIATTR_KPARAM_INFO
	.align		4
.L_1757:
        /*007c*/ 	.byte	0x04, 0x17
        /*007e*/ 	.short	(.L_1759 - .L_1758)
.L_1758:
        /*0080*/ 	.word	0x00000000
        /*0084*/ 	.short	0x0004
        /*0086*/ 	.short	0x0020
        /*0088*/ 	.byte	0x00, 0xf0, 0x11, 0x00


	//----- nvinfo : EIATTR_KPARAM_INFO
	.align		4
.L_1759:
        /*008c*/ 	.byte	0x04, 0x17
        /*008e*/ 	.short	(.L_1761 - .L_1760)
.L_1760:
        /*0090*/ 	.word	0x00000000
        /*0094*/ 	.short	0x0003
        /*0096*/ 	.short	0x0018
        /*0098*/ 	.byte	0x00, 0xf0, 0x21, 0x00


	//----- nvinfo : EIATTR_KPARAM_INFO
	.align		4
.L_1761:
        /*009c*/ 	.byte	0x04, 0x17
        /*009e*/ 	.short	(.L_1763 - .L_1762)
.L_1762:
        /*00a0*/ 	.word	0x00000000
        /*00a4*/ 	.short	0x0002
        /*00a6*/ 	.short	0x0010
        /*00a8*/ 	.byte	0x00, 0xf0, 0x21, 0x00


	//----- nvinfo : EIATTR_KPARAM_INFO
	.align		4
.L_1763:
        /*00ac*/ 	.byte	0x04, 0x17
        /*00ae*/ 	.short	(.L_1765 - .L_1764)
.L_1764:
        /*00b0*/ 	.word	0x00000000
        /*00b4*/ 	.short	0x0001
        /*00b6*/ 	.short	0x0008
        /*00b8*/ 	.byte	0x00, 0xf0, 0x21, 0x00


	//----- nvinfo : EIATTR_KPARAM_INFO
	.align		4
.L_1765:
        /*00bc*/ 	.byte	0x04, 0x17
        /*00be*/ 	.short	(.L_1767 - .L_1766)
.L_1766:
        /*00c0*/ 	.word	0x00000000
        /*00c4*/ 	.short	0x0000
        /*00c6*/ 	.short	0x0000
        /*00c8*/ 	.byte	0x00, 0xf0, 0x21, 0x00


	//----- nvinfo : EIATTR_MAXREG_COUNT
	.align		4
.L_1767:
        /*00cc*/ 	.byte	0x03, 0x1b
        /*00ce*/ 	.short	0x00ff


	//----- nvinfo : EIATTR_MERCURY_ISA_VERSION
	.align		4
        /*00d0*/ 	.byte	0x03, 0x5f
        /*00d2*/ 	.short	0x0000


	//----- nvinfo : EIATTR_EXIT_INSTR_OFFSETS
	.align		4
        /*00d4*/ 	.byte	0x04, 0x1c
        /*00d6*/ 	.short	(.L_1769 - .L_1768)


	//   ....[0]....
.L_1768:
        /*00d8*/ 	.word	0x00000260


	//   ....[1]....
        /*00dc*/ 	.word	0x00002190


	//----- nvinfo : EIATTR_CRS_STACK_SIZE
	.align		4
.L_1769:
        /*00e0*/ 	.byte	0x04, 0x1e
        /*00e2*/ 	.short	(.L_1771 - .L_1770)
.L_1770:
        /*00e4*/ 	.word	0x00000000
.L_1771:


//--------------------- .nv.info._ZN2at6native49_GLOBAL__N__cfa43aba_16_ReflectionPad_cu_f800513936reflection_pad2d_backward_out_kernelIfEEvPT_PKS3_lliiiiiii --------------------------
	.section	.nv.info._ZN2at6native49_GLOBAL__N__cfa43aba_16_ReflectionPad_cu_f800513936reflection_pad2d_backward_out_kernelIfEEvPT_PKS3_lliiiiiii,"",@"SHT_CUDA_INFO"
	.sectionflags	@""
	.align	4


	//----- nvinfo : EIATTR_CUDA_API_VERSION
	.align		4
        /*0000*/ 	.byte	0x04, 0x37
        /*0002*/ 	.short	(.L_1773 - .L_1772)
.L_1772:
        /*0004*/ 	.word	0x00000082


	//----- nvinfo : EIATTR_SW2861232_WAR
	.align		4
.L_1773:
        /*0008*/ 	.byte	0x01, 0x35
	.zero		2


	//----- nvinfo : EIATTR_PARAM_CBANK
	.align		4
        /*000c*/ 	.byte	0x04, 0x0a
        /*000e*/ 	.short	(.L_1775 - .L_1774)
	.align		4
.L_1774:
        /*0010*/ 	.word	index@(.nv.constant0._ZN2at6native49_GLOBAL__N__cfa43aba_16_ReflectionPad_cu_f800513936reflection_pad2d_backward_out_kernelIfEEvPT_PKS3_lliiiiiii)
        /*0014*/ 	.short	0x0160
        /*0016*/ 	.short	0x003c


	//----- nvinfo : EIATTR_CBANK_PARAM_SIZE
	.align		4
.L_1775:
        /*0018*/ 	.byte	0x03, 0x19
        /*001a*/ 	.short	0x003c


	//----- nvinfo : EIATTR_KPARAM_INFO
	.align		4
        /*001c*/ 	.byte	0x04, 0x17
        /*001e*/ 	.short	(.L_1777 - .L_1776)
.L_1776:
        /*0020*/ 	.word	0x00000000
        /*0024*/ 	.short	0x000a
        /*0026*/ 	.short	0x0038
        /*0028*/ 	.byte	0x00, 0xf0, 0x11, 0x00


	//----- nvinfo : EIATTR_KPARAM_INFO
	.align		4
.L_1777:
        /*002c*/ 	.byte	0x04, 0x17
        /*002e*/ 	.short	(.L_1779 - .L_1778)
.L_1778:
        /*0030*/ 	.word	0x00000000
        /*0034*/ 	.short	0x0009
        /*0036*/ 	.short	0x0034
        /*0038*/ 	.byte	0x00, 0xf0, 0x11, 0x00


	//----- nvinfo : EIATTR_KPARAM_INFO
	.align		4
.L_1779:
        /*003c*/ 	.byte	0x04, 0x17
        /*003e*/ 	.short	(.L_1781 - .L_1780)
.L_1780:
        /*0040*/ 	.word	0x00000000
        /*0044*/ 	.short	0x0008
        /*0046*/ 	.short	0x0030
        /*0048*/ 	.byte	0x00, 0xf0, 0x11, 0x00


	//----- nvinfo : EIATTR_KPARAM_INFO
	.align		4
.L_1781:
        /*004c*/ 	.byte	0x04, 0x17
        /*004e*/ 	.short	(.L_1783 - .L_1782)
.L_1782:
        /*0050*/ 	.word	0x00000000
        /*0054*/ 	.short	0x0007
        /*0056*/ 	.short	0x002c
        /*0058*/ 	.byte	0x00, 0xf0, 0x11, 0x00


	//----- nvinfo : EIATTR_KPARAM_INFO
	.align		4
.L_1783:
        /*005c*/ 	.byte	0x04, 0x17
        /*005e*/ 	.short	(.L_1785 - .L_1784)
.L_1784:
        /*0060*/ 	.word	0x00000000
        /*0064*/ 	.short	0x0006
        /*0066*/ 	.short	0x0028
        /*0068*/ 	.byte	0x00, 0xf0, 0x11, 0x00


	//----- nvinfo : EIATTR_KPARAM_INFO
	.align		4
.L_1785:
        /*006c*/ 	.byte	0x04, 0x17
        /*006e*/ 	.short	(.L_1787 - .L_1786)
.L_1786:
        /*0070*/ 	.word	0x00000000
        /*0074*/ 	.short	0x0005
        /*0076*/ 	.short	0x0024
        /*0078*/ 	.byte	0x00, 0xf0, 0x11, 0x00


	//----- nvinfo : EIATTR_KPARAM_INFO
	.align		4
.L_1787:
        /*007c*/ 	.byte	0x04, 0x17
        /*007e*/ 	.short	(.L_1789 - .L_1788)
.L_1788:
        /*0080*/ 	.word	0x00000000
        /*0084*/ 	.short	0x0004
        /*0086*/ 	.short	0x0020
        /*0088*/ 	.byte	0x00, 0xf0, 0x11, 0x00


	//----- nvinfo : EIATTR_KPARAM_INFO
	.align		4
.L_1789:
        /*008c*/ 	.byte	0x04, 0x17
        /*008e*/ 	.short	(.L_1791 - .L_1790)
.L_1790:
        /*0090*/ 	.word	0x00000000
        /*0094*/ 	.short	0x0003
        /*0096*/ 	.short	0x0018
        /*0098*/ 	.byte	0x00, 0xf0, 0x21, 0x00


	//----- nvinfo : EIATTR_KPARAM_INFO
	.align		4
.L_1791:
        /*009c*/ 	.byte	0x04, 0x17
        /*009e*/ 	.short	(.L_1793 - .L_1792)
.L_1792:
        /*00a0*/ 	.word	0x00000000
        /*00a4*/ 	.short	0x0002
        /*00a6*/ 	.short	0x0010
        /*00a8*/ 	.byte	0x00, 0xf0, 0x21, 0x00


	//----- nvinfo : EIATTR_KPARAM_INFO
	.align		4
.L_1793:
        /*00ac*/ 	.byte	0x04, 0x17
        /*00ae*/ 	.short	(.L_1795 - .L_1794)
.L_1794:
        /*00b0*/ 	.word	0x00000000
        /*00b4*/ 	.short	0x0001
        /*00b6*/ 	.short	0x0008
        /*00b8*/ 	.byte	0x00, 0xf0, 0x21, 0x00


	//----- nvinfo : EIATTR_KPARAM_INFO
	.align		4
.L_1795:
        /*00bc*/ 	.byte	0x04, 0x17
        /*00be*/ 	.short	(.L_1797 - .L_1796)
.L_1796:
        /*00c0*/ 	.word	0x00000000
        /*00c4*/ 	.short	0x0000
        /*00c6*/ 	.short	0x0000
        /*00c8*/ 	.byte	0x00, 0xf0, 0x21, 0x00


	//----- nvinfo : EIATTR_MAXREG_COUNT
	.align		4
.L_1797:
        /*00cc*/ 	.byte	0x03, 0x1b
        /*00ce*/ 	.short	0x00ff


	//----- nvinfo : EIATTR_MERCURY_ISA_VERSION
	.align		4
        /*00d0*/ 	.byte	0x03, 0x5f
        /*00d2*/ 	.short	0x0000


	//----- nvinfo : EIATTR_EXIT_INSTR_OFFSETS
	.align		4
        /*00d4*/ 	.byte	0x04, 0x1c
        /*00d6*/ 	.short	(.L_1799 - .L_1798)


	//   ....[0]....
.L_1798:
        /*00d8*/ 	.word	0x00000180


	//   ....[1]....
        /*00dc*/ 	.word	0x000009d0


	//----- nvinfo : EIATTR_CTAIDZ_USED
	.align		4
.L_1799:
        /*00e0*/ 	.byte	0x01, 0x04
	.zero		2


	//----- nvinfo : EIATTR_CRS_STACK_SIZE
	.align		4
        /*00e4*/ 	.byte	0x04, 0x1e
        /*00e6*/ 	.short	(.L_1801 - .L_1800)
.L_1800:
        /*00e8*/ 	.word	0x00000000
.L_1801:


//--------------------- .nv.info._ZN2at6native49_GLOBAL__N__cfa43aba_16_ReflectionPad_cu_f800513940reflection_pad2d_backward_det_out_kernelIfEEvPT_PKS3_lliiiiiii --------------------------
	.section	.nv.info._ZN2at6native49_GLOBAL__N__cfa43aba_16_ReflectionPad_cu_f800513940reflection_pad2d_backward_det_out_kernelIfEEvPT_PKS3_lliiiiiii,"",@"SHT_CUDA_INFO"
	.sectionflags	@""
	.align	4


	//----- nvinfo : EIATTR_CUDA_API_VERSION
	.align		4
        /*0000*/ 	.byte	0x04, 0x37
        /*0002*/ 	.short	(.L_1803 - .L_1802)
.L_1802:
        /*0004*/ 	.word	0x00000082


	//----- nvinfo : EIATTR_SW2861232_WAR
	.align		4
.L_1803:
        /*0008*/ 	.byte	0x01, 0x35
	.zero		2


	//----- nvinfo : EIATTR_PARAM_CBANK
	.align		4
        /*000c*/ 	.byte	0x04, 0x0a
        /*000e*/ 	.short	(.L_1805 - .L_1804)
	.align		4
.L_1804:
        /*0010*/ 	.word	index@(.nv.constant0._ZN2at6native49_GLOBAL__N__cfa43aba_16_ReflectionPad_cu_f800513940reflection_pad2d_backward_det_out_kernelIfEEvPT_PKS3_lliiiiiii)
        /*0014*/ 	.short	0x0160
        /*0016*/ 	.short	0x003c


	//----- nvinfo : EIATTR_CBANK_PARAM_SIZE
	.align		4
.L_1805:
        /*0018*/ 	.byte	0x03, 0x19
        /*001a*/ 	.short	0x003c


	//----- nvinfo : EIATTR_KPARAM_INFO
	.align		4
        /*001c*/ 	.byte	0x04, 0x17
        /*001e*/ 	.short	(.L_1807 - .L_1806)
.L_1806:
        /*0020*/ 	.word	0x00000000
        /*0024*/ 	.short	0x000a
        /*0026*/ 	.short	0x0038
        /*0028*/ 	.byte	0x00, 0xf0, 0x11, 0x00


	//----- nvinfo : EIATTR_KPARAM_INFO
	.align		4
.L_1807:
        /*002c*/ 	.byte	0x04, 0x17
        /*002e*/ 	.short	(.L_1809 - .L_1808)
.L_1808:
        /*0030*/ 	.word	0x00000000
        /*0034*/ 	.short	0x0009
        /*0036*/ 	.short	0x0034
        /*0038*/ 	.byte	0x00, 0xf0, 0x11, 0x00


	//----- nvinfo : EIATTR_KPARAM_INFO
	.align		4
.L_1809:
        /*003c*/ 	.byte	0x04, 0x17
        /*003e*/ 	.short	(.L_1811 - .L_1810)
.L_1810:
        /*0040*/ 	.word	0x00000000
        /*0044*/ 	.short	0x0008
        /*0046*/ 	.short	0x0030
        /*0048*/ 	.byte	0x00, 0xf0, 0x11, 0x00


	//----- nvinfo : EIATTR_KPARAM_INFO
	.align		4
.L_1811:
        /*004c*/ 	.byte	0x04, 0x17
        /*004e*/ 	.short	(.L_1813 - .L_1812)
.L_1812:
        /*0050*/ 	.word	0x00000000
        /*0054*/ 	.short	0x0007
        /*0056*/ 	.short	0x002c
        /*0058*/ 	.byte	0x00, 0xf0, 0x11, 0x00


	//----- nvinfo : EIATTR_KPARAM_INFO
	.align		4
.L_1813:
        /*005c*/ 	.byte	0x04, 0x17
        /*005e*/ 	.short	(.L_1815 - .L_1814)
.L_1814:
        /*0060*/ 	.word	0x00000000
        /*0064*/ 	.short	0x0006
        /*0066*/ 	.short	0x0028
        /*0068*/ 	.byte	0x00, 0xf0, 0x11, 0x00


	//----- nvinfo : EIATTR_KPARAM_INFO
	.align		4
.L_1815:
        /*006c*/ 	.byte	0x04, 0x17
        /*006e*/ 	.short	(.L_1817 - .L_1816)
.L_1816:
        /*0070*/ 	.word	0x00000000
        /*0074*/ 	.short	0x0005
        /*0076*/ 	.short	0x0024
        /*0078*/ 	.byte	0x00, 0xf0, 0x11, 0x00


	//----- nvinfo : EIATTR_KPARAM_INFO
	.align		4
.L_1817:
        /*007c*/ 	.byte	0x04, 0x17
        /*007e*/ 	.short	(.L_1819 - .L_1818)
.L_1818:
        /*0080*/ 	.word	0x00000000
        /*0084*/ 	.short	0x0004
        /*0086*/ 	.short	0x0020
        /*0088*/ 	.byte	0x00, 0xf0, 0x11, 0x00


	//----- nvinfo : EIATTR_KPARAM_INFO
	.align		4
.L_1819:
        /*008c*/ 	.byte	0x04, 0x17
        /*008e*/ 	.short	(.L_1821 - .L_1820)
.L_1820:
        /*0090*/ 	.word	0x00000000
        /*0094*/ 	.short	0x0003
        /*0096*/ 	.short	0x0018
        /*0098*/ 	.byte	0x00, 0xf0, 0x21, 0x00


	//----- nvinfo : EIATTR_KPARAM_INFO
	.align		4
.L_1821:
        /*009c*/ 	.byte	0x04, 0x17
        /*009e*/ 	.short	(.L_1823 - .L_1822)
.L_1822:
        /*00a0*/ 	.word	0x00000000
        /*00a4*/ 	.short	0x0002
        /*00a6*/ 	.short	0x0010
        /*00a8*/ 	.byte	0x00, 0xf0, 0x21, 0x00


	//----- nvinfo : EIATTR_KPARAM_INFO
	.align		4
.L_1823:
        /*00ac*/ 	.byte	0x04, 0x17
        /*00ae*/ 	.short	(.L_1825 - .L_1824)
.L_1824:
        /*00b0*/ 	.word	0x00000000
        /*00b4*/ 	.short	0x0001
        /*00b6*/ 	.short	0x0008
        /*00b8*/ 	.byte	0x00, 0xf0, 0x21, 0x00


	//----- nvinfo : EIATTR_KPARAM_INFO
	.align		4
.L_1825:
        /*00bc*/ 	.byte	0x04, 0x17
        /*00be*/ 	.short	(.L_1827 - .L_1826)
.L_1826:
        /*00c0*/ 	.word	0x00000000
        /*00c4*/ 	.short	0x0000
        /*00c6*/ 	.short	0x0000
        /*00c8*/ 	.byte	0x00, 0xf0, 0x21, 0x00


	//----- nvinfo : EIATTR_MAXREG_COUNT
	.align		4
.L_1827:
        /*00cc*/ 	.byte	0x03, 0x1b
        /*00ce*/ 	.short	0x00ff


	//----- nvinfo : EIATTR_MERCURY_ISA_VERSION
	.align		4
        /*00d0*/ 	.byte	0x03, 0x5f
        /*00d2*/ 	.short	0x0000


	//----- nvinfo : EIATTR_EXIT_INSTR_OFFSETS
	.align		4
        /*00d4*/ 	.byte	0x04, 0x1c
        /*00d6*/ 	.short	(.L_1829 - .L_1828)


	//   ....[0]....
.L_1828:
        /*00d8*/ 	.word	0x00000260


	//   ....[1]....
        /*00dc*/ 	.word	0x000020b0


	//----- nvinfo : EIATTR_CRS_STACK_SIZE
	.align		4
.L_1829:
        /*00e0*/ 	.byte	0x04, 0x1e
        /*00e2*/ 	.short	(.L_1831 - .L_1830)
.L_1830:
        /*00e4*/ 	.word	0x00000000
.L_1831:


//--------------------- .nv.info._ZN2at6native49_GLOBAL__N__cfa43aba_16_ReflectionPad_cu_f800513936reflection_pad2d_backward_out_kernelIdEEvPT_PKS3_lliiiiiii --------------------------
	.section	.nv.info._ZN2at6native49_GLOBAL__N__cfa43aba_16_ReflectionPad_cu_f800513936reflection_pad2d_backward_out_kernelIdEEvPT_PKS3_lliiiiiii,"",@"SHT_CUDA_INFO"
	.sectionflags	@""
	.align	4


	//----- nvinfo : EIATTR_CUDA_API_VERSION
	.align		4
        /*0000*/ 	.byte	0x04, 0x37
        /*0002*/ 	.short	(.L_1833 - .L_1832)
.L_1832:
        /*0004*/ 	.word	0x00000082


	//----- nvinfo : EIATTR_SW2861232_WAR
	.align		4
.L_1833:
        /*0008*/ 	.byte	0x01, 0x35
	.zero		2


	//----- nvinfo : EIATTR_PARAM_CBANK
	.align		4
        /*000c*/ 	.byte	0x04, 0x0a
        /*000e*/ 	.short	(.L_1835 - .L_1834)
	.align		4
.L_1834:
        /*0010*/ 	.word	index@(.nv.constant0._ZN2at6native49_GLOBAL__N__cfa43aba_16_ReflectionPad_cu_f800513936reflection_pad2d_backward_out_kernelIdEEvPT_PKS3_lliiiiiii)
        /*0014*/ 	.short	0x0160
        /*0016*/ 	.short	0x003c


	//----- nvinfo : EIATTR_CBANK_PARAM_SIZE
	.align		4
.L_1835:
        /*0018*/ 	.byte	0x03, 0x19
        /*001a*/ 	.short	0x003c


	//----- nvinfo : EIATTR_KPARAM_INFO
	.align		4
        /*001c*/ 	.byte	0x04, 0x17
        /*001e*/ 	.short	(.L_1837 - .L_1836)
.L_1836:
        /*0020*/ 	.word	0x00000000
        /*0024*/ 	.short	0x000a
        /*0026*/ 	.short	0x0038
        /*0028*/ 	.byte	0x00, 0xf0, 0x11, 0x00


	//----- nvinfo : EIATTR_KPARAM_INFO
	.align		4
.L_1837:
        /*002c*/ 	.byte	0x04, 0x17
        /*002e*/ 	.short	(.L_1839 - .L_1838)
.L_1838:
        /*0030*/ 	.word	0x00000000
        /*0034*/ 	.short	0x0009
        /*0036*/ 	.short	0x0034
        /*0038*/ 	.byte	0x00, 0xf0, 0x11, 0x00


	//----- nvinfo : EIATTR_KPARAM_INFO
	.align		4
.L_1839:
        /*003c*/ 	.byte	0x04, 0x17
        /*003e*/ 	.short	(.L_1841 - .L_1840)
.L_1840:
        /*0040*/ 	.word	0x00000000
        /*0044*/ 	.short	0x0008
        /*0046*/ 	.short	0x0030
        /*0048*/ 	.byte	0x00, 0xf0, 0x11, 0x00


	//----- nvinfo : EIATTR_KPARAM_INFO
	.align		4
.L_1841:
        /*004c*/ 	.byte	0x04, 0x17
        /*004e*/ 	.short	(.L_1843 - .L_1842)
.L_1842:
        /*0050*/ 	.word	0x00000000
        /*0054*/ 	.short	0x0007
        /*0056*/ 	.short	0x002c
        /*0058*/ 	.byte	0x00, 0xf0, 0x11, 0x00


	//----- nvinfo : EIATTR_KPARAM_INFO
	.align		4
.L_1843:
        /*005c*/ 	.byte	0x04, 0x17
        /*005e*/ 	.short	(.L_1845 - .L_1844)
.L_1844:
        /*0060*/ 	.word	0x00000000
        /*0064*/ 	.short	0x0006
        /*0066*/ 	.short	0x0028
        /*0068*/ 	.byte	0x00, 0xf0, 0x11, 0x00


	//----- nvinfo : EIATTR_KPARAM_INFO
	.align		4
.L_1845:
        /*006c*/ 	.byte	0x04, 0x17
        /*006e*/ 	.short	(.L_1847 - .L_1846)
.L_1846:
        /*0070*/ 	.word	0x00000000
        /*0074*/ 	.short	0x0005
        /*0076*/ 	.short	0x0024
        /*0078*/ 	.byte	0x00, 0xf0, 0x11, 0x00


	//----- nvinfo : EIATTR_KPARAM_INFO
	.align		4
.L_1847:
        /*007c*/ 	.byte	0x04, 0x17
        /*007e*/ 	.short	(.L_1849 - .L_1848)
.L_1848:
        /*0080*/ 	.word	0x00000000
        /*0084*/ 	.short	0x0004
        /*0086*/ 	.short	0x0020
        /*0088*/ 	.byte	0x00, 0xf0, 0x11, 0x00


	//----- nvinfo : EIATTR_KPARAM_INFO
	.align		4
.L_1849:
        /*008c*/ 	.byte	0x04, 0x17
        /*008e*/ 	.short	(.L_1851 - .L_1850)
.L_1850:
        /*0090*/ 	.word	0x00000000
        /*0094*/ 	.short	0x0003
        /*0096*/ 	.short	0x0018
        /*0098*/ 	.byte	0x00, 0xf0, 0x21, 0x00


	//----- nvinfo : EIATTR_KPARAM_INFO
	.align		4
.L_1851:
        /*009c*/ 	.byte	0x04, 0x17
        /*009e*/ 	.short	(.L_1853 - .L_1852)
.L_1852:
        /*00a0*/ 	.word	0x00000000
        /*00a4*/ 	.short	0x0002
        /*00a6*/ 	.short	0x0010
        /*00a8*/ 	.byte	0x00, 0xf0, 0x21, 0x00


	//----- nvinfo : EIATTR_KPARAM_INFO
	.align		4
.L_1853:
        /*00ac*/ 	.byte	0x04, 0x17
        /*00ae*/ 	.short	(.L_1855 - .L_1854)
.L_1854:
        /*00b0*/ 	.word	0x00000000
        /*00b4*/ 	.short	0x0001
        /*00b6*/ 	.short	0x0008
        /*00b8*/ 	.byte	0x00, 0xf0, 0x21, 0x00


	//----- nvinfo : EIATTR_KPARAM_INFO
	.align		4
.L_1855:
        /*00bc*/ 	.byte	0x04, 0x17
        /*00be*/ 	.short	(.L_1857 - .L_1856)
.L_1856:
        /*00c0*/ 	.word	0x00000000
        /*00c4*/ 	.short	0x0000
        /*00c6*/ 	.short	0x0000
        /*00c8*/ 	.byte	0x00, 0xf0, 0x21, 0x00


	//----- nvinfo : EIATTR_MAXREG_COUNT
	.align		4
.L_1857:
        /*00cc*/ 	.byte	0x03, 0x1b
        /*00ce*/ 	.short	0x00ff


	//----- nvinfo : EIATTR_MERCURY_ISA_VERSION
	.align		4
        /*00d0*/ 	.byte	0x03, 0x5f
        /*00d2*/ 	.short	0x0000


	//----- nvinfo : EIATTR_EXIT_INSTR_OFFSETS
	.align		4
        /*00d4*/ 	.byte	0x04, 0x1c
        /*00d6*/ 	.short	(.L_1859 - .L_1858)


	//   ....[0]....
.L_1858:
        /*00d8*/ 	.word	0x00000180


	//   ....[1]....
        /*00dc*/ 	.word	0x000009f0


	//----- nvinfo : EIATTR_CTAIDZ_USED
	.align		4
.L_1859:
        /*00e0*/ 	.byte	0x01, 0x04
	.zero		2


	//----- nvinfo : EIATTR_CRS_STACK_SIZE
	.align		4
        /*00e4*/ 	.byte	0x04, 0x1e
        /*00e6*/ 	.short	(.L_1861 - .L_1860)
.L_1860:
        /*00e8*/ 	.word	0x00000000
.L_1861:


//--------------------- .nv.info._ZN2at6native49_GLOBAL__N__cfa43aba_16_ReflectionPad_cu_f800513940reflection_pad2d_backward_det_out_kernelIdEEvPT_PKS3_lliiiiiii --------------------------
	.section	.nv.info._ZN2at6native49_GLOBAL__N__cfa43aba_16_ReflectionPad_cu_f800513940reflection_pad2d_backward_det_out_kernelIdEEvPT_PKS3_lliiiiiii,"",@"SHT_CUDA_INFO"
	.sectionflags	@""
	.align	4


	//----- nvinfo : EIATTR_CUDA_API_VERSION
	.align		4
        /*0000*/ 	.byte	0x04, 0x37
        /*0002*/ 	.short	(.L_1863 - .L_1862)
.L_1862:
        /*0004*/ 	.word	0x00000082


	//----- nvinfo : EIATTR_SW2861232_WAR
	.align		4
.L_1863:
        /*0008*/ 	.byte	0x01, 0x35
	.zero		2


	//----- nvinfo : EIATTR_PARAM_CBANK
	.align		4
        /*000c*/ 	.byte	0x04, 0x0a
        /*000e*/ 	.short	(.L_1865 - .L_1864)
	.align		4
.L_1864:
        /*0010*/ 	.word	index@(.nv.constant0._ZN2at6native49_GLOBAL__N__cfa43aba_16_ReflectionPad_cu_f800513940reflection_pad2d_backward_det_out_kernelIdEEvPT_PKS3_lliiiiiii)
        /*0014*/ 	.short	0x0160
        /*0016*/ 	.short	0x003c


	//----- nvinfo : EIATTR_CBANK_PARAM_SIZE
	.align		4
.L_1865:
        /*0018*/ 	.byte	0x03, 0x19
        /*001a*/ 	.short	0x003c


	//----- nvinfo : EIATTR_KPARAM_INFO
	.align		4
        /*001c*/ 	.byte	0x04, 0x17
        /*001e*/ 	.short	(.L_1867 - .L_1866)
.L_1866:
        /*0020*/ 	.word	0x00000000
        /*0024*/ 	.short	0x000a
        /*0026*/ 	.short	0x0038
        /*0028*/ 	.byte	0x00, 0xf0, 0x11, 0x00


	//----- nvinfo : EIATTR_KPARAM_INFO
	.align		4
.L_1867:
        /*002c*/ 	.byte	0x04, 0x17
        /*002e*/ 	.short	(.L_1869 - .L_1868)
.L_1868:
        /*0030*/ 	.word	0x00000000
        /*0034*/ 	.short	0x0009
        /*0036*/ 	.short	0x0034
        /*0038*/ 	.byte	0x00, 0xf0, 0x11, 0x00


	//----- nvinfo : EIATTR_KPARAM_INFO
	.align		4
.L_1869:
        /*003c*/ 	.byte	0x04, 0x17
        /*003e*/ 	.short	(.L_1871 - .L_1870)
.L_1870:
        /*0040*/ 	.word	0x00000000
        /*0044*/ 	.short	0x0008
        /*0046*/ 	.short	0x0030
        /*0048*/ 	.byte	0x00, 0xf0, 0x11, 0x00


	//----- nvinfo : EIATTR_KPARAM_INFO
	.align		4
.L_1871:
        /*004c*/ 	.byte	0x04, 0x17
        /*004e*/ 	.short	(.L_1873 - .L_1872)
.L_1872:
        /*0050*/ 	.word	0x00000000
        /*0054*/ 	.short	0x0007
        /*0056*/ 	.short	0x002c
        /*0058*/ 	.byte	0x00, 0xf0, 0x11, 0x00


	//----- nvinfo : EIATTR_KPARAM_INFO
	.align		4
.L_1873:
        /*005c*/ 	.byte	0x04, 0x17
        /*005e*/ 	.short	(.L_1875 - .L_1874)
.L_1874:
        /*0060*/ 	.word	0x00000000
        /*0064*/ 	.short	0x0006
        /*0066*/ 	.short	0x0028
        /*0068*/ 	.byte	0x00, 0xf0, 0x11, 0x00


	//----- nvinfo : EIATTR_KPARAM_INFO
	.align		4
.L_1875:
        /*006c*/ 	.byte	0x04, 0x17
        /*006e*/ 	.short	(.L_1877 - .L_1876)
.L_1876:
        /*0070*/ 	.word	0x00000000
        /*0074*/ 	.short	0x0005
        /*0076*/ 	.short	0x0024
        /*0078*/ 	.byte	0x00, 0xf0, 0x11, 0x00


	//----- nvinfo : EIATTR_KPARAM_INFO
	.align		4
.L_1877:
        /*007c*/ 	.byte	0x04, 0x17
        /*007e*/ 	.short	(.L_1879 - .L_1878)
.L_1878:
        /*0080*/ 	.word	0x00000000
        /*0084*/ 	.short	0x0004
        /*0086*/ 	.short	0x0020
        /*0088*/ 	.byte	0x00, 0xf0, 0x11, 0x00


	//----- nvinfo : EIATTR_KPARAM_INFO
	.align		4
.L_1879:
        /*008c*/ 	.byte	0x04, 0x17
        /*008e*/ 	.short	(.L_1881 - .L_1880)
.L_1880:
        /*0090*/ 	.word	0x00000000
        /*0094*/ 	.short	0x0003
        /*0096*/ 	.short	0x0018
        /*0098*/ 	.byte	0x00, 0xf0, 0x21, 0x00


	//----- nvinfo : EIATTR_KPARAM_INFO
	.align		4
.L_1881:
        /*009c*/ 	.byte	0x04, 0x17
        /*009e*/ 	.short	(.L_1883 - .L_1882)
.L_1882:
        /*00a0*/ 	.word	0x00000000
        /*00a4*/ 	.short	0x0002
        /*00a6*/ 	.short	0x0010
        /*00a8*/ 	.byte	0x00, 0xf0, 0x21, 0x00


	//----- nvinfo : EIATTR_KPARAM_INFO
	.align		4
.L_1883:
        /*00ac*/ 	.byte	0x04, 0x17
        /*00ae*/ 	.short	(.L_1885 - .L_1884)
.L_1884:
        /*00b0*/ 	.word	0x00000000
        /*00b4*/ 	.short	0x0001
        /*00b6*/ 	.short	0x0008
        /*00b8*/ 	.byte	0x00, 0xf0, 0x21, 0x00


	//----- nvinfo : EIATTR_KPARAM_INFO
	.align		4
.L_1885:
        /*00bc*/ 	.byte	0x04, 0x17
        /*00be*/ 	.short	(.L_1887 - .L_1886)
.L_1886:
        /*00c0*/ 	.word	0x00000000
        /*00c4*/ 	.short	0x0000
        /*00c6*/ 	.short	0x0000
        /*00c8*/ 	.byte	0x00, 0xf0, 0x21, 0x00


	//----- nvinfo : EIATTR_MAXREG_COUNT
	.align		4
.L_1887:
        /*00cc*/ 	.byte	0x03, 0x1b
        /*00ce*/ 	.short	0x00ff


	//----- nvinfo : EIATTR_MERCURY_ISA_VERSION
	.align		4
        /*00d0*/ 	.byte	0x03, 0x5f
        /*00d2*/ 	.short	0x0000


	//----- nvinfo : EIATTR_EXIT_INSTR_OFFSETS
	.align		4
        /*00d4*/ 	.byte	0x04, 0x1c
        /*00d6*/ 	.short	(.L_1889 - .L_1888)


	//   ....[0]....
.L_1888:
        /*00d8*/ 	.word	0x00000260


	//   ....[1]....
        /*00dc*/ 	.word	0x000020c0


	//----- nvinfo : EIATTR_CRS_STACK_SIZE
	.align		4
.L_1889:
        /*00e0*/ 	.byte	0x04, 0x1e
        /*00e2*/ 	.short	(.L_1891 - .L_1890)
.L_1890:
        /*00e4*/ 	.word	0x00000000
.L_1891:


//--------------------- .nv.info._ZN2at6native49_GLOBAL__N__cfa43aba_16_ReflectionPad_cu_f800513927reflection_pad2d_out_kernelIN3c108BFloat16EEEvPKT_PS5_lliiiiiii --------------------------
	.section	.nv.info._ZN2at6native49_GLOBAL__N__cfa43aba_16_ReflectionPad_cu_f800513927reflection_pad2d_out_kernelIN3c108BFloat16EEEvPKT_PS5_lliiiiiii,"",@"SHT_CUDA_INFO"
	.sectionflags	@""
	.align	4


	//----- nvinfo : EIATTR_CUDA_API_VERSION
	.align		4
        /*0000*/ 	.byte	0x04, 0x37
        /*0002*/ 	.short	(.L_1893 - .L_1892)
.L_1892:
        /*0004*/ 	.word	0x00000082


	//----- nvinfo : EIATTR_SW2861232_WAR
	.align		4
.L_1893:
        /*0008*/ 	.byte	0x01, 0x35
	.zero		2


	//----- nvinfo : EIATTR_PARAM_CBANK
	.align		4
        /*000c*/ 	.byte	0x04, 0x0a
        /*000e*/ 	.short	(.L_1895 - .L_1894)
	.align		4
.L_1894:
        /*0010*/ 	.word	index@(.nv.constant0._ZN2at6native49_GLOBAL__N__cfa43aba_16_ReflectionPad_cu_f800513927reflection_pad2d_out_kernelIN3c108BFloat16EEEvPKT_PS5_lliiiiiii)
        /*0014*/ 	.short	0x0160
        /*0016*/ 	.short	0x003c


	//----- nvinfo : EIATTR_CBANK_PARAM_SIZE
	.align		4
.L_1895:
        /*0018*/ 	.byte	0x03, 0x19
        /*001a*/ 	.short	0x003c


	//----- nvinfo : EIATTR_KPARAM_INFO
	.align		4
        /*001c*/ 	.byte	0x04, 0x17
        /*001e*/ 	.short	(.L_1897 - .L_1896)
.L_1896:
        /*0020*/ 	.word	0x00000000
        /*0024*/ 	.short	0x000a
        /*0026*/ 	.short	0x0038
        /*0028*/ 	.byte	0x00, 0xf0, 0x11, 0x00


	//----- nvinfo : EIATTR_KPARAM_INFO
	.align		4
.L_1897:
        /*002c*/ 	.byte	0x04, 0x17
        /*002e*/ 	.short	(.L_1899 - .L_1898)
.L_1898:
        /*0030*/ 	.word	0x00000000
        /*0034*/ 	.short	0x0009
        /*0036*/ 	.short	0x0034
        /*0038*/ 	.byte	0x00, 0xf0, 0x11, 0x00


	//----- nvinfo : EIATTR_KPARAM_INFO
	.align		4
.L_1899:
        /*003c*/ 	.byte	0x04, 0x17
        /*003e*/ 	.short	(.L_1901 - .L_1900)
.L_1900:
        /*0040*/ 	.word	0x00000000
        /*0044*/ 	.short	0x0008
        /*0046*/ 	.short	0x0030
        /*0048*/ 	.byte	0x00, 0xf0, 0x11, 0x00


	//----- nvinfo : EIATTR_KPARAM_INFO
	.align		4
.L_1901:
        /*004c*/ 	.byte	0x04, 0x17
        /*004e*/ 	.short	(.L_1903 - .L_1902)
.L_1902:
        /*0050*/ 	.word	0x00000000
        /*0054*/ 	.short	0x0007
        /*0056*/ 	.short	0x002c
        /*0058*/ 	.byte	0x00, 0xf0, 0x11, 0x00


	//----- nvinfo : EIATTR_KPARAM_INFO
	.align		4
.L_1903:
        /*005c*/ 	.byte	0x04, 0x17
        /*005e*/ 	.short	(.L_1905 - .L_1904)
.L_1904:
        /*0060*/ 	.word	0x00000000
        /*0064*/ 	.short	0x0006
        /*0066*/ 	.short	0x0028
        /*0068*/ 	.byte	0x00, 0xf0, 0x11, 0x00


	//----- nvinfo : EIATTR_KPARAM_INFO
	.align		4
.L_1905:
        /*006c*/ 	.byte	0x04, 0x17
        /*006e*/ 	.short	(.L_1907 - .L_1906)
.L_1906:
        /*0070*/ 	.word	0x00000000
        /*0074*/ 	.short	0x0005
        /*0076*/ 	.short	0x0024
        /*0078*/ 	.byte	0x00, 0xf0, 0x11, 0x00


	//----- nvinfo : EIATTR_KPARAM_INFO
	.align		4
.L_1907:
        /*007c*/ 	.byte	0x04, 0x17
        /*007e*/ 	.short	(.L_1909 - .L_1908)
.L_1908:
        /*0080*/ 	.word	0x00000000
        /*0084*/ 	.short	0x0004
        /*0086*/ 	.short	0x0020
        /*0088*/ 	.byte	0x00, 0xf0, 0x11, 0x00


	//----- nvinfo : EIATTR_KPARAM_INFO
	.align		4
.L_1909:
        /*008c*/ 	.byte	0x04, 0x17
        /*008e*/ 	.short	(.L_1911 - .L_1910)
.L_1910:
        /*0090*/ 	.word	0x00000000
        /*0094*/ 	.short	0x0003
        /*0096*/ 	.short	0x0018
        /*0098*/ 	.byte	0x00, 0xf0, 0x21, 0x00


	//----- nvinfo : EIATTR_KPARAM_INFO
	.align		4
.L_1911:
        /*009c*/ 	.byte	0x04, 0x17
        /*009e*/ 	.short	(.L_1913 - .L_1912)
.L_1912:
        /*00a0*/ 	.word	0x00000000
        /*00a4*/ 	.short	0x0002
        /*00a6*/ 	.short	0x0010
        /*00a8*/ 	.byte	0x00, 0xf0, 0x21, 0x00


	//----- nvinfo : EIATTR_KPARAM_INFO
	.align		4
.L_1913:
        /*00ac*/ 	.byte	0x04, 0x17
        /*00ae*/ 	.short	(.L_1915 - .L_1914)
.L_1914:
        /*00b0*/ 	.word	0x00000000
        /*00b4*/ 	.short	0x0001
        /*00b6*/ 	.short	0x0008
        /*00b8*/ 	.byte	0x00, 0xf0, 0x21, 0x00


	//----- nvinfo : EIATTR_KPARAM_INFO
	.align		4
.L_1915:
        /*00bc*/ 	.byte	0x04, 0x17
        /*00be*/ 	.short	(.L_1917 - .L_1916)
.L_1916:
        /*00c0*/ 	.word	0x00000000
        /*00c4*/ 	.short	0x0000
        /*00c6*/ 	.short	0x0000
        /*00c8*/ 	.byte	0x00, 0xf0, 0x21, 0x00


	//----- nvinfo : EIATTR_MAXREG_COUNT
	.align		4
.L_1917:
        /*00cc*/ 	.byte	0x03, 0x1b
        /*00ce*/ 	.short	0x00ff


	//----- nvinfo : EIATTR_MERCURY_ISA_VERSION
	.align		4
        /*00d0*/ 	.byte	0x03, 0x5f
        /*00d2*/ 	.short	0x0000


	//----- nvinfo : EIATTR_EXIT_INSTR_OFFSETS
	.align		4
        /*00d4*/ 	.byte	0x04, 0x1c
        /*00d6*/ 	.short	(.L_1919 - .L_1918)


	//   ....[0]....
.L_1918:
        /*00d8*/ 	.word	0x00000180


	//   ....[1]....
        /*00dc*/ 	.word	0x000009d0


	//----- nvinfo : EIATTR_CTAIDZ_USED
	.align		4
.L_1919:
        /*00e0*/ 	.byte	0x01, 0x04
	.zero		2


	//----- nvinfo : EIATTR_CRS_STACK_SIZE
	.align		4
        /*00e4*/ 	.byte	0x04, 0x1e
        /*00e6*/ 	.short	(.L_1921 - .L_1920)
.L_1920:
        /*00e8*/ 	.word	0x00000000
.L_1921:


//--------------------- .nv.info._ZN2at6native49_GLOBAL__N__cfa43aba_16_ReflectionPad_cu_f800513927reflection_pad2d_out_kernelIN3c104HalfEEEvPKT_PS5_lliiiiiii --------------------------
	.section	.nv.info._ZN2at6native49_GLOBAL__N__cfa43aba_16_ReflectionPad_cu_f800513927reflection_pad2d_out_kernelIN3c104HalfEEEvPKT_PS5_lliiiiiii,"",@"SHT_CUDA_INFO"
	.sectionflags	@""
	.align	4


	//----- nvinfo : EIATTR_CUDA_API_VERSION
	.align		4
        /*0000*/ 	.byte	0x04, 0x37
        /*0002*/ 	.short	(.L_1923 - .L_1922)
.L_1922:
        /*0004*/ 	.word	0x00000082


	//----- nvinfo : EIATTR_SW2861232_WAR
	.align		4
.L_1923:
        /*0008*/ 	.byte	0x01, 0x35
	.zero		2


	//----- nvinfo : EIATTR_PARAM_CBANK
	.align		4
        /*000c*/ 	.byte	0x04, 0x0a
        /*000e*/ 	.short	(.L_1925 - .L_1924)
	.align		4
.L_1924:
        /*0010*/ 	.word	index@(.nv.constant0._ZN2at6native49_GLOBAL__N__cfa43aba_16_ReflectionPad_cu_f800513927reflection_pad2d_out_kernelIN3c104HalfEEEvPKT_PS5_lliiiiiii)
        /*0014*/ 	.short	0x0160
        /*0016*/ 	.short	0x003c


	//----- nvinfo : EIATTR_CBANK_PARAM_SIZE
	.align		4
.L_1925:
        /*0018*/ 	.byte	0x03, 0x19
        /*001a*/ 	.short	0x003c


	//----- nvinfo : EIATTR_KPARAM_INFO
	.align		4
        /*001c*/ 	.byte	0x04, 0x17
        /*001e*/ 	.short	(.L_1927 - .L_1926)
.L_1926:
        /*0020*/ 	.word	0x00000000
        /*0024*/ 	.short	0x000a
        /*0026*/ 	.short	0x0038
        /*0028*/ 	.byte	0x00, 0xf0, 0x11, 0x00


	//----- nvinfo : EIATTR_KPARAM_INFO
	.align		4
.L_1927:
        /*002c*/ 	.byte	0x04, 0x17
        /*002e*/ 	.short	(.L_1929 - .L_1928)
.L_1928:
        /*0030*/ 	.word	0x00000000
        /*0034*/ 	.short	0x0009
        /*0036*/ 	.short	0x0034
        /*0038*/ 	.byte	0x00, 0xf0, 0x11, 0x00


	//----- nvinfo : EIATTR_KPARAM_INFO
	.align		4
.L_1929:
        /*003c*/ 	.byte	0x04, 0x17
        /*003e*/ 	.short	(.L_1931 - .L_1930)
.L_1930:
        /*0040*/ 	.word	0x00000000
        /*0044*/ 	.short	0x0008
        /*0046*/ 	.short	0x0030
        /*0048*/ 	.byte	0x00, 0xf0, 0x11, 0x00


	//----- nvinfo : EIATTR_KPARAM_INFO
	.align		4
.L_1931:
        /*004c*/ 	.byte	0x04, 0x17
        /*004e*/ 	.short	(.L_1933 - .L_1932)
.L_1932:
        /*0050*/ 	.word	0x00000000
        /*0054*/ 	.short	0x0007
        /*0056*/ 	.short	0x002c
        /*0058*/ 	.byte	0x00, 0xf0, 0x11, 0x00


	//----- nvinfo : EIATTR_KPARAM_INFO
	.align		4
.L_1933:
        /*005c*/ 	.byte	0x04, 0x17
        /*005e*/ 	.short	(.L_1935 - .L_1934)
.L_1934:
        /*0060*/ 	.word	0x00000000
        /*0064*/ 	.short	0x0006
        /*0066*/ 	.short	0x0028
        /*0068*/ 	.byte	0x00, 0xf0, 0x11, 0x00


	//----- nvinfo : EIATTR_KPARAM_INFO
	.align		4
.L_1935:
        /*006c*/ 	.byte	0x04, 0x17
        /*006e*/ 	.short	(.L_1937 - .L_1936)
.L_1936:
        /*0070*/ 	.word	0x00000000
        /*0074*/ 	.short	0x0005
        /*0076*/ 	.short	0x0024
        /*0078*/ 	.byte	0x00, 0xf0, 0x11, 0x00


	//----- nvinfo : EIATTR_KPARAM_INFO
	.align		4
.L_1937:
        /*007c*/ 	.byte	0x04, 0x17
        /*007e*/ 	.short	(.L_1939 - .L_1938)
.L_1938:
        /*0080*/ 	.word	0x00000000
        /*0084*/ 	.short	0x0004
        /*0086*/ 	.short	0x0020
        /*0088*/ 	.byte	0x00, 0xf0, 0x11, 0x00


	//----- nvinfo : EIATTR_KPARAM_INFO
	.align		4
.L_1939:
        /*008c*/ 	.byte	0x04, 0x17
        /*008e*/ 	.short	(.L_1941 - .L_1940)
.L_1940:
        /*0090*/ 	.word	0x00000000
        /*0094*/ 	.short	0x0003
        /*0096*/ 	.short	0x0018
        /*0098*/ 	.byte	0x00, 0xf0, 0x21, 0x00


	//----- nvinfo : EIATTR_KPARAM_INFO
	.align		4
.L_1941:
        /*009c*/ 	.byte	0x04, 0x17
        /*009e*/ 	.short	(.L_1943 - .L_1942)
.L_1942:
        /*00a0*/ 	.word	0x00000000
        /*00a4*/ 	.short	0x0002
        /*00a6*/ 	.short	0x0010
        /*00a8*/ 	.byte	0x00, 0xf0, 0x21, 0x00


	//----- nvinfo : EIATTR_KPARAM_INFO
	.align		4
.L_1943:
        /*00ac*/ 	.byte	0x04, 0x17
        /*00ae*/ 	.short	(.L_1945 - .L_1944)
.L_1944:
        /*00b0*/ 	.word	0x00000000
        /*00b4*/ 	.short	0x0001
        /*00b6*/ 	.short	0x0008
        /*00b8*/ 	.byte	0x00, 0xf0, 0x21, 0x00


	//----- nvinfo : EIATTR_KPARAM_INFO
	.align		4
.L_1945:
        /*00bc*/ 	.byte	0x04, 0x17
        /*00be*/ 	.short	(.L_1947 - .L_1946)
.L_1946:
        /*00c0*/ 	.word	0x00000000
        /*00c4*/ 	.short	0x0000
        /*00c6*/ 	.short	0x0000
        /*00c8*/ 	.byte	0x00, 0xf0, 0x21, 0x00


	//----- nvinfo : EIATTR_MAXREG_COUNT
	.align		4
.L_1947:
        /*00cc*/ 	.byte	0x03, 0x1b
        /*00ce*/ 	.short	0x00ff


	//----- nvinfo : EIATTR_MERCURY_ISA_VERSION
	.align		4
        /*00d0*/ 	.byte	0x03, 0x5f
        /*00d2*/ 	.short	0x0000


	//----- nvinfo : EIATTR_EXIT_INSTR_OFFSETS
	.align		4
        /*00d4*/ 	.byte	0x04, 0x1c
        /*00d6*/ 	.short	(.L_1949 - .L_1948)


	//   ....[0]....
.L_1948:
        /*00d8*/ 	.word	0x00000180


	//   ....[1]....
        /*00dc*/ 	.word	0x000009d0


	//----- nvinfo : EIATTR_CTAIDZ_USED
	.align		4
.L_1949:
        /*00e0*/ 	.byte	0x01, 0x04
	.zero		2


	//----- nvinfo : EIATTR_CRS_STACK_SIZE
	.align		4
        /*00e4*/ 	.byte	0x04, 0x1e
        /*00e6*/ 	.short	(.L_1951 - .L_1950)
.L_1950:
        /*00e8*/ 	.word	0x00000000
.L_1951:


//--------------------- .nv.info._ZN2at6native49_GLOBAL__N__cfa43aba_16_ReflectionPad_cu_f800513927reflection_pad2d_out_kernelIN3c107complexIfEEEEvPKT_PS6_lliiiiiii --------------------------
	.section	.nv.info._ZN2at6native49_GLOBAL__N__cfa43aba_16_ReflectionPad_cu_f800513927reflection_pad2d_out_kernelIN3c107complexIfEEEEvPKT_PS6_lliiiiiii,"",@"SHT_CUDA_INFO"
	.sectionflags	@""
	.align	4


	//----- nvinfo : EIATTR_CUDA_API_VERSION
	.align		4
        /*0000*/ 	.byte	0x04, 0x37
        /*0002*/ 	.short	(.L_1953 - .L_1952)
.L_1952:
        /*0004*/ 	.word	0x00000082


	//----- nvinfo : EIATTR_SW2861232_WAR
	.align		4
.L_1953:
        /*0008*/ 	.byte	0x01, 0x35
	.zero		2


	//----- nvinfo : EIATTR_PARAM_CBANK
	.align		4
        /*000c*/ 	.byte	0x04, 0x0a
        /*000e*/ 	.short	(.L_1955 - .L_1954)
	.align		4
.L_1954:
        /*0010*/ 	.word	index@(.nv.constant0._ZN2at6native49_GLOBAL__N__cfa43aba_16_ReflectionPad_cu_f800513927reflection_pad2d_out_kernelIN3c107complexIfEEEEvPKT_PS6_lliiiiiii)
        /*0014*/ 	.short	0x0160
        /*0016*/ 	.short	0x003c


	//----- nvinfo : EIATTR_CBANK_PARAM_SIZE
	.align		4
.L_1955:
        /*0018*/ 	.byte	0x03, 0x19
        /*001a*/ 	.short	0x003c


	//----- nvinfo : EIATTR_KPARAM_INFO
	.align		4
        /*001c*/ 	.byte	0x04, 0x17
        /*001e*/ 	.short	(.L_1957 - .L_1956)
.L_1956:
        /*0020*/ 	.word	0x00000000
        /*0024*/ 	.short	0x000a
        /*0026*/ 	.short	0x0038
        /*0028*/ 	.byte	0x00, 0xf0, 0x11, 0x00


	//----- nvinfo : EIATTR_KPARAM_INFO
	.align		4
.L_1957:
        /*002c*/ 	.byte	0x04, 0x17
        /*002e*/ 	.short	(.L_1959 - .L_1958)
.L_1958:
        /*0030*/ 	.word	0x00000000
        /*0034*/ 	.short	0x0009
        /*0036*/ 	.short	0x0034
        /*0038*/ 	.byte	0x00, 0xf0, 0x11, 0x00


	//----- nvinfo : EIATTR_KPARAM_INFO
	.align		4
.L_1959:
        /*003c*/ 	.byte	0x04, 0x17
        /*003e*/ 	.short	(.L_1961 - .L_1960)
.L_1960:
        /*0040*/ 	.word	0x00000000
        /*0044*/ 	.short	0x0008
        /*0046*/ 	.short	0x0030
        /*0048*/ 	.byte	0x00, 0xf0, 0x11, 0x00


	//----- nvinfo : EIATTR_KPARAM_INFO
	.align		4
.L_1961:
        /*004c*/ 	.byte	0x04, 0x17
        /*004e*/ 	.short	(.L_1963 - .L_1962)
.L_1962:
        /*0050*/ 	.word	0x00000000
        /*0054*/ 	.short	0x0007
        /*0056*/ 	.short	0x002c
        /*0058*/ 	.byte	0x00, 0xf0, 0x11, 0x00


	//----- nvinfo : EIATTR_KPARAM_INFO
	.align		4
.L_1963:
        /*005c*/ 	.byte	0x04, 0x17
        /*005e*/ 	.short	(.L_1965 - .L_1964)
.L_1964:
        /*0060*/ 	.word	0x00000000
        /*0064*/ 	.short	0x0006
        /*0066*/ 	.short	0x0028
        /*0068*/ 	.byte	0x00, 0xf0, 0x11, 0x00


	//----- nvinfo : EIATTR_KPARAM_INFO
	.align		4
.L_1965:
        /*006c*/ 	.byte	0x04, 0x17
        /*006e*/ 	.short	(.L_1967 - .L_1966)
.L_1966:
        /*0070*/ 	.word	0x00000000
        /*0074*/ 	.short	0x0005
        /*0076*/ 	.short	0x0024
        /*0078*/ 	.byte	0x00, 0xf0, 0x11, 0x00


	//----- nvinfo : EIATTR_KPARAM_INFO
	.align		4
.L_1967:
        /*007c*/ 	.byte	0x04, 0x17
        /*007e*/ 	.short	(.L_1969 - .L_1968)
.L_1968:
        /*0080*/ 	.word	0x00000000
        /*0084*/ 	.short	0x0004
        /*0086*/ 	.short	0x0020
        /*0088*/ 	.byte	0x00, 0xf0, 0x11, 0x00


	//----- nvinfo : EIATTR_KPARAM_INFO
	.align		4
.L_1969:
        /*008c*/ 	.byte	0x04, 0x17
        /*008e*/ 	.short	(.L_1971 - .L_1970)
.L_1970:
        /*0090*/ 	.word	0x00000000
        /*0094*/ 	.short	0x0003
        /*0096*/ 	.short	0x0018
        /*0098*/ 	.byte	0x00, 0xf0, 0x21, 0x00


	//----- nvinfo : EIATTR_KPARAM_INFO
	.align		4
.L_1971:
        /*009c*/ 	.byte	0x04, 0x17
        /*009e*/ 	.short	(.L_1973 - .L_1972)
.L_1972:
        /*00a0*/ 	.word	0x00000000
        /*00a4*/ 	.short	0x0002
        /*00a6*/ 	.short	0x0010
        /*00a8*/ 	.byte	0x00, 0xf0, 0x21, 0x00


	//----- nvinfo : EIATTR_KPARAM_INFO
	.align		4
.L_1973:
        /*00ac*/ 	.byte	0x04, 0x17
        /*00ae*/ 	.short	(.L_1975 - .L_1974)
.L_1974:
        /*00b0*/ 	.word	0x00000000
        /*00b4*/ 	.short	0x0001
        /*00b6*/ 	.short	0x0008
        /*00b8*/ 	.byte	0x00, 0xf0, 0x21, 0x00


	//----- nvinfo : EIATTR_KPARAM_INFO
	.align		4
.L_1975:
        /*00bc*/ 	.byte	0x04, 0x17
        /*00be*/ 	.short	(.L_1977 - .L_1976)
.L_1976:
        /*00c0*/ 	.word	0x00000000
        /*00c4*/ 	.short	0x0000
        /*00c6*/ 	.short	0x0000
        /*00c8*/ 	.byte	0x00, 0xf0, 0x21, 0x00


	//----- nvinfo : EIATTR_MAXREG_COUNT
	.align		4
.L_1977:
        /*00cc*/ 	.byte	0x03, 0x1b
        /*00ce*/ 	.short	0x00ff


	//----- nvinfo : EIATTR_MERCURY_ISA_VERSION
	.align		4
        /*00d0*/ 	.byte	0x03, 0x5f
        /*00d2*/ 	.short	0x0000


	//----- nvinfo : EIATTR_EXIT_INSTR_OFFSETS
	.align		4
        /*00d4*/ 	.byte	0x04, 0x1c
        /*00d6*/ 	.short	(.L_1979 - .L_1978)


	//   ....[0]....
.L_1978:
        /*00d8*/ 	.word	0x00000180


	//   ....[1]....
        /*00dc*/ 	.word	0x000009b0


	//----- nvinfo : EIATTR_CTAIDZ_USED
	.align		4
.L_1979:
        /*00e0*/ 	.byte	0x01, 0x04
	.zero		2


	//----- nvinfo : EIATTR_CRS_STACK_SIZE
	.align		4
        /*00e4*/ 	.byte	0x04, 0x1e
        /*00e6*/ 	.short	(.L_1981 - .L_1980)
.L_1980:
        /*00e8*/ 	.word	0x00000000
.L_1981:


//--------------------- .nv.info._ZN2at6native49_GLOBAL__N__cfa43aba_16_ReflectionPad_cu_f800513927reflection_pad2d_out_kernelIN3c107complexIdEEEEvPKT_PS6_lliiiiiii --------------------------
	.section	.nv.info._ZN2at6native49_GLOBAL__N__cfa43aba_16_ReflectionPad_cu_f800513927reflection_pad2d_out_kernelIN3c107complexIdEEEEvPKT_PS6_lliiiiiii,"",@"SHT_CUDA_INFO"
	.sectionflags	@""
	.align	4


	//----- nvinfo : EIATTR_CUDA_API_VERSION
	.align		4
        /*0000*/ 	.byte	0x04, 0x37
        /*0002*/ 	.short	(.L_1983 - .L_1982)
.L_1982:
        /*0004*/ 	.word	0x00000082


	//----- nvinfo : EIATTR_SW2861232_WAR
	.align		4
.L_1983:
        /*0008*/ 	.byte	0x01, 0x35
	.zero		2


	//----- nvinfo : EIATTR_PARAM_CBANK
	.align		4
        /*000c*/ 	.byte	0x04, 0x0a
        /*000e*/ 	.short	(.L_1985 - .L_1984)
	.align		4
.L_1984:
        /*0010*/ 	.word	index@(.nv.constant0._ZN2at6native49_GLOBAL__N__cfa43aba_16_ReflectionPad_cu_f800513927reflection_pad2d_out_kernelIN3c107complexIdEEEEvPKT_PS6_lliiiiiii)
        /*0014*/ 	.short	0x0160
        /*0016*/ 	.short	0x003c


	//----- nvinfo : EIATTR_CBANK_PARAM_SIZE
	.align		4
.L_1985:
        /*0018*/ 	.byte	0x03, 0x19
        /*001a*/ 	.short	0x003c


	//----- nvinfo : EIATTR_KPARAM_INFO
	.align		4
        /*001c*/ 	.byte	0x04, 0x17
        /*001e*/ 	.short	(.L_1987 - .L_1986)
.L_1986:
        /*0020*/ 	.word	0x00000000
        /*0024*/ 	.short	0x000a
        /*0026*/ 	.short	0x0038
        /*0028*/ 	.byte	0x00, 0xf0, 0x11, 0x00


	//----- nvinfo : EIATTR_KPARAM_INFO
	.align		4
.L_1987:
        /*002c*/ 	.byte	0x04, 0x17
        /*002e*/ 	.short	(.L_1989 - .L_1988)
.L_1988:
        /*0030*/ 	.word	0x00000000
        /*0034*/ 	.short	0x0009
        /*0036*/ 	.short	0x0034
        /*0038*/ 	.byte	0x00, 0xf0, 0x11, 0x00


	//----- nvinfo : EIATTR_KPARAM_INFO
	.align		4
.L_1989:
        /*003c*/ 	.byte	0x04, 0x17
        /*003e*/ 	.short	(.L_1991 - .L_1990)
.L_1990:
        /*0040*/ 	.word	0x00000000
        /*0044*/ 	.short	0x0008
        /*0046*/ 	.short	0x0030
        /*0048*/ 	.byte	0x00, 0xf0, 0x11, 0x00


	//----- nvinfo : EIATTR_KPARAM_INFO
	.align		4
.L_1991:
        /*004c*/ 	.byte	0x04, 0x17
        /*004e*/ 	.short	(.L_1993 - .L_1992)
.L_1992:
        /*0050*/ 	.word	0x00000000
        /*0054*/ 	.short	0x0007
        /*0056*/ 	.short	0x002c
        /*0058*/ 	.byte	0x00, 0xf0, 0x11, 0x00


	//----- nvinfo : EIATTR_KPARAM_INFO
	.align		4
.L_1993:
        /*005c*/ 	.byte	0x04, 0x17
        /*005e*/ 	.short	(.L_1995 - .L_1994)
.L_1994:
        /*0060*/ 	.word	0x00000000
        /*0064*/ 	.short	0x0006
        /*0066*/ 	.short	0x0028
        /*0068*/ 	.byte	0x00, 0xf0, 0x11, 0x00


	//----- nvinfo : EIATTR_KPARAM_INFO
	.align		4
.L_1995:
        /*006c*/ 	.byte	0x04, 0x17
        /*006e*/ 	.short	(.L_1997 - .L_1996)
.L_1996:
        /*0070*/ 	.word	0x00000000
        /*0074*/ 	.short	0x0005
        /*0076*/ 	.short	0x0024
        /*0078*/ 	.byte	0x00, 0xf0, 0x11, 0x00


	//----- nvinfo : EIATTR_KPARAM_INFO
	.align		4
.L_1997:
        /*007c*/ 	.byte	0x04, 0x17
        /*007e*/ 	.short	(.L_1999 - .L_1998)
.L_1998:
        /*0080*/ 	.word	0x00000000
        /*0084*/ 	.short	0x0004
        /*0086*/ 	.short	0x0020
        /*0088*/ 	.byte	0x00, 0xf0, 0x11, 0x00


	//----- nvinfo : EIATTR_KPARAM_INFO
	.align		4
.L_1999:
        /*008c*/ 	.byte	0x04, 0x17
        /*008e*/ 	.short	(.L_2001 - .L_2000)
.L_2000:
        /*0090*/ 	.word	0x00000000
        /*0094*/ 	.short	0x0003
        /*0096*/ 	.short	0x0018
        /*0098*/ 	.byte	0x00, 0xf0, 0x21, 0x00


	//----- nvinfo : EIATTR_KPARAM_INFO
	.align		4
.L_2001:
        /*009c*/ 	.byte	0x04, 0x17
        /*009e*/ 	.short	(.L_2003 - .L_2002)
.L_2002:
        /*00a0*/ 	.word	0x00000000
        /*00a4*/ 	.short	0x0002
        /*00a6*/ 	.short	0x0010
        /*00a8*/ 	.byte	0x00, 0xf0, 0x21, 0x00


	//----- nvinfo : EIATTR_KPARAM_INFO
	.align		4
.L_2003:
        /*00ac*/ 	.byte	0x04, 0x17
        /*00ae*/ 	.short	(.L_2005 - .L_2004)
.L_2004:
        /*00b0*/ 	.word	0x00000000
        /*00b4*/ 	.short	0x0001
        /*00b6*/ 	.short	0x0008
        /*00b8*/ 	.byte	0x00, 0xf0, 0x21, 0x00


	//----- nvinfo : EIATTR_KPARAM_INFO
	.align		4
.L_2005:
        /*00bc*/ 	.byte	0x04, 0x17
        /*00be*/ 	.short	(.L_2007 - .L_2006)
.L_2006:
        /*00c0*/ 	.word	0x00000000
        /*00c4*/ 	.short	0x0000
        /*00c6*/ 	.short	0x0000
        /*00c8*/ 	.byte	0x00, 0xf0, 0x21, 0x00


	//----- nvinfo : EIATTR_MAXREG_COUNT
	.align		4
.L_2007:
        /*00cc*/ 	.byte	0x03, 0x1b
        /*00ce*/ 	.short	0x00ff


	//----- nvinfo : EIATTR_MERCURY_ISA_VERSION
	.align		4
        /*00d0*/ 	.byte	0x03, 0x5f
        /*00d2*/ 	.short	0x0000


	//----- nvinfo : EIATTR_EXIT_INSTR_OFFSETS
	.align		4
        /*00d4*/ 	.byte	0x04, 0x1c
        /*00d6*/ 	.short	(.L_2009 - .L_2008)


	//   ....[0]....
.L_2008:
        /*00d8*/ 	.word	0x00000180


	//   ....[1]....
        /*00dc*/ 	.word	0x000009b0


	//----- nvinfo : EIATTR_CTAIDZ_USED
	.align		4
.L_2009:
        /*00e0*/ 	.byte	0x01, 0x04
	.zero		2


	//----- nvinfo : EIATTR_CRS_STACK_SIZE
	.align		4
        /*00e4*/ 	.byte	0x04, 0x1e
        /*00e6*/ 	.short	(.L_2011 - .L_2010)
.L_2010:
        /*00e8*/ 	.word	0x00000000
.L_2011:


//--------------------- .nv.info._ZN2at6native49_GLOBAL__N__cfa43aba_16_ReflectionPad_cu_f800513927reflection_pad2d_out_kernelIfEEvPKT_PS3_lliiiiiii --------------------------
	.section	.nv.info._ZN2at6native49_GLOBAL__N__cfa43aba_16_ReflectionPad_cu_f800513927reflection_pad2d_out_kernelIfEEvPKT_PS3_lliiiiiii,"",@"SHT_CUDA_INFO"
	.sectionflags	@""
	.align	4


	//----- nvinfo : EIATTR_CUDA_API_VERSION
	.align		4
        /*0000*/ 	.byte	0x04, 0x37
        /*0002*/ 	.short	(.L_2013 - .L_2012)
.L_2012:
        /*0004*/ 	.word	0x00000082


	//----- nvinfo : EIATTR_SW2861232_WAR
	.align		4
.L_2013:
        /*0008*/ 	.byte	0x01, 0x35
	.zero		2


	//----- nvinfo : EIATTR_PARAM_CBANK
	.align		4
        /*000c*/ 	.byte	0x04, 0x0a
        /*000e*/ 	.short	(.L_2015 - .L_2014)
	.align		4
.L_2014:
        /*0010*/ 	.word	index@(.nv.constant0._ZN2at6native49_GLOBAL__N__cfa43aba_16_ReflectionPad_cu_f800513927reflection_pad2d_out_kernelIfEEvPKT_PS3_lliiiiiii)
        /*0014*/ 	.short	0x0160
        /*0016*/ 	.short	0x003c


	//----- nvinfo : EIATTR_CBANK_PARAM_SIZE
	.align		4
.L_2015:
        /*0018*/ 	.byte	0x03, 0x19
        /*001a*/ 	.short	0x003c


	//----- nvinfo : EIATTR_KPARAM_INFO
	.align		4
        /*001c*/ 	.byte	0x04, 0x17
        /*001e*/ 	.short	(.L_2017 - .L_2016)
.L_2016:
        /*0020*/ 	.word	0x00000000
        /*0024*/ 	.short	0x000a
        /*0026*/ 	.short	0x0038
        /*0028*/ 	.byte	0x00, 0xf0, 0x11, 0x00


	//----- nvinfo : EIATTR_KPARAM_INFO
	.align		4
.L_2017:
        /*002c*/ 	.byte	0x04, 0x17
        /*002e*/ 	.short	(.L_2019 - .L_2018)
.L_2018:
        /*0030*/ 	.word	0x00000000
        /*0034*/ 	.short	0x0009
        /*0036*/ 	.short	0x0034
        /*0038*/ 	.byte	0x00, 0xf0, 0x11, 0x00


	//----- nvinfo : EIATTR_KPARAM_INFO
	.align		4
.L_2019:
        /*003c*/ 	.byte	0x04, 0x17
        /*003e*/ 	.short	(.L_2021 - .L_2020)
.L_2020:
        /*0040*/ 	.word	0x00000000
        /*0044*/ 	.short	0x0008
        /*0046*/ 	.short	0x0030
        /*0048*/ 	.byte	0x00, 0xf0, 0x11, 0x00


	//----- nvinfo : EIATTR_KPARAM_INFO
	.align		4
.L_2021:
        /*004c*/ 	.byte	0x04, 0x17
        /*004e*/ 	.short	(.L_2023 - .L_2022)
.L_2022:
        /*0050*/ 	.word	0x00000000
        /*0054*/ 	.short	0x0007
        /*0056*/ 	.short	0x002c
        /*0058*/ 	.byte	0x00, 0xf0, 0x11, 0x00


	//----- nvinfo : EIATTR_KPARAM_INFO
	.align		4
.L_2023:
        /*005c*/ 	.byte	0x04, 0x17
        /*005e*/ 	.short	(.L_2025 - .L_2024)
.L_2024:
        /*0060*/ 	.word	0x00000000
        /*0064*/ 	.short	0x0006
        /*0066*/ 	.short	0x0028
        /*0068*/ 	.byte	0x00, 0xf0, 0x11, 0x00


	//----- nvinfo : EIATTR_KPARAM_INFO
	.align		4
.L_2025:
        /*006c*/ 	.byte	0x04, 0x17
        /*006e*/ 	.short	(.L_2027 - .L_2026)
.L_2026:
        /*0070*/ 	.word	0x00000000
        /*0074*/ 	.short	0x0005
        /*0076*/ 	.short	0x0024
        /*0078*/ 	.byte	0x00, 0xf0, 0x11, 0x00


	//----- nvinfo : EIATTR_KPARAM_INFO
	.align		4
.L_2027:
        /*007c*/ 	.byte	0x04, 0x17
        /*007e*/ 	.short	(.L_2029 - .L_2028)
.L_2028:
        /*0080*/ 	.word	0x00000000
        /*0084*/ 	.short	0x0004
        /*0086*/ 	.short	0x0020
        /*0088*/ 	.byte	0x00, 0xf0, 0x11, 0x00


	//----- nvinfo : EIATTR_KPARAM_INFO
	.align		4
.L_2029:
        /*008c*/ 	.byte	0x04, 0x17
        /*008e*/ 	.short	(.L_2031 - .L_2030)
.L_2030:
        /*0090*/ 	.word	0x00000000
        /*0094*/ 	.short	0x0003
        /*0096*/ 	.short	0x0018
        /*0098*/ 	.byte	0x00, 0xf0, 0x21, 0x00


	//----- nvinfo : EIATTR_KPARAM_INFO
	.align		4
.L_2031:
        /*009c*/ 	.byte	0x04, 0x17
        /*009e*/ 	.short	(.L_2033 - .L_2032)
.L_2032:
        /*00a0*/ 	.word	0x00000000
        /*00a4*/ 	.short	0x0002
        /*00a6*/ 	.short	0x0010
        /*00a8*/ 	.byte	0x00, 0xf0, 0x21, 0x00


	//----- nvinfo : EIATTR_KPARAM_INFO
	.align		4
.L_2033:
        /*00ac*/ 	.byte	0x04, 0x17
        /*00ae*/ 	.short	(.L_2035 - .L_2034)
.L_2034:
        /*00b0*/ 	.word	0x00000000
        /*00b4*/ 	.short	0x0001
        /*00b6*/ 	.short	0x0008
        /*00b8*/ 	.byte	0x00, 0xf0, 0x21, 0x00


	//----- nvinfo : EIATTR_KPARAM_INFO
	.align		4
.L_2035:
        /*00bc*/ 	.byte	0x04, 0x17
        /*00be*/ 	.short	(.L_2037 - .L_2036)
.L_2036:
        /*00c0*/ 	.word	0x00000000
        /*00c4*/ 	.short	0x0000
        /*00c6*/ 	.short	0x0000
        /*00c8*/ 	.byte	0x00, 0xf0, 0x21, 0x00


	//----- nvinfo : EIATTR_MAXREG_COUNT
	.align		4
.L_2037:
        /*00cc*/ 	.byte	0x03, 0x1b
        /*00ce*/ 	.short	0x00ff


	//----- nvinfo : EIATTR_MERCURY_ISA_VERSION
	.align		4
        /*00d0*/ 	.byte	0x03, 0x5f
        /*00d2*/ 	.short	0x0000


	//----- nvinfo : EIATTR_EXIT_INSTR_OFFSETS
	.align		4
        /*00d4*/ 	.byte	0x04, 0x1c
        /*00d6*/ 	.short	(.L_2039 - .L_2038)


	//   ....[0]....
.L_2038:
        /*00d8*/ 	.word	0x00000180


	//   ....[1]....
        /*00dc*/ 	.word	0x000009d0


	//----- nvinfo : EIATTR_CTAIDZ_USED
	.align		4
.L_2039:
        /*00e0*/ 	.byte	0x01, 0x04
	.zero		2


	//----- nvinfo : EIATTR_CRS_STACK_SIZE
	.align		4
        /*00e4*/ 	.byte	0x04, 0x1e
        /*00e6*/ 	.short	(.L_2041 - .L_2040)
.L_2040:
        /*00e8*/ 	.word	0x00000000
.L_2041:


//--------------------- .nv.info._ZN2at6native49_GLOBAL__N__cfa43aba_16_ReflectionPad_cu_f800513927reflection_pad2d_out_kernelIdEEvPKT_PS3_lliiiiiii --------------------------
	.section	.nv.info._ZN2at6native49_GLOBAL__N__cfa43aba_16_ReflectionPad_cu_f800513927reflection_pad2d_out_kernelIdEEvPKT_PS3_lliiiiiii,"",@"SHT_CUDA_INFO"
	.sectionflags	@""
	.align	4


	//----- nvinfo : EIATTR_CUDA_API_VERSION
	.align		4
        /*0000*/ 	.byte	0x04, 0x37
        /*0002*/ 	.short	(.L_2043 - .L_2042)
.L_2042:
        /*0004*/ 	.word	0x00000082


	//----- nvinfo : EIATTR_SW2861232_WAR
	.align		4
.L_2043:
        /*0008*/ 	.byte	0x01, 0x35
	.zero		2


	//----- nvinfo : EIATTR_PARAM_CBANK
	.align		4
        /*000c*/ 	.byte	0x04, 0x0a
        /*000e*/ 	.short	(.L_2045 - .L_2044)
	.align		4
.L_2044:
        /*0010*/ 	.word	index@(.nv.constant0._ZN2at6native49_GLOBAL__N__cfa43aba_16_ReflectionPad_cu_f800513927reflection_pad2d_out_kernelIdEEvPKT_PS3_lliiiiiii)
        /*0014*/ 	.short	0x0160
        /*0016*/ 	.short	0x003c


	//----- nvinfo : EIATTR_CBANK_PARAM_SIZE
	.align		4
.L_2045:
        /*0018*/ 	.byte	0x03, 0x19
        /*001a*/ 	.short	0x003c


	//----- nvinfo : EIATTR_KPARAM_INFO
	.align		4
        /*001c*/ 	.byte	0x04, 0x17
        /*001e*/ 	.short	(.L_2047 - .L_2046)
.L_2046:
        /*0020*/ 	.word	0x00000000
        /*0024*/ 	.short	0x000a
        /*0026*/ 	.short	0x0038
        /*0028*/ 	.byte	0x00, 0xf0, 0x11, 0x00


	//----- nvinfo : EIATTR_KPARAM_INFO
	.align		4
.L_2047:
        /*002c*/ 	.byte	0x04, 0x17
        /*002e*/ 	.short	(.L_2049 - .L_2048)
.L_2048:
        /*0030*/ 	.word	0x00000000
        /*0034*/ 	.short	0x0009
        /*0036*/ 	.short	0x0034
        /*0038*/ 	.byte	0x00, 0xf0, 0x11, 0x00


	//----- nvinfo : EIATTR_KPARAM_INFO
	.align		4
.L_2049:
        /*003c*/ 	.byte	0x04, 0x17
        /*003e*/ 	.short	(.L_2051 - .L_2050)
.L_2050:
        /*0040*/ 	.word	0x00000000
        /*0044*/ 	.short	0x0008
        /*0046*/ 	.short	0x0030
        /*0048*/ 	.byte	0x00, 0xf0, 0x11, 0x00


	//----- nvinfo : EIATTR_KPARAM_INFO
	.align		4
.L_2051:
        /*004c*/ 	.byte	0x04, 0x17
        /*004e*/ 	.short	(.L_2053 - .L_2052)
.L_2052:
        /*0050*/ 	.word	0x00000000
        /*0054*/ 	.short	0x0007
        /*0056*/ 	.short	0x002c
        /*0058*/ 	.byte	0x00, 0xf0, 0x11, 0x00


	//----- nvinfo : EIATTR_KPARAM_INFO
	.align		4
.L_2053:
        /*005c*/ 	.byte	0x04, 0x17
        /*005e*/ 	.short	(.L_2055 - .L_2054)
.L_2054:
        /*0060*/ 	.word	0x00000000
        /*0064*/ 	.short	0x0006
        /*0066*/ 	.short	0x0028
        /*0068*/ 	.byte	0x00, 0xf0, 0x11, 0x00


	//----- nvinfo : EIATTR_KPARAM_INFO
	.align		4
.L_2055:
        /*006c*/ 	.byte	0x04, 0x17
        /*006e*/ 	.short	(.L_2057 - .L_2056)
.L_2056:
        /*0070*/ 	.word	0x00000000
        /*0074*/ 	.short	0x0005
        /*0076*/ 	.short	0x0024
        /*0078*/ 	.byte	0x00, 0xf0, 0x11, 0x00


	//----- nvinfo : EIATTR_KPARAM_INFO
	.align		4
.L_2057:
        /*007c*/ 	.byte	0x04, 0x17
        /*007e*/ 	.short	(.L_2059 - .L_2058)
.L_2058:
        /*0080*/ 	.word	0x00000000
        /*0084*/ 	.short	0x0004
        /*0086*/ 	.short	0x0020
        /*0088*/ 	.byte	0x00, 0xf0, 0x11, 0x00


	//----- nvinfo : EIATTR_KPARAM_INFO
	.align		4
.L_2059:
        /*008c*/ 	.byte	0x04, 0x17
        /*008e*/ 	.short	(.L_2061 - .L_2060)
.L_2060:
        /*0090*/ 	.word	0x00000000
        /*0094*/ 	.short	0x0003
        /*0096*/ 	.short	0x0018
        /*0098*/ 	.byte	0x00, 0xf0, 0x21, 0x00


	//----- nvinfo : EIATTR_KPARAM_INFO
	.align		4
.L_2061:
        /*009c*/ 	.byte	0x04, 0x17
        /*009e*/ 	.short	(.L_2063 - .L_2062)
.L_2062:
        /*00a0*/ 	.word	0x00000000
        /*00a4*/ 	.short	0x0002
        /*00a6*/ 	.short	0x0010
        /*00a8*/ 	.byte	0x00, 0xf0, 0x21, 0x00


	//----- nvinfo : EIATTR_KPARAM_INFO
	.align		4
.L_2063:
        /*00ac*/ 	.byte	0x04, 0x17
        /*00ae*/ 	.short	(.L_2065 - .L_2064)
.L_2064:
        /*00b0*/ 	.word	0x00000000
        /*00b4*/ 	.short	0x0001
        /*00b6*/ 	.short	0x0008
        /*00b8*/ 	.byte	0x00, 0xf0, 0x21, 0x00


	//----- nvinfo : EIATTR_KPARAM_INFO
	.align		4
.L_2065:
        /*00bc*/ 	.byte	0x04, 0x17
        /*00be*/ 	.short	(.L_2067 - .L_2066)
.L_2066:
        /*00c0*/ 	.word	0x00000000
        /*00c4*/ 	.short	0x0000
        /*00c6*/ 	.short	0x0000
        /*00c8*/ 	.byte	0x00, 0xf0, 0x21, 0x00


	//----- nvinfo : EIATTR_MAXREG_COUNT
	.align		4
.L_2067:
        /*00cc*/ 	.byte	0x03, 0x1b
        /*00ce*/ 	.short	0x00ff


	//----- nvinfo : EIATTR_MERCURY_ISA_VERSION
	.align		4
        /*00d0*/ 	.byte	0x03, 0x5f
        /*00d2*/ 	.short	0x0000


	//----- nvinfo : EIATTR_EXIT_INSTR_OFFSETS
	.align		4
        /*00d4*/ 	.byte	0x04, 0x1c
        /*00d6*/ 	.short	(.L_2069 - .L_2068)


	//   ....[0]....
.L_2068:
        /*00d8*/ 	.word	0x00000180


	//   ....[1]....
        /*00dc*/ 	.word	0x000009b0


	//----- nvinfo : EIATTR_CTAIDZ_USED
	.align		4
.L_2069:
        /*00e0*/ 	.byte	0x01, 0x04
	.zero		2


	//----- nvinfo : EIATTR_CRS_STACK_SIZE
	.align		4
        /*00e4*/ 	.byte	0x04, 0x1e
        /*00e6*/ 	.short	(.L_2071 - .L_2070)
.L_2070:
        /*00e8*/ 	.word	0x00000000
.L_2071:


//--------------------- .nv.info._ZN2at6native49_GLOBAL__N__cfa43aba_16_ReflectionPad_cu_f800513927reflection_pad2d_out_kernelIsEEvPKT_PS3_lliiiiiii --------------------------
	.section	.nv.info._ZN2at6native49_GLOBAL__N__cfa43aba_16_ReflectionPad_cu_f800513927reflection_pad2d_out_kernelIsEEvPKT_PS3_lliiiiiii,"",@"SHT_CUDA_INFO"
	.sectionflags	@""
	.align	4


	//----- nvinfo : EIATTR_CUDA_API_VERSION
	.align		4
        /*0000*/ 	.byte	0x04, 0x37
        /*0002*/ 	.short	(.L_2073 - .L_2072)
.L_2072:
        /*0004*/ 	.word	0x00000082


	//----- nvinfo : EIATTR_SW2861232_WAR
	.align		4
.L_2073:
        /*0008*/ 	.byte	0x01, 0x35
	.zero		2


	//----- nvinfo : EIATTR_PARAM_CBANK
	.align		4
        /*000c*/ 	.byte	0x04, 0x0a
        /*000e*/ 	.short	(.L_2075 - .L_2074)
	.align		4
.L_2074:
        /*0010*/ 	.word	index@(.nv.constant0._ZN2at6native49_GLOBAL__N__cfa43aba_16_ReflectionPad_cu_f800513927reflection_pad2d_out_kernelIsEEvPKT_PS3_lliiiiiii)
        /*0014*/ 	.short	0x0160
        /*0016*/ 	.short	0x003c


	//----- nvinfo : EIATTR_CBANK_PARAM_SIZE
	.align		4
.L_2075:
        /*0018*/ 	.byte	0x03, 0x19
        /*001a*/ 	.short	0x003c


	//----- nvinfo : EIATTR_KPARAM_INFO
	.align		4
        /*001c*/ 	.byte	0x04, 0x17
        /*001e*/ 	.short	(.L_2077 - .L_2076)
.L_2076:
        /*0020*/ 	.word	0x00000000
        /*0024*/ 	.short	0x000a
        /*0026*/ 	.short	0x0038
        /*0028*/ 	.byte	0x00, 0xf0, 0x11, 0x00


	//----- nvinfo : EIATTR_KPARAM_INFO
	.align		4
.L_2077:
        /*002c*/ 	.byte	0x04, 0x17
        /*002e*/ 	.short	(.L_2079 - .L_2078)
.L_2078:
        /*0030*/ 	.word	0x00000000
        /*0034*/ 	.short	0x0009
        /*0036*/ 	.short	0x0034
        /*0038*/ 	.byte	0x00, 0xf0, 0x11, 0x00


	//----- nvinfo : EIATTR_KPARAM_INFO
	.align		4
.L_2079:
        /*003c*/ 	.byte	0x04, 0x17
        /*003e*/ 	.short	(.L_2081 - .L_2080)
.L_2080:
        /*0040*/ 	.word	0x00000000
        /*0044*/ 	.short	0x0008
        /*0046*/ 	.short	0x0030
        /*0048*/ 	.byte	0x00, 0xf0, 0x11, 0x00


	//----- nvinfo : EIATTR_KPARAM_INFO
	.align		4
.L_2081:
        /*004c*/ 	.byte	0x04, 0x17
        /*004e*/ 	.short	(.L_2083 - .L_2082)
.L_2082:
        /*0050*/ 	.word	0x00000000
        /*0054*/ 	.short	0x0007
        /*0056*/ 	.short	0x002c
        /*0058*/ 	.byte	0x00, 0xf0, 0x11, 0x00


	//----- nvinfo : EIATTR_KPARAM_INFO
	.align		4
.L_2083:
        /*005c*/ 	.byte	0x04, 0x17
        /*005e*/ 	.short	(.L_2085 - .L_2084)
.L_2084:
        /*0060*/ 	.word	0x00000000
        /*0064*/ 	.short	0x0006
        /*0066*/ 	.short	0x0028
        /*0068*/ 	.byte	0x00, 0xf0, 0x11, 0x00


	//----- nvinfo : EIATTR_KPARAM_INFO
	.align		4
.L_2085:
        /*006c*/ 	.byte	0x04, 0x17
        /*006e*/ 	.short	(.L_2087 - .L_2086)
.L_2086:
        /*0070*/ 	.word	0x00000000
        /*0074*/ 	.short	0x0005
        /*0076*/ 	.short	0x0024
        /*0078*/ 	.byte	0x00, 0xf0, 0x11, 0x00


	//----- nvinfo : EIATTR_KPARAM_INFO
	.align		4
.L_2087:
        /*007c*/ 	.byte	0x04, 0x17
        /*007e*/ 	.short	(.L_2089 - .L_2088)
.L_2088:
        /*0080*/ 	.word	0x00000000
        /*0084*/ 	.short	0x0004
        /*0086*/ 	.short	0x0020
        /*0088*/ 	.byte	0x00, 0xf0, 0x11, 0x00


	//----- nvinfo : EIATTR_KPARAM_INFO
	.align		4
.L_2089:
        /*008c*/ 	.byte	0x04, 0x17
        /*008e*/ 	.short	(.L_2091 - .L_2090)
.L_2090:
        /*0090*/ 	.word	0x00000000
        /*0094*/ 	.short	0x0003
        /*0096*/ 	.short	0x0018
        /*0098*/ 	.byte	0x00, 0xf0, 0x21, 0x00


	//----- nvinfo : EIATTR_KPARAM_INFO
	.align		4
.L_2091:
        /*009c*/ 	.byte	0x04, 0x17
        /*009e*/ 	.short	(.L_2093 - .L_2092)
.L_2092:
        /*00a0*/ 	.word	0x00000000
        /*00a4*/ 	.short	0x0002
        /*00a6*/ 	.short	0x0010
        /*00a8*/ 	.byte	0x00, 0xf0, 0x21, 0x00


	//----- nvinfo : EIATTR_KPARAM_INFO
	.align		4
.L_2093:
        /*00ac*/ 	.byte	0x04, 0x17
        /*00ae*/ 	.short	(.L_2095 - .L_2094)
.L_2094:
        /*00b0*/ 	.word	0x00000000
        /*00b4*/ 	.short	0x0001
        /*00b6*/ 	.short	0x0008
        /*00b8*/ 	.byte	0x00, 0xf0, 0x21, 0x00


	//----- nvinfo : EIATTR_KPARAM_INFO
	.align		4
.L_2095:
        /*00bc*/ 	.byte	0x04, 0x17
        /*00be*/ 	.short	(.L_2097 - .L_2096)
.L_2096:
        /*00c0*/ 	.word	0x00000000
        /*00c4*/ 	.short	0x0000
        /*00c6*/ 	.short	0x0000
        /*00c8*/ 	.byte	0x00, 0xf0, 0x21, 0x00


	//----- nvinfo : EIATTR_MAXREG_COUNT
	.align		4
.L_2097:
        /*00cc*/ 	.byte	0x03, 0x1b
        /*00ce*/ 	.short	0x00ff


	//----- nvinfo : EIATTR_MERCURY_ISA_VERSION
	.align		4
        /*00d0*/ 	.byte	0x03, 0x5f
        /*00d2*/ 	.short	0x0000


	//----- nvinfo : EIATTR_EXIT_INSTR_OFFSETS
	.align		4
        /*00d4*/ 	.byte	0x04, 0x1c
        /*00d6*/ 	.short	(.L_2099 - .L_2098)


	//   ....[0]....
.L_2098:
        /*00d8*/ 	.word	0x00000180


	//   ....[1]....
        /*00dc*/ 	.word	0x000009d0


	//----- nvinfo : EIATTR_CTAIDZ_USED
	.align		4
.L_2099:
        /*00e0*/ 	.byte	0x01, 0x04
	.zero		2


	//----- nvinfo : EIATTR_CRS_STACK_SIZE
	.align		4
        /*00e4*/ 	.byte	0x04, 0x1e
        /*00e6*/ 	.short	(.L_2101 - .L_2100)
.L_2100:
        /*00e8*/ 	.word	0x00000000
.L_2101:


//--------------------- .nv.info._ZN2at6native49_GLOBAL__N__cfa43aba_16_ReflectionPad_cu_f800513927reflection_pad2d_out_kernelIlEEvPKT_PS3_lliiiiiii --------------------------
	.section	.nv.info._ZN2at6native49_GLOBAL__N__cfa43aba_16_ReflectionPad_cu_f800513927reflection_pad2d_out_kernelIlEEvPKT_PS3_lliiiiiii,"",@"SHT_CUDA_INFO"
	.sectionflags	@""
	.align	4


	//----- nvinfo : EIATTR_CUDA_API_VERSION
	.align		4
        /*0000*/ 	.byte	0x04, 0x37
        /*0002*/ 	.short	(.L_2103 - .L_2102)
.L_2102:
        /*0004*/ 	.word	0x00000082


	//----- nvinfo : EIATTR_SW2861232_WAR
	.align		4
.L_2103:
        /*0008*/ 	.byte	0x01, 0x35
	.zero		2


	//----- nvinfo : EIATTR_PARAM_CBANK
	.align		4
        /*000c*/ 	.byte	0x04, 0x0a
        /*000e*/ 	.short	(.L_2105 - .L_2104)
	.align		4
.L_2104:
        /*0010*/ 	.word	index@(.nv.constant0._ZN2at6native49_GLOBAL__N__cfa43aba_16_ReflectionPad_cu_f800513927reflection_pad2d_out_kernelIlEEvPKT_PS3_lliiiiiii)
        /*0014*/ 	.short	0x0160
        /*0016*/ 	.short	0x003c


	//----- nvinfo : EIATTR_CBANK_PARAM_SIZE
	.align		4
.L_2105:
        /*0018*/ 	.byte	0x03, 0x19
        /*001a*/ 	.short	0x003c


	//----- nvinfo : EIATTR_KPARAM_INFO
	.align		4
        /*001c*/ 	.byte	0x04, 0x17
        /*001e*/ 	.short	(.L_2107 - .L_2106)
.L_2106:
        /*0020*/ 	.word	0x00000000
        /*0024*/ 	.short	0x000a
        /*0026*/ 	.short	0x0038
        /*0028*/ 	.byte	0x00, 0xf0, 0x11, 0x00


	//----- nvinfo : EIATTR_KPARAM_INFO
	.align		4
.L_2107:
        /*002c*/ 	.byte	0x04, 0x17
        /*002e*/ 	.short	(.L_2109 - .L_2108)
.L_2108:
        /*0030*/ 	.word	0x00000000
        /*0034*/ 	.short	0x0009
        /*0036*/ 	.short	0x0034
        /*0038*/ 	.byte	0x00, 0xf0, 0x11, 0x00


	//----- nvinfo : EIATTR_KPARAM_INFO
	.align		4
.L_2109:
        /*003c*/ 	.byte	0x04, 0x17
        /*003e*/ 	.short	(.L_2111 - .L_2110)
.L_2110:
        /*0040*/ 	.word	0x00000000
        /*0044*/ 	.short	0x0008
        /*0046*/ 	.short	0x0030
        /*0048*/ 	.byte	0x00, 0xf0, 0x11, 0x00


	//----- nvinfo : EIATTR_KPARAM_INFO
	.align		4
.L_2111:
        /*004c*/ 	.byte	0x04, 0x17
        /*004e*/ 	.short	(.L_2113 - .L_2112)
.L_2112:
        /*0050*/ 	.word	0x00000000
        /*0054*/ 	.short	0x0007
        /*0056*/ 	.short	0x002c
        /*0058*/ 	.byte	0x00, 0xf0, 0x11, 0x00


	//----- nvinfo : EIATTR_KPARAM_INFO
	.align		4
.L_2113:
        /*005c*/ 	.byte	0x04, 0x17
        /*005e*/ 	.short	(.L_2115 - .L_2114)
.L_2114:
        /*0060*/ 	.word	0x00000000
        /*0064*/ 	.short	0x0006
        /*0066*/ 	.short	0x0028
        /*0068*/ 	.byte	0x00, 0xf0, 0x11, 0x00


	//----- nvinfo : EIATTR_KPARAM_INFO
	.align		4
.L_2115:
        /*006c*/ 	.byte	0x04, 0x17
        /*006e*/ 	.short	(.L_2117 - .L_2116)
.L_2116:
        /*0070*/ 	.word	0x00000000
        /*0074*/ 	.short	0x0005
        /*0076*/ 	.short	0x0024
        /*0078*/ 	.byte	0x00, 0xf0, 0x11, 0x00


	//----- nvinfo : EIATTR_KPARAM_INFO
	.align		4
.L_2117:
        /*007c*/ 	.byte	0x04, 0x17
        /*007e*/ 	.short	(.L_2119 - .L_2118)
.L_2118:
        /*0080*/ 	.word	0x00000000
        /*0084*/ 	.short	0x0004
        /*0086*/ 	.short	0x0020
        /*0088*/ 	.byte	0x00, 0xf0, 0x11, 0x00


	//----- nvinfo : EIATTR_KPARAM_INFO
	.align		4
.L_2119:
        /*008c*/ 	.byte	0x04, 0x17
        /*008e*/ 	.short	(.L_2121 - .L_2120)
.L_2120:
        /*0090*/ 	.word	0x00000000
        /*0094*/ 	.short	0x0003
        /*0096*/ 	.short	0x0018
        /*0098*/ 	.byte	0x00, 0xf0, 0x21, 0x00


	//----- nvinfo : EIATTR_KPARAM_INFO
	.align		4
.L_2121:
        /*009c*/ 	.byte	0x04, 0x17
        /*009e*/ 	.short	(.L_2123 - .L_2122)
.L_2122:
        /*00a0*/ 	.word	0x00000000
        /*00a4*/ 	.short	0x0002
        /*00a6*/ 	.short	0x0010
        /*00a8*/ 	.byte	0x00, 0xf0, 0x21, 0x00


	//----- nvinfo : EIATTR_KPARAM_INFO
	.align		4
.L_2123:
        /*00ac*/ 	.byte	0x04, 0x17
        /*00ae*/ 	.short	(.L_2125 - .L_2124)
.L_2124:
        /*00b0*/ 	.word	0x00000000
        /*00b4*/ 	.short	0x0001
        /*00b6*/ 	.short	0x0008
        /*00b8*/ 	.byte	0x00, 0xf0, 0x21, 0x00


	//----- nvinfo : EIATTR_KPARAM_INFO
	.align		4
.L_2125:
        /*00bc*/ 	.byte	0x04, 0x17
        /*00be*/ 	.short	(.L_2127 - .L_2126)
.L_2126:
        /*00c0*/ 	.word	0x00000000
        /*00c4*/ 	.short	0x0000
        /*00c6*/ 	.short	0x0000
        /*00c8*/ 	.byte	0x00, 0xf0, 0x21, 0x00


	//----- nvinfo : EIATTR_MAXREG_COUNT
	.align		4
.L_2127:
        /*00cc*/ 	.byte	0x03, 0x1b
        /*00ce*/ 	.short	0x00ff


	//----- nvinfo : EIATTR_MERCURY_ISA_VERSION
	.align		4
        /*00d0*/ 	.byte	0x03, 0x5f
        /*00d2*/ 	.short	0x0000


	//----- nvinfo : EIATTR_EXIT_INSTR_OFFSETS
	.align		4
        /*00d4*/ 	.byte	0x04, 0x1c
        /*00d6*/ 	.short	(.L_2129 - .L_2128)


	//   ....[0]....
.L_2128:
        /*00d8*/ 	.word	0x00000180


	//   ....[1]....
        /*00dc*/ 	.word	0x000009b0


	//----- nvinfo : EIATTR_CTAIDZ_USED
	.align		4
.L_2129:
        /*00e0*/ 	.byte	0x01, 0x04
	.zero		2


	//----- nvinfo : EIATTR_CRS_STACK_SIZE
	.align		4
        /*00e4*/ 	.byte	0x04, 0x1e
        /*00e6*/ 	.short	(.L_2131 - .L_2130)
.L_2130:
        /*00e8*/ 	.word	0x00000000
.L_2131:


//--------------------- .nv.info._ZN2at6native49_GLOBAL__N__cfa43aba_16_ReflectionPad_cu_f800513927reflection_pad2d_out_kernelIiEEvPKT_PS3_lliiiiiii --------------------------
	.section	.nv.info._ZN2at6native49_GLOBAL__N__cfa43aba_16_ReflectionPad_cu_f800513927reflection_pad2d_out_kernelIiEEvPKT_PS3_lliiiiiii,"",@"SHT_CUDA_INFO"
	.sectionflags	@""
	.align	4


	//----- nvinfo : EIATTR_CUDA_API_VERSION
	.align		4
        /*0000*/ 	.byte	0x04, 0x37
        /*0002*/ 	.short	(.L_2133 - .L_2132)
.L_2132:
        /*0004*/ 	.word	0x00000082


	//----- nvinfo : EIATTR_SW2861232_WAR
	.align		4
.L_2133:
        /*0008*/ 	.byte	0x01, 0x35
	.zero		2


	//----- nvinfo : EIATTR_PARAM_CBANK
	.align		4
        /*000c*/ 	.byte	0x04, 0x0a
        /*000e*/ 	.short	(.L_2135 - .L_2134)
	.align		4
.L_2134:
        /*0010*/ 	.word	index@(.nv.constant0._ZN2at6native49_GLOBAL__N__cfa43aba_16_ReflectionPad_cu_f800513927reflection_pad2d_out_kernelIiEEvPKT_PS3_lliiiiiii)
        /*0014*/ 	.short	0x0160
        /*0016*/ 	.short	0x003c


	//----- nvinfo : EIATTR_CBANK_PARAM_SIZE
	.align		4
.L_2135:
        /*0018*/ 	.byte	0x03, 0x19
        /*001a*/ 	.short	0x003c


	//----- nvinfo : EIATTR_KPARAM_INFO
	.align		4
        /*001c*/ 	.byte	0x04, 0x17
        /*001e*/ 	.short	(.L_2137 - .L_2136)
.L_2136:
        /*0020*/ 	.word	0x00000000
        /*0024*/ 	.short	0x000a
        /*0026*/ 	.short	0x0038
        /*0028*/ 	.byte	0x00, 0xf0, 0x11, 0x00


	//----- nvinfo : EIATTR_KPARAM_INFO
	.align		4
.L_2137:
        /*002c*/ 	.byte	0x04, 0x17
        /*002e*/ 	.short	(.L_2139 - .L_2138)
.L_2138:
        /*0030*/ 	.word	0x00000000
        /*0034*/ 	.short	0x0009
        /*0036*/ 	.short	0x0034
        /*0038*/ 	.byte	0x00, 0xf0, 0x11, 0x00


	//----- nvinfo : EIATTR_KPARAM_INFO
	.align		4
.L_2139:
        /*003c*/ 	.byte	0x04, 0x17
        /*003e*/ 	.short	(.L_2141 - .L_2140)
.L_2140:
        /*0040*/ 	.word	0x00000000
        /*0044*/ 	.short	0x0008
        /*0046*/ 	.short	0x0030
        /*0048*/ 	.byte	0x00, 0xf0, 0x11, 0x00


	//----- nvinfo : EIATTR_KPARAM_INFO
	.align		4
.L_2141:
        /*004c*/ 	.byte	0x04, 0x17
        /*004e*/ 	.short	(.L_2143 - .L_2142)
.L_2142:
        /*0050*/ 	.word	0x00000000
        /*0054*/ 	.short	0x0007
        /*0056*/ 	.short	0x002c
        /*0058*/ 	.byte	0x00, 0xf0, 0x11, 0x00


	//----- nvinfo : EIATTR_KPARAM_INFO
	.align		4
.L_2143:
        /*005c*/ 	.byte	0x04, 0x17
        /*005e*/ 	.short	(.L_2145 - .L_2144)
.L_2144:
        /*0060*/ 	.word	0x00000000
        /*0064*/ 	.short	0x0006
        /*0066*/ 	.short	0x0028
        /*0068*/ 	.byte	0x00, 0xf0, 0x11, 0x00


	//----- nvinfo : EIATTR_KPARAM_INFO
	.align		4
.L_2145:
        /*006c*/ 	.byte	0x04, 0x17
        /*006e*/ 	.short	(.L_2147 - .L_2146)
.L_2146:
        /*0070*/ 	.word	0x00000000
        /*0074*/ 	.short	0x0005
        /*0076*/ 	.short	0x0024
        /*0078*/ 	.byte	0x00, 0xf0, 0x11, 0x00


	//----- nvinfo : EIATTR_KPARAM_INFO
	.align		4
.L_2147:
        /*007c*/ 	.byte	0x04, 0x17
        /*007e*/ 	.short	(.L_2149 - .L_2148)
.L_2148:
        /*0080*/ 	.word	0x00000000
        /*0084*/ 	.short	0x0004
        /*0086*/ 	.short	0x0020
        /*0088*/ 	.byte	0x00, 0xf0, 0x11, 0x00


	//----- nvinfo : EIATTR_KPARAM_INFO
	.align		4
.L_2149:
        /*008c*/ 	.byte	0x04, 0x17
        /*008e*/ 	.short	(.L_2151 - .L_2150)
.L_2150:
        /*0090*/ 	.word	0x00000000
        /*0094*/ 	.short	0x0003
        /*0096*/ 	.short	0x0018
        /*0098*/ 	.byte	0x00, 0xf0, 0x21, 0x00


	//----- nvinfo : EIATTR_KPARAM_INFO
	.align		4
.L_2151:
        /*009c*/ 	.byte	0x04, 0x17
        /*009e*/ 	.short	(.L_2153 - .L_2152)
.L_2152:
        /*00a0*/ 	.word	0x00000000
        /*00a4*/ 	.short	0x0002
        /*00a6*/ 	.short	0x0010
        /*00a8*/ 	.byte	0x00, 0xf0, 0x21, 0x00


	//----- nvinfo : EIATTR_KPARAM_INFO
	.align		4
.L_2153:
        /*00ac*/ 	.byte	0x04, 0x17
        /*00ae*/ 	.short	(.L_2155 - .L_2154)
.L_2154:
        /*00b0*/ 	.word	0x00000000
        /*00b4*/ 	.short	0x0001
        /*00b6*/ 	.short	0x0008
        /*00b8*/ 	.byte	0x00, 0xf0, 0x21, 0x00


	//----- nvinfo : EIATTR_KPARAM_INFO
	.align		4
.L_2155:
        /*00bc*/ 	.byte	0x04, 0x17
        /*00be*/ 	.short	(.L_2157 - .L_2156)
.L_2156:
        /*00c0*/ 	.word	0x00000000
        /*00c4*/ 	.short	0x0000
        /*00c6*/ 	.short	0x0000
        /*00c8*/ 	.byte	0x00, 0xf0, 0x21, 0x00


	//----- nvinfo : EIATTR_MAXREG_COUNT
	.align		4
.L_2157:
        /*00cc*/ 	.byte	0x03, 0x1b
        /*00ce*/ 	.short	0x00ff


	//----- nvinfo : EIATTR_MERCURY_ISA_VERSION
	.align		4
        /*00d0*/ 	.byte	0x03, 0x5f
        /*00d2*/ 	.short	0x0000


	//----- nvinfo : EIATTR_EXIT_INSTR_OFFSETS
	.align		4
        /*00d4*/ 	.byte	0x04, 0x1c
        /*00d6*/ 	.short	(.L_2159 - .L_2158)


	//   ....[0]....
.L_2158:
        /*00d8*/ 	.word	0x00000180


	//   ....[1]....
        /*00dc*/ 	.word	0x000009d0


	//----- nvinfo : EIATTR_CTAIDZ_USED
	.align		4
.L_2159:
        /*00e0*/ 	.byte	0x01, 0x04
	.zero		2


	//----- nvinfo : EIATTR_CRS_STACK_SIZE
	.align		4
        /*00e4*/ 	.byte	0x04, 0x1e
        /*00e6*/ 	.short	(.L_2161 - .L_2160)
.L_2160:
        /*00e8*/ 	.word	0x00000000
.L_2161:


//--------------------- .nv.info._ZN2at6native49_GLOBAL__N__cfa43aba_16_ReflectionPad_cu_f800513927reflection_pad2d_out_kernelIaEEvPKT_PS3_lliiiiiii --------------------------
	.section	.nv.info._ZN2at6native49_GLOBAL__N__cfa43aba_16_ReflectionPad_cu_f800513927reflection_pad2d_out_kernelIaEEvPKT_PS3_lliiiiiii,"",@"SHT_CUDA_INFO"
	.sectionflags	@""
	.align	4


	//----- nvinfo : EIATTR_CUDA_API_VERSION
	.align		4
        /*0000*/ 	.byte	0x04, 0x37
        /*0002*/ 	.short	(.L_2163 - .L_2162)
.L_2162:
        /*0004*/ 	.word	0x00000082


	//----- nvinfo : EIATTR_SW2861232_WAR
	.align		4
.L_2163:
        /*0008*/ 	.byte	0x01, 0x35
	.zero		2


	//----- nvinfo : EIATTR_PARAM_CBANK
	.align		4
        /*000c*/ 	.byte	0x04, 0x0a
        /*000e*/ 	.short	(.L_2165 - .L_2164)
	.align		4
.L_2164:
        /*0010*/ 	.word	index@(.nv.constant0._ZN2at6native49_GLOBAL__N__cfa43aba_16_ReflectionPad_cu_f800513927reflection_pad2d_out_kernelIaEEvPKT_PS3_lliiiiiii)
        /*0014*/ 	.short	0x0160
        /*0016*/ 	.short	0x003c


	//----- nvinfo : EIATTR_CBANK_PARAM_SIZE
	.align		4
.L_2165:
        /*0018*/ 	.byte	0x03, 0x19
        /*001a*/ 	.short	0x003c


	//----- nvinfo : EIATTR_KPARAM_INFO
	.align		4
        /*001c*/ 	.byte	0x04, 0x17
        /*001e*/ 	.short	(.L_2167 - .L_2166)
.L_2166:
        /*0020*/ 	.word	0x00000000
        /*0024*/ 	.short	0x000a
        /*0026*/ 	.short	0x0038
        /*0028*/ 	.byte	0x00, 0xf0, 0x11, 0x00


	//----- nvinfo : EIATTR_KPARAM_INFO
	.align		4
.L_2167:
        /*002c*/ 	.byte	0x04, 0x17
        /*002e*/ 	.short	(.L_2169 - .L_2168)
.L_2168:
        /*0030*/ 	.word	0x00000000
        /*0034*/ 	.short	0x0009
        /*0036*/ 	.short	0x0034
        /*0038*/ 	.byte	0x00, 0xf0, 0x11, 0x00


	//----- nvinfo : EIATTR_KPARAM_INFO
	.align		4
.L_2169:
        /*003c*/ 	.byte	0x04, 0x17
        /*003e*/ 	.short	(.L_2171 - .L_2170)
.L_2170:
        /*0040*/ 	.word	0x00000000
        /*0044*/ 	.short	0x0008
        /*0046*/ 	.short	0x0030
        /*0048*/ 	.byte	0x00, 0xf0, 0x11, 0x00


	//----- nvinfo : EIATTR_KPARAM_INFO
	.align		4
.L_2171:
        /*004c*/ 	.byte	0x04, 0x17
        /*004e*/ 	.short	(.L_2173 - .L_2172)
.L_2172:
        /*0050*/ 	.word	0x00000000
        /*0054*/ 	.short	0x0007
        /*0056*/ 	.short	0x002c
        /*0058*/ 	.byte	0x00, 0xf0, 0x11, 0x00


	//----- nvinfo : EIATTR_KPARAM_INFO
	.align		4
.L_2173:
        /*005c*/ 	.byte	0x04, 0x17
        /*005e*/ 	.short	(.L_2175 - .L_2174)
.L_2174:
        /*0060*/ 	.word	0x00000000
        /*0064*/ 	.short	0x0006
        /*0066*/ 	.short	0x0028
        /*0068*/ 	.byte	0x00, 0xf0, 0x11, 0x00


	//----- nvinfo : EIATTR_KPARAM_INFO
	.align		4
.L_2175:
        /*006c*/ 	.byte	0x04, 0x17
        /*006e*/ 	.short	(.L_2177 - .L_2176)
.L_2176:
        /*0070*/ 	.word	0x00000000
        /*0074*/ 	.short	0x0005
        /*0076*/ 	.short	0x0024
        /*0078*/ 	.byte	0x00, 0xf0, 0x11, 0x00


	//----- nvinfo : EIATTR_KPARAM_INFO
	.align		4
.L_2177:
        /*007c*/ 	.byte	0x04, 0x17
        /*007e*/ 	.short	(.L_2179 - .L_2178)
.L_2178:
        /*0080*/ 	.word	0x00000000
        /*0084*/ 	.short	0x0004
        /*0086*/ 	.short	0x0020
        /*0088*/ 	.byte	0x00, 0xf0, 0x11, 0x00


	//----- nvinfo : EIATTR_KPARAM_INFO
	.align		4
.L_2179:
        /*008c*/ 	.byte	0x04, 0x17
        /*008e*/ 	.short	(.L_2181 - .L_2180)
.L_2180:
        /*0090*/ 	.word	0x00000000
        /*0094*/ 	.short	0x0003
        /*0096*/ 	.short	0x0018
        /*0098*/ 	.byte	0x00, 0xf0, 0x21, 0x00


	//----- nvinfo : EIATTR_KPARAM_INFO
	.align		4
.L_2181:
        /*009c*/ 	.byte	0x04, 0x17
        /*009e*/ 	.short	(.L_2183 - .L_2182)
.L_2182:
        /*00a0*/ 	.word	0x00000000
        /*00a4*/ 	.short	0x0002
        /*00a6*/ 	.short	0x0010
        /*00a8*/ 	.byte	0x00, 0xf0, 0x21, 0x00


	//----- nvinfo : EIATTR_KPARAM_INFO
	.align		4
.L_2183:
        /*00ac*/ 	.byte	0x04, 0x17
        /*00ae*/ 	.short	(.L_2185 - .L_2184)
.L_2184:
        /*00b0*/ 	.word	0x00000000
        /*00b4*/ 	.short	0x0001
        /*00b6*/ 	.short	0x0008
        /*00b8*/ 	.byte	0x00, 0xf0, 0x21, 0x00


	//----- nvinfo : EIATTR_KPARAM_INFO
	.align		4
.L_2185:
        /*00bc*/ 	.byte	0x04, 0x17
        /*00be*/ 	.short	(.L_2187 - .L_2186)
.L_2186:
        /*00c0*/ 	.word	0x00000000
        /*00c4*/ 	.short	0x0000
        /*00c6*/ 	.short	0x0000
        /*00c8*/ 	.byte	0x00, 0xf0, 0x21, 0x00


	//----- nvinfo : EIATTR_MAXREG_COUNT
	.align		4
.L_2187:
        /*00cc*/ 	.byte	0x03, 0x1b
        /*00ce*/ 	.short	0x00ff


	//----- nvinfo : EIATTR_MERCURY_ISA_VERSION
	.align		4
        /*00d0*/ 	.byte	0x03, 0x5f
        /*00d2*/ 	.short	0x0000


	//----- nvinfo : EIATTR_EXIT_INSTR_OFFSETS
	.align		4
        /*00d4*/ 	.byte	0x04, 0x1c
        /*00d6*/ 	.short	(.L_2189 - .L_2188)


	//   ....[0]....
.L_2188:
        /*00d8*/ 	.word	0x00000180


	//   ....[1]....
        /*00dc*/ 	.word	0x00000990


	//----- nvinfo : EIATTR_CTAIDZ_USED
	.align		4
.L_2189:
        /*00e0*/ 	.byte	0x01, 0x04
	.zero		2


	//----- nvinfo : EIATTR_CRS_STACK_SIZE
	.align		4
        /*00e4*/ 	.byte	0x04, 0x1e
        /*00e6*/ 	.short	(.L_2191 - .L_2190)
.L_2190:
        /*00e8*/ 	.word	0x00000000
.L_2191:


//--------------------- .nv.info._ZN2at6native49_GLOBAL__N__cfa43aba_16_ReflectionPad_cu_f800513927reflection_pad2d_out_kernelIhEEvPKT_PS3_lliiiiiii --------------------------
	.section	.nv.info._ZN2at6native49_GLOBAL__N__cfa43aba_16_ReflectionPad_cu_f800513927reflection_pad2d_out_kernelIhEEvPKT_PS3_lliiiiiii,"",@"SHT_CUDA_INFO"
	.sectionflags	@""
	.align	4


	//----- nvinfo : EIATTR_CUDA_API_VERSION
	.align		4
        /*0000*/ 	.byte	0x04, 0x37
        /*0002*/ 	.short	(.L_2193 - .L_2192)
.L_2192:
        /*0004*/ 	.word	0x00000082


	//----- nvinfo : EIATTR_SW2861232_WAR
	.align		4
.L_2193:
        /*0008*/ 	.byte	0x01, 0x35
	.zero		2


	//----- nvinfo : EIATTR_PARAM_CBANK
	.align		4
        /*000c*/ 	.byte	0x04, 0x0a
        /*000e*/ 	.short	(.L_2195 - .L_2194)
	.align		4
.L_2194:
        /*0010*/ 	.word	index@(.nv.constant0._ZN2at6native49_GLOBAL__N__cfa43aba_16_ReflectionPad_cu_f800513927reflection_pad2d_out_kernelIhEEvPKT_PS3_lliiiiiii)
        /*0014*/ 	.short	0x0160
        /*0016*/ 	.short	0x003c


	//----- nvinfo : EIATTR_CBANK_PARAM_SIZE
	.align		4
.L_2195:
        /*0018*/ 	.byte	0x03, 0x19
        /*001a*/ 	.short	0x003c


	//----- nvinfo : EIATTR_KPARAM_INFO
	.align		4
        /*001c*/ 	.byte	0x04, 0x17
        /*001e*/ 	.short	(.L_2197 - .L_2196)
.L_2196:
        /*0020*/ 	.word	0x00000000
        /*0024*/ 	.short	0x000a
        /*0026*/ 	.short	0x0038
        /*0028*/ 	.byte	0x00, 0xf0, 0x11, 0x00


	//----- nvinfo : EIATTR_KPARAM_INFO
	.align		4
.L_2197:
        /*002c*/ 	.byte	0x04, 0x17
        /*002e*/ 	.short	(.L_2199 - .L_2198)
.L_2198:
        /*0030*/ 	.word	0x00000000
        /*0034*/ 	.short	0x0009
        /*0036*/ 	.short	0x0034
        /*0038*/ 	.byte	0x00, 0xf0, 0x11, 0x00


	//----- nvinfo : EIATTR_KPARAM_INFO
	.align		4
.L_2199:
        /*003c*/ 	.byte	0x04, 0x17
        /*003e*/ 	.short	(.L_2201 - .L_2200)
.L_2200:
        /*0040*/ 	.word	0x00000000
        /*0044*/ 	.short	0x0008
        /*0046*/ 	.short	0x0030
        /*0048*/ 	.byte	0x00, 0xf0, 0x11, 0x00


	//----- nvinfo : EIATTR_KPARAM_INFO
	.align		4
.L_2201:
        /*004c*/ 	.byte	0x04, 0x17
        /*004e*/ 	.short	(.L_2203 - .L_2202)
.L_2202:
        /*0050*/ 	.word	0x00000000
        /*0054*/ 	.short	0x0007
        /*0056*/ 	.short	0x002c
        /*0058*/ 	.byte	0x00, 0xf0, 0x11, 0x00


	//----- nvinfo : EIATTR_KPARAM_INFO
	.align		4
.L_2203:
        /*005c*/ 	.byte	0x04, 0x17
        /*005e*/ 	.short	(.L_2205 - .L_2204)
.L_2204:
        /*0060*/ 	.word	0x00000000
        /*0064*/ 	.short	0x0006
        /*0066*/ 	.short	0x0028
        /*0068*/ 	.byte	0x00, 0xf0, 0x11, 0x00


	//----- nvinfo : EIATTR_KPARAM_INFO
	.align		4
.L_2205:
        /*006c*/ 	.byte	0x04, 0x17
        /*006e*/ 	.short	(.L_2207 - .L_2206)
.L_2206:
        /*0070*/ 	.word	0x00000000
        /*0074*/ 	.short	0x0005
        /*0076*/ 	.short	0x0024
        /*0078*/ 	.byte	0x00, 0xf0, 0x11, 0x00


	//----- nvinfo : EIATTR_KPARAM_INFO
	.align		4
.L_2207:
        /*007c*/ 	.byte	0x04, 0x17
        /*007e*/ 	.short	(.L_2209 - .L_2208)
.L_2208:
        /*0080*/ 	.word	0x00000000
        /*0084*/ 	.short	0x0004
        /*0086*/ 	.short	0x0020
        /*0088*/ 	.byte	0x00, 0xf0, 0x11, 0x00


	//----- nvinfo : EIATTR_KPARAM_INFO
	.align		4
.L_2209:
        /*008c*/ 	.byte	0x04, 0x17
        /*008e*/ 	.short	(.L_2211 - .L_2210)
.L_2210:
        /*0090*/ 	.word	0x00000000
        /*0094*/ 	.short	0x0003
        /*0096*/ 	.short	0x0018
        /*0098*/ 	.byte	0x00, 0xf0, 0x21, 0x00


	//----- nvinfo : EIATTR_KPARAM_INFO
	.align		4
.L_2211:
        /*009c*/ 	.byte	0x04, 0x17
        /*009e*/ 	.short	(.L_2213 - .L_2212)
.L_2212:
        /*00a0*/ 	.word	0x00000000
        /*00a4*/ 	.short	0x0002
        /*00a6*/ 	.short	0x0010
        /*00a8*/ 	.byte	0x00, 0xf0, 0x21, 0x00


	//----- nvinfo : EIATTR_KPARAM_INFO
	.align		4
.L_2213:
        /*00ac*/ 	.byte	0x04, 0x17
        /*00ae*/ 	.short	(.L_2215 - .L_2214)
.L_2214:
        /*00b0*/ 	.word	0x00000000
        /*00b4*/ 	.short	0x0001
        /*00b6*/ 	.short	0x0008
        /*00b8*/ 	.byte	0x00, 0xf0, 0x21, 0x00


	//----- nvinfo : EIATTR_KPARAM_INFO
	.align		4
.L_2215:
        /*00bc*/ 	.byte	0x04, 0x17
        /*00be*/ 	.short	(.L_2217 - .L_2216)
.L_2216:
        /*00c0*/ 	.word	0x00000000
        /*00c4*/ 	.short	0x0000
        /*00c6*/ 	.short	0x0000
        /*00c8*/ 	.byte	0x00, 0xf0, 0x21, 0x00


	//----- nvinfo : EIATTR_MAXREG_COUNT
	.align		4
.L_2217:
        /*00cc*/ 	.byte	0x03, 0x1b
        /*00ce*/ 	.short	0x00ff


	//----- nvinfo : EIATTR_MERCURY_ISA_VERSION
	.align		4
        /*00d0*/ 	.byte	0x03, 0x5f
        /*00d2*/ 	.short	0x0000


	//----- nvinfo : EIATTR_EXIT_INSTR_OFFSETS
	.align		4
        /*00d4*/ 	.byte	0x04, 0x1c
        /*00d6*/ 	.short	(.L_2219 - .L_2218)


	//   ....[0]....
.L_2218:
        /*00d8*/ 	.word	0x00000180


	//   ....[1]....
        /*00dc*/ 	.word	0x00000990


	//----- nvinfo : EIATTR_CTAIDZ_USED
	.align		4
.L_2219:
        /*00e0*/ 	.byte	0x01, 0x04
	.zero		2


	//----- nvinfo : EIATTR_CRS_STACK_SIZE
	.align		4
        /*00e4*/ 	.byte	0x04, 0x1e
        /*00e6*/ 	.short	(.L_2221 - .L_2220)
.L_2220:
        /*00e8*/ 	.word	0x00000000
.L_2221:


//--------------------- .nv.callgraph             --------------------------
	.section	.nv.callgraph,"",@"SHT_CUDA_CALLGRAPH"
	.align	4
	.sectionentsize	8
	.align		4
        /*0000*/ 	.word	0x00000000
	.align		4
        /*0004*/ 	.word	0xffffffff
	.align		4
        /*0008*/ 	.word	0x00000000
	.align		4
        /*000c*/ 	.word	0xfffffffe
	.align		4
        /*0010*/ 	.word	0x00000000
	.align		4
        /*0014*/ 	.word	0xfffffffd
	.align		4
        /*0018*/ 	.word	0x00000000
	.align		4
        /*001c*/ 	.word	0xfffffffc


//--------------------- .nv.rel.action            --------------------------
	.section	.nv.rel.action,"",@"SHT_CUDA_RELOCINFO"
	.align	8
	.sectionentsize	8
        /*0000*/ 	.byte	0x73, 0x00, 0x00, 0x00, 0x00, 0x00, 0x00, 0x00, 0x00, 0x00, 0x00, 0x11, 0x25, 0x00, 0x05, 0x36


//--------------------- .nv.constant4             --------------------------
	.section	.nv.constant4,"a",@progbits
	.align	8
	.align		8
.nv.constant4:
        /*0000*/ 	.dword	_ZN47_INTERNAL_cfa43aba_16_ReflectionPad_cu_f80051394cuda3std3__45__cpo5beginE
	.align		8
        /*0008*/ 	.dword	_ZN47_INTERNAL_cfa43aba_16_ReflectionPad_cu_f80051394cuda3std3__45__cpo3endE
	.align		8
        /*0010*/ 	.dword	_ZN47_INTERNAL_cfa43aba_16_ReflectionPad_cu_f80051394cuda3std3__45__cpo6cbeginE
	.align		8
        /*0018*/ 	.dword	_ZN47_INTERNAL_cfa43aba_16_ReflectionPad_cu_f80051394cuda3std3__45__cpo4cendE
	.align		8
        /*0020*/ 	.dword	_ZN47_INTERNAL_cfa43aba_16_ReflectionPad_cu_f80051394cuda3std3__45__cpo6rbeginE
	.align		8
        /*0028*/ 	.dword	_ZN47_INTERNAL_cfa43aba_16_ReflectionPad_cu_f80051394cuda3std3__45__cpo4rendE
	.align		8
        /*0030*/ 	.dword	_ZN47_INTERNAL_cfa43aba_16_ReflectionPad_cu_f80051394cuda3std3__45__cpo7crbeginE
	.align		8
        /*0038*/ 	.dword	_ZN47_INTERNAL_cfa43aba_16_ReflectionPad_cu_f80051394cuda3std3__45__cpo5crendE
	.align		8
        /*0040*/ 	.dword	_ZN47_INTERNAL_cfa43aba_16_ReflectionPad_cu_f80051394cuda3std3__449_GLOBAL__N__cfa43aba_16_ReflectionPad_cu_f80051396ignoreE
	.align		8
        /*0048*/ 	.dword	_ZN47_INTERNAL_cfa43aba_16_ReflectionPad_cu_f80051394cuda3std3__419piecewise_constructE
	.align		8
        /*0050*/ 	.dword	_ZN47_INTERNAL_cfa43aba_16_ReflectionPad_cu_f80051394cuda3std3__48in_placeE
	.align		8
        /*0058*/ 	.dword	_ZN47_INTERNAL_cfa43aba_16_ReflectionPad_cu_f80051394cuda3std3__420unreachable_sentinelE
	.align		8
        /*0060*/ 	.dword	_ZN47_INTERNAL_cfa43aba_16_ReflectionPad_cu_f80051394cuda3std6ranges3__45__cpo4swapE
	.align		8
        /*0068*/ 	.dword	_ZN47_INTERNAL_cfa43aba_16_ReflectionPad_cu_f80051394cuda3std6ranges3__45__cpo9iter_moveE
	.align		8
        /*0070*/ 	.dword	_ZN47_INTERNAL_cfa43aba_16_ReflectionPad_cu_f80051394cuda3std6ranges3__45__cpo5beginE
	.align		8
        /*0078*/ 	.dword	_ZN47_INTERNAL_cfa43aba_16_ReflectionPad_cu_f80051394cuda3std6ranges3__45__cpo3endE
	.align		8
        /*0080*/ 	.dword	_ZN47_INTERNAL_cfa43aba_16_ReflectionPad_cu_f80051394cuda3std6ranges3__45__cpo6cbeginE
	.align		8
        /*0088*/ 	.dword	_ZN47_INTERNAL_cfa43aba_16_ReflectionPad_cu_f80051394cuda3std6ranges3__45__cpo4cendE
	.align		8
        /*0090*/ 	.dword	_ZN47_INTERNAL_cfa43aba_16_ReflectionPad_cu_f80051394cuda3std6ranges3__45__cpo7advanceE
	.align		8
        /*0098*/ 	.dword	_ZN47_INTERNAL_cfa43aba_16_ReflectionPad_cu_f80051394cuda3std6ranges3__45__cpo9iter_swapE
	.align		8
        /*00a0*/ 	.dword	_ZN47_INTERNAL_cfa43aba_16_ReflectionPad_cu_f80051394cuda3std6ranges3__45__cpo4nextE
	.align		8
        /*00a8*/ 	.dword	_ZN47_INTERNAL_cfa43aba_16_ReflectionPad_cu_f80051394cuda3std6ranges3__45__cpo4prevE
	.align		8
        /*00b0*/ 	.dword	_ZN47_INTERNAL_cfa43aba_16_ReflectionPad_cu_f80051394cuda3std6ranges3__45__cpo4dataE
	.align		8
        /*00b8*/ 	.dword	_ZN47_INTERNAL_cfa43aba_16_ReflectionPad_cu_f80051394cuda3std6ranges3__45__cpo5cdataE
	.align		8
        /*00c0*/ 	.dword	_ZN47_INTERNAL_cfa43aba_16_ReflectionPad_cu_f80051394cuda3std6ranges3__45__cpo4sizeE
	.align		8
        /*00c8*/ 	.dword	_ZN47_INTERNAL_cfa43aba_16_ReflectionPad_cu_f80051394cuda3std6ranges3__45__cpo5ssizeE
	.align		8
        /*00d0*/ 	.dword	_ZN47_INTERNAL_cfa43aba_16_ReflectionPad_cu_f80051394cuda3std6ranges3__45__cpo8distanceE
	.align		8
        /*00d8*/ 	.dword	_ZN47_INTERNAL_cfa43aba_16_ReflectionPad_cu_f80051396thrust23THRUST_300001_SM_800_NS6system6detail10sequential3seqE


//--------------------- .nv.constant0._ZN2at6native49_GLOBAL__N__cfa43aba_16_ReflectionPad_cu_f800513936reflection_pad3d_backward_out_kernelIN3c108BFloat16EEEvNS_27GenericPackedTensorAccessorIT_Lm5ENS_16DefaultPtrTraitsElEENS5_IKS6_Lm5ES7_lEElllll --------------------------
	.section	.nv.constant0._ZN2at6native49_GLOBAL__N__cfa43aba_16_ReflectionPad_cu_f800513936reflection_pad3d_backward_out_kernelIN3c108BFloat16EEEvNS_27GenericPackedTensorAccessorIT_Lm5ENS_16DefaultPtrTraitsElEENS5_IKS6_Lm5ES7_lEElllll,"a",@progbits
	.sectionflags	@""
	.align	4
.nv.constant0._ZN2at6native49_GLOBAL__N__cfa43aba_16_ReflectionPad_cu_f800513936reflection_pad3d_backward_out_kernelIN3c108BFloat16EEEvNS_27GenericPackedTensorAccessorIT_Lm5ENS_16DefaultPtrTraitsElEENS5_IKS6_Lm5ES7_lEElllll:
	.zero		568


//--------------------- .nv.constant0._ZN2at6native49_GLOBAL__N__cfa43aba_16_ReflectionPad_cu_f800513936reflection_pad3d_backward_out_kernelIN3c104HalfEEEvNS_27GenericPackedTensorAccessorIT_Lm5ENS_16DefaultPtrTraitsElEENS5_IKS6_Lm5ES7_lEElllll --------------------------
	.section	.nv.constant0._ZN2at6native49_GLOBAL__N__cfa43aba_16_ReflectionPad_cu_f800513936reflection_pad3d_backward_out_kernelIN3c104HalfEEEvNS_27GenericPackedTensorAccessorIT_Lm5ENS_16DefaultPtrTraitsElEENS5_IKS6_Lm5ES7_lEElllll,"a",@progbits
	.sectionflags	@""
	.align	4
.nv.constant0._ZN2at6native49_GLOBAL__N__cfa43aba_16_ReflectionPad_cu_f800513936reflection_pad3d_backward_out_kernelIN3c104HalfEEEvNS_27GenericPackedTensorAccessorIT_Lm5ENS_16DefaultPtrTraitsElEENS5_IKS6_Lm5ES7_lEElllll:
	.zero		568


//--------------------- .nv.constant0._ZN2at6native49_GLOBAL__N__cfa43aba_16_ReflectionPad_cu_f800513936reflection_pad3d_backward_out_kernelIN3c107complexIfEEEEvNS_27GenericPackedTensorAccessorIT_Lm5ENS_16DefaultPtrTraitsElEENS6_IKS7_Lm5ES8_lEElllll --------------------------
	.section	.nv.constant0._ZN2at6native49_GLOBAL__N__cfa43aba_16_ReflectionPad_cu_f800513936reflection_pad3d_backward_out_kernelIN3c107complexIfEEEEvNS_27GenericPackedTensorAccessorIT_Lm5ENS_16DefaultPtrTraitsElEENS6_IKS7_Lm5ES8_lEElllll,"a",@progbits
	.sectionflags	@""
	.align	4
.nv.constant0._ZN2at6native49_GLOBAL__N__cfa43aba_16_ReflectionPad_cu_f800513936reflection_pad3d_backward_out_kernelIN3c107complexIfEEEEvNS_27GenericPackedTensorAccessorIT_Lm5ENS_16DefaultPtrTraitsElEENS6_IKS7_Lm5ES8_lEElllll:
	.zero		568


//--------------------- .nv.constant0._ZN2at6native49_GLOBAL__N__cfa43aba_16_ReflectionPad_cu_f800513936reflection_pad3d_backward_out_kernelIN3c107complexIdEEEEvNS_27GenericPackedTensorAccessorIT_Lm5ENS_16DefaultPtrTraitsElEENS6_IKS7_Lm5ES8_lEElllll --------------------------
	.section	.nv.constant0._ZN2at6native49_GLOBAL__N__cfa43aba_16_ReflectionPad_cu_f800513936reflection_pad3d_backward_out_kernelIN3c107complexIdEEEEvNS_27GenericPackedTensorAccessorIT_Lm5ENS_16DefaultPtrTraitsElEENS6_IKS7_Lm5ES8_lEElllll,"a",@progbits
	.sectionflags	@""
	.align	4
.nv.constant0._ZN2at6native49_GLOBAL__N__cfa43aba_16_ReflectionPad_cu_f800513936reflection_pad3d_backward_out_kernelIN3c107complexIdEEEEvNS_27GenericPackedTensorAccessorIT_Lm5ENS_16DefaultPtrTraitsElEENS6_IKS7_Lm5ES8_lEElllll:
	.zero		568


//--------------------- .nv.constant0._ZN2at6native49_GLOBAL__N__cfa43aba_16_ReflectionPad_cu_f800513936reflection_pad3d_backward_out_kernelIfEEvNS_27GenericPackedTensorAccessorIT_Lm5ENS_16DefaultPtrTraitsElEENS3_IKS4_Lm5ES5_lEElllll --------------------------
	.section	.nv.constant0._ZN2at6native49_GLOBAL__N__cfa43aba_16_ReflectionPad_cu_f800513936reflection_pad3d_backward_out_kernelIfEEvNS_27GenericPackedTensorAccessorIT_Lm5ENS_16DefaultPtrTraitsElEENS3_IKS4_Lm5ES5_lEElllll,"a",@progbits
	.sectionflags	@""
	.align	4
.nv.constant0._ZN2at6native49_GLOBAL__N__cfa43aba_16_ReflectionPad_cu_f800513936reflection_pad3d_backward_out_kernelIfEEvNS_27GenericPackedTensorAccessorIT_Lm5ENS_16DefaultPtrTraitsElEENS3_IKS4_Lm5ES5_lEElllll:
	.zero		568


//--------------------- .nv.constant0._ZN2at6native49_GLOBAL__N__cfa43aba_16_ReflectionPad_cu_f800513936reflection_pad3d_backward_out_kernelIdEEvNS_27GenericPackedTensorAccessorIT_Lm5ENS_16DefaultPtrTraitsElEENS3_IKS4_Lm5ES5_lEElllll --------------------------
	.section	.nv.constant0._ZN2at6native49_GLOBAL__N__cfa43aba_16_ReflectionPad_cu_f800513936reflection_pad3d_backward_out_kernelIdEEvNS_27GenericPackedTensorAccessorIT_Lm5ENS_16DefaultPtrTraitsElEENS3_IKS4_Lm5ES5_lEElllll,"a",@progbits
	.sectionflags	@""
	.align	4
.nv.constant0._ZN2at6native49_GLOBAL__N__cfa43aba_16_ReflectionPad_cu_f800513936reflection_pad3d_backward_out_kernelIdEEvNS_27GenericPackedTensorAccessorIT_Lm5ENS_16DefaultPtrTraitsElEENS3_IKS4_Lm5ES5_lEElllll:
	.zero		568


//--------------------- .nv.constant0._ZN2at6native49_GLOBAL__N__cfa43aba_16_ReflectionPad_cu_f800513927reflection_pad3d_out_kernelIN3c108BFloat16EEEvNS_27GenericPackedTensorAccessorIKT_Lm5ENS_16DefaultPtrTraitsElEENS5_IS6_Lm5ES8_lEElllll --------------------------
	.section	.nv.constant0._ZN2at6native49_GLOBAL__N__cfa43aba_16_ReflectionPad_cu_f800513927reflection_pad3d_out_kernelIN3c108BFloat16EEEvNS_27GenericPackedTensorAccessorIKT_Lm5ENS_16DefaultPtrTraitsElEENS5_IS6_Lm5ES8_lEElllll,"a",@progbits
	.sectionflags	@""
	.align	4
.nv.constant0._ZN2at6native49_GLOBAL__N__cfa43aba_16_ReflectionPad_cu_f800513927reflection_pad3d_out_kernelIN3c108BFloat16EEEvNS_27GenericPackedTensorAccessorIKT_Lm5ENS_16DefaultPtrTraitsElEENS5_IS6_Lm5ES8_lEElllll:
	.zero		568


//--------------------- .nv.constant0._ZN2at6native49_GLOBAL__N__cfa43aba_16_ReflectionPad_cu_f800513927reflection_pad3d_out_kernelIN3c104HalfEEEvNS_27GenericPackedTensorAccessorIKT_Lm5ENS_16DefaultPtrTraitsElEENS5_IS6_Lm5ES8_lEElllll --------------------------
	.section	.nv.constant0._ZN2at6native49_GLOBAL__N__cfa43aba_16_ReflectionPad_cu_f800513927reflection_pad3d_out_kernelIN3c104HalfEEEvNS_27GenericPackedTensorAccessorIKT_Lm5ENS_16DefaultPtrTraitsElEENS5_IS6_Lm5ES8_lEElllll,"a",@progbits
	.sectionflags	@""
	.align	4
.nv.constant0._ZN2at6native49_GLOBAL__N__cfa43aba_16_ReflectionPad_cu_f800513927reflection_pad3d_out_kernelIN3c104HalfEEEvNS_27GenericPackedTensorAccessorIKT_Lm5ENS_16DefaultPtrTraitsElEENS5_IS6_Lm5ES8_lEElllll:
	.zero		568


//--------------------- .nv.constant0._ZN2at6native49_GLOBAL__N__cfa43aba_16_ReflectionPad_cu_f800513927reflection_pad3d_out_kernelIN3c107complexIfEEEEvNS_27GenericPackedTensorAccessorIKT_Lm5ENS_16DefaultPtrTraitsElEENS6_IS7_Lm5ES9_lEElllll --------------------------
	.section	.nv.constant0._ZN2at6native49_GLOBAL__N__cfa43aba_16_ReflectionPad_cu_f800513927reflection_pad3d_out_kernelIN3c107complexIfEEEEvNS_27GenericPackedTensorAccessorIKT_Lm5ENS_16DefaultPtrTraitsElEENS6_IS7_Lm5ES9_lEElllll,"a",@progbits
	.sectionflags	@""
	.align	4
.nv.constant0._ZN2at6native49_GLOBAL__N__cfa43aba_16_ReflectionPad_cu_f800513927reflection_pad3d_out_kernelIN3c107complexIfEEEEvNS_27GenericPackedTensorAccessorIKT_Lm5ENS_16DefaultPtrTraitsElEENS6_IS7_Lm5ES9_lEElllll:
	.zero		568


//--------------------- .nv.constant0._ZN2at6native49_GLOBAL__N__cfa43aba_16_ReflectionPad_cu_f800513927reflection_pad3d_out_kernelIN3c107complexIdEEEEvNS_27GenericPackedTensorAccessorIKT_Lm5ENS_16DefaultPtrTraitsElEENS6_IS7_Lm5ES9_lEElllll --------------------------
	.section	.nv.constant0._ZN2at6native49_GLOBAL__N__cfa43aba_16_ReflectionPad_cu_f800513927reflection_pad3d_out_kernelIN3c107complexIdEEEEvNS_27GenericPackedTensorAccessorIKT_Lm5ENS_16DefaultPtrTraitsElEENS6_IS7_Lm5ES9_lEElllll,"a",@progbits
	.sectionflags	@""
	.align	4
.nv.constant0._ZN2at6native49_GLOBAL__N__cfa43aba_16_ReflectionPad_cu_f800513927reflection_pad3d_out_kernelIN3c107complexIdEEEEvNS_27GenericPackedTensorAccessorIKT_Lm5ENS_16DefaultPtrTraitsElEENS6_IS7_Lm5ES9_lEElllll:
	.zero		568


//--------------------- .nv.constant0._ZN2at6native49_GLOBAL__N__cfa43aba_16_ReflectionPad_cu_f800513927reflection_pad3d_out_kernelIfEEvNS_27GenericPackedTensorAccessorIKT_Lm5ENS_16DefaultPtrTraitsElEENS3_IS4_Lm5ES6_lEElllll --------------------------
	.section	.nv.constant0._ZN2at6native49_GLOBAL__N__cfa43aba_16_ReflectionPad_cu_f800513927reflection_pad3d_out_kernelIfEEvNS_27GenericPackedTensorAccessorIKT_Lm5ENS_16DefaultPtrTraitsElEENS3_IS4_Lm5ES6_lEElllll,"a",@progbits
	.sectionflags	@""
	.align	4
.nv.constant0._ZN2at6native49_GLOBAL__N__cfa43aba_16_ReflectionPad_cu_f800513927reflection_pad3d_out_kernelIfEEvNS_27GenericPackedTensorAccessorIKT_Lm5ENS_16DefaultPtrTraitsElEENS3_IS4_Lm5ES6_lEElllll:
	.zero		568


//--------------------- .nv.constant0._ZN2at6native49_GLOBAL__N__cfa43aba_16_ReflectionPad_cu_f800513927reflection_pad3d_out_kernelIdEEvNS_27GenericPackedTensorAccessorIKT_Lm5ENS_16DefaultPtrTraitsElEENS3_IS4_Lm5ES6_lEElllll --------------------------
	.section	.nv.constant0._ZN2at6native49_GLOBAL__N__cfa43aba_16_ReflectionPad_cu_f800513927reflection_pad3d_out_kernelIdEEvNS_27GenericPackedTensorAccessorIKT_Lm5ENS_16DefaultPtrTraitsElEENS3_IS4_Lm5ES6_lEElllll,"a",@progbits
	.sectionflags	@""
	.align	4
.nv.constant0._ZN2at6native49_GLOBAL__N__cfa43aba_16_ReflectionPad_cu_f800513927reflection_pad3d_out_kernelIdEEvNS_27GenericPackedTensorAccessorIKT_Lm5ENS_16DefaultPtrTraitsElEENS3_IS4_Lm5ES6_lEElllll:
	.zero		568


//--------------------- .nv.constant0._ZN2at6native49_GLOBAL__N__cfa43aba_16_ReflectionPad_cu_f800513927reflection_pad3d_out_kernelIsEEvNS_27GenericPackedTensorAccessorIKT_Lm5ENS_16DefaultPtrTraitsElEENS3_IS4_Lm5ES6_lEElllll --------------------------
	.section	.nv.constant0._ZN2at6native49_GLOBAL__N__cfa43aba_16_ReflectionPad_cu_f800513927reflection_pad3d_out_kernelIsEEvNS_27GenericPackedTensorAccessorIKT_Lm5ENS_16DefaultPtrTraitsElEENS3_IS4_Lm5ES6_lEElllll,"a",@progbits
	.sectionflags	@""
	.align	4
.nv.constant0._ZN2at6native49_GLOBAL__N__cfa43aba_16_ReflectionPad_cu_f800513927reflection_pad3d_out_kernelIsEEvNS_27GenericPackedTensorAccessorIKT_Lm5ENS_16DefaultPtrTraitsElEENS3_IS4_Lm5ES6_lEElllll:
	.zero		568


//--------------------- .nv.constant0._ZN2at6native49_GLOBAL__N__cfa43aba_16_ReflectionPad_cu_f800513927reflection_pad3d_out_kernelIlEEvNS_27GenericPackedTensorAccessorIKT_Lm5ENS_16DefaultPtrTraitsElEENS3_IS4_Lm5ES6_lEElllll --------------------------
	.section	.nv.constant0._ZN2at6native49_GLOBAL__N__cfa43aba_16_ReflectionPad_cu_f800513927reflection_pad3d_out_kernelIlEEvNS_27GenericPackedTensorAccessorIKT_Lm5ENS_16DefaultPtrTraitsElEENS3_IS4_Lm5ES6_lEElllll,"a",@progbits
	.sectionflags	@""
	.align	4
.nv.constant0._ZN2at6native49_GLOBAL__N__cfa43aba_16_ReflectionPad_cu_f800513927reflection_pad3d_out_kernelIlEEvNS_27GenericPackedTensorAccessorIKT_Lm5ENS_16DefaultPtrTraitsElEENS3_IS4_Lm5ES6_lEElllll:
	.zero		568


//--------------------- .nv.constant0._ZN2at6native49_GLOBAL__N__cfa43aba_16_ReflectionPad_cu_f800513927reflection_pad3d_out_kernelIiEEvNS_27GenericPackedTensorAccessorIKT_Lm5ENS_16DefaultPtrTraitsElEENS3_IS4_Lm5ES6_lEElllll --------------------------
	.section	.nv.constant0._ZN2at6native49_GLOBAL__N__cfa43aba_16_ReflectionPad_cu_f800513927reflection_pad3d_out_kernelIiEEvNS_27GenericPackedTensorAccessorIKT_Lm5ENS_16DefaultPtrTraitsElEENS3_IS4_Lm5ES6_lEElllll,"a",@progbits
	.sectionflags	@""
	.align	4
.nv.constant0._ZN2at6native49_GLOBAL__N__cfa43aba_16_ReflectionPad_cu_f800513927reflection_pad3d_out_kernelIiEEvNS_27GenericPackedTensorAccessorIKT_Lm5ENS_16DefaultPtrTraitsElEENS3_IS4_Lm5ES6_lEElllll:
	.zero		568


//--------------------- .nv.constant0._ZN2at6native49_GLOBAL__N__cfa43aba_16_ReflectionPad_cu_f800513927reflection_pad3d_out_kernelIaEEvNS_27GenericPackedTensorAccessorIKT_Lm5ENS_16DefaultPtrTraitsElEENS3_IS4_Lm5ES6_lEElllll --------------------------
	.section	.nv.constant0._ZN2at6native49_GLOBAL__N__cfa43aba_16_ReflectionPad_cu_f800513927reflection_pad3d_out_kernelIaEEvNS_27GenericPackedTensorAccessorIKT_Lm5ENS_16DefaultPtrTraitsElEENS3_IS4_Lm5ES6_lEElllll,"a",@progbits
	.sectionflags	@""
	.align	4
.nv.constant0._ZN2at6native49_GLOBAL__N__cfa43aba_16_ReflectionPad_cu_f800513927reflection_pad3d_out_kernelIaEEvNS_27GenericPackedTensorAccessorIKT_Lm5ENS_16DefaultPtrTraitsElEENS3_IS4_Lm5ES6_lEElllll:
	.zero		568


//--------------------- .nv.constant0._ZN2at6native49_GLOBAL__N__cfa43aba_16_ReflectionPad_cu_f800513927reflection_pad3d_out_kernelIhEEvNS_27GenericPackedTensorAccessorIKT_Lm5ENS_16DefaultPtrTraitsElEENS3_IS4_Lm5ES6_lEElllll --------------------------
	.section	.nv.constant0._ZN2at6native49_GLOBAL__N__cfa43aba_16_ReflectionPad_cu_f800513927reflection_pad3d_out_kernelIhEEvNS_27GenericPackedTensorAccessorIKT_Lm5ENS_16DefaultPtrTraitsElEENS3_IS4_Lm5ES6_lEElllll,"a",@progbits
	.sectionflags	@""
	.align	4
.nv.constant0._ZN2at6native49_GLOBAL__N__cfa43aba_16_ReflectionPad_cu_f800513927reflection_pad3d_out_kernelIhEEvNS_27GenericPackedTensorAccessorIKT_Lm5ENS_16DefaultPtrTraitsElEENS3_IS4_Lm5ES6_lEElllll:
	.zero		568


//--------------------- .nv.constant0._ZN2at6native49_GLOBAL__N__cfa43aba_16_ReflectionPad_cu_f800513936reflection_pad1d_backward_out_kernelIN3c108BFloat16EEEvPT_PKS5_lll --------------------------
	.section	.nv.constant0._ZN2at6native49_GLOBAL__N__cfa43aba_16_ReflectionPad_cu_f800513936reflection_pad1d_backward_out_kernelIN3c108BFloat16EEEvPT_PKS5_lll,"a",@progbits
	.sectionflags	@""
	.align	4
.nv.constant0._ZN2at6native49_GLOBAL__N__cfa43aba_16_ReflectionPad_cu_f800513936reflection_pad1d_backward_out_kernelIN3c108BFloat16EEEvPT_PKS5_lll:
	.zero		392


//--------------------- .nv.constant0._ZN2at6native49_GLOBAL__N__cfa43aba_16_ReflectionPad_cu_f800513936reflection_pad1d_backward_out_kernelIN3c104HalfEEEvPT_PKS5_lll --------------------------
	.section	.nv.constant0._ZN2at6native49_GLOBAL__N__cfa43aba_16_ReflectionPad_cu_f800513936reflection_pad1d_backward_out_kernelIN3c104HalfEEEvPT_PKS5_lll,"a",@progbits
	.sectionflags	@""
	.align	4
.nv.constant0._ZN2at6native49_GLOBAL__N__cfa43aba_16_ReflectionPad_cu_f800513936reflection_pad1d_backward_out_kernelIN3c104HalfEEEvPT_PKS5_lll:
	.zero		392


//--------------------- .nv.constant0._ZN2at6native49_GLOBAL__N__cfa43aba_16_ReflectionPad_cu_f800513936reflection_pad1d_backward_out_kernelIN3c107complexIfEEEEvPT_PKS6_lll --------------------------
	.section	.nv.constant0._ZN2at6native49_GLOBAL__N__cfa43aba_16_ReflectionPad_cu_f800513936reflection_pad1d_backward_out_kernelIN3c107complexIfEEEEvPT_PKS6_lll,"a",@progbits
	.sectionflags	@""
	.align	4
.nv.constant0._ZN2at6native49_GLOBAL__N__cfa43aba_16_ReflectionPad_cu_f800513936reflection_pad1d_backward_out_kernelIN3c107complexIfEEEEvPT_PKS6_lll:
	.zero		392


//--------------------- .nv.constant0._ZN2at6native49_GLOBAL__N__cfa43aba_16_ReflectionPad_cu_f800513936reflection_pad1d_backward_out_kernelIN3c107complexIdEEEEvPT_PKS6_lll --------------------------
	.section	.nv.constant0._ZN2at6native49_GLOBAL__N__cfa43aba_16_ReflectionPad_cu_f800513936reflection_pad1d_backward_out_kernelIN3c107complexIdEEEEvPT_PKS6_lll,"a",@progbits
	.sectionflags	@""
	.align	4
.nv.constant0._ZN2at6native49_GLOBAL__N__cfa43aba_16_ReflectionPad_cu_f800513936reflection_pad1d_backward_out_kernelIN3c107complexIdEEEEvPT_PKS6_lll:
	.zero		392


//--------------------- .nv.constant0._ZN2at6native49_GLOBAL__N__cfa43aba_16_ReflectionPad_cu_f800513936reflection_pad1d_backward_out_kernelIfEEvPT_PKS3_lll --------------------------
	.section	.nv.constant0._ZN2at6native49_GLOBAL__N__cfa43aba_16_ReflectionPad_cu_f800513936reflection_pad1d_backward_out_kernelIfEEvPT_PKS3_lll,"a",@progbits
	.sectionflags	@""
	.align	4
.nv.constant0._ZN2at6native49_GLOBAL__N__cfa43aba_16_ReflectionPad_cu_f800513936reflection_pad1d_backward_out_kernelIfEEvPT_PKS3_lll:
	.zero		392


//--------------------- .nv.constant0._ZN2at6native49_GLOBAL__N__cfa43aba_16_ReflectionPad_cu_f800513936reflection_pad1d_backward_out_kernelIdEEvPT_PKS3_lll --------------------------
	.section	.nv.constant0._ZN2at6native49_GLOBAL__N__cfa43aba_16_ReflectionPad_cu_f800513936reflection_pad1d_backward_out_kernelIdEEvPT_PKS3_lll,"a",@progbits
	.sectionflags	@""
	.align	4
.nv.constant0._ZN2at6native49_GLOBAL__N__cfa43aba_16_ReflectionPad_cu_f800513936reflection_pad1d_backward_out_kernelIdEEvPT_PKS3_lll:
	.zero		392


//--------------------- .nv.constant0._ZN2at6native49_GLOBAL__N__cfa43aba_16_ReflectionPad_cu_f800513921reflection_pad1d_flatIN3c108BFloat16EEEvPKT_PS5_lllll --------------------------
	.section	.nv.constant0._ZN2at6native49_GLOBAL__N__cfa43aba_16_ReflectionPad_cu_f800513921reflection_pad1d_flatIN3c108BFloat16EEEvPKT_PS5_lllll,"a",@progbits
	.sectionflags	@""
	.align	4
.nv.constant0._ZN2at6native49_GLOBAL__N__cfa43aba_16_ReflectionPad_cu_f800513921reflection_pad1d_flatIN3c108BFloat16EEEvPKT_PS5_lllll:
	.zero		408


//--------------------- .nv.constant0._ZN2at6native49_GLOBAL__N__cfa43aba_16_ReflectionPad_cu_f800513927reflection_pad1d_out_kernelIN3c108BFloat16EEEvPKT_PS5_lll --------------------------
	.section	.nv.constant0._ZN2at6native49_GLOBAL__N__cfa43aba_16_ReflectionPad_cu_f800513927reflection_pad1d_out_kernelIN3c108BFloat16EEEvPKT_PS5_lll,"a",@progbits
	.sectionflags	@""
	.align	4
.nv.constant0._ZN2at6native49_GLOBAL__N__cfa43aba_16_ReflectionPad_cu_f800513927reflection_pad1d_out_kernelIN3c108BFloat16EEEvPKT_PS5_lll:
	.zero		392


//--------------------- .nv.constant0._ZN2at6native49_GLOBAL__N__cfa43aba_16_ReflectionPad_cu_f800513921reflection_pad1d_flatIN3c104HalfEEEvPKT_PS5_lllll --------------------------
	.section	.nv.constant0._ZN2at6native49_GLOBAL__N__cfa43aba_16_ReflectionPad_cu_f800513921reflection_pad1d_flatIN3c104HalfEEEvPKT_PS5_lllll,"a",@progbits
	.sectionflags	@""
	.align	4
.nv.constant0._ZN2at6native49_GLOBAL__N__cfa43aba_16_ReflectionPad_cu_f800513921reflection_pad1d_flatIN3c104HalfEEEvPKT_PS5_lllll:
	.zero		408


//--------------------- .nv.constant0._ZN2at6native49_GLOBAL__N__cfa43aba_16_ReflectionPad_cu_f800513927reflection_pad1d_out_kernelIN3c104HalfEEEvPKT_PS5_lll --------------------------
	.section	.nv.constant0._ZN2at6native49_GLOBAL__N__cfa43aba_16_ReflectionPad_cu_f800513927reflection_pad1d_out_kernelIN3c104HalfEEEvPKT_PS5_lll,"a",@progbits
	.sectionflags	@""
	.align	4
.nv.constant0._ZN2at6native49_GLOBAL__N__cfa43aba_16_ReflectionPad_cu_f800513927reflection_pad1d_out_kernelIN3c104HalfEEEvPKT_PS5_lll:
	.zero		392


//--------------------- .nv.constant0._ZN2at6native49_GLOBAL__N__cfa43aba_16_ReflectionPad_cu_f800513921reflection_pad1d_flatIN3c107complexIfEEEEvPKT_PS6_lllll --------------------------
	.section	.nv.constant0._ZN2at6native49_GLOBAL__N__cfa43aba_16_ReflectionPad_cu_f800513921reflection_pad1d_flatIN3c107complexIfEEEEvPKT_PS6_lllll,"a",@progbits
	.sectionflags	@""
	.align	4
.nv.constant0._ZN2at6native49_GLOBAL__N__cfa43aba_16_ReflectionPad_cu_f800513921reflection_pad1d_flatIN3c107complexIfEEEEvPKT_PS6_lllll:
	.zero		408


//--------------------- .nv.constant0._ZN2at6native49_GLOBAL__N__cfa43aba_16_ReflectionPad_cu_f800513927reflection_pad1d_out_kernelIN3c107complexIfEEEEvPKT_PS6_lll --------------------------
	.section	.nv.constant0._ZN2at6native49_GLOBAL__N__cfa43aba_16_ReflectionPad_cu_f800513927reflection_pad1d_out_kernelIN3c107complexIfEEEEvPKT_PS6_lll,"a",@progbits
	.sectionflags	@""
	.align	4
.nv.constant0._ZN2at6native49_GLOBAL__N__cfa43aba_16_ReflectionPad_cu_f800513927reflection_pad1d_out_kernelIN3c107complexIfEEEEvPKT_PS6_lll:
	.zero		392


//--------------------- .nv.constant0._ZN2at6native49_GLOBAL__N__cfa43aba_16_ReflectionPad_cu_f800513921reflection_pad1d_flatIN3c107complexIdEEEEvPKT_PS6_lllll --------------------------
	.section	.nv.constant0._ZN2at6native49_GLOBAL__N__cfa43aba_16_ReflectionPad_cu_f800513921reflection_pad1d_flatIN3c107complexIdEEEEvPKT_PS6_lllll,"a",@progbits
	.sectionflags	@""
	.align	4
.nv.constant0._ZN2at6native49_GLOBAL__N__cfa43aba_16_ReflectionPad_cu_f800513921reflection_pad1d_flatIN3c107complexIdEEEEvPKT_PS6_lllll:
	.zero		408


//--------------------- .nv.constant0._ZN2at6native49_GLOBAL__N__cfa43aba_16_ReflectionPad_cu_f800513927reflection_pad1d_out_kernelIN3c107complexIdEEEEvPKT_PS6_lll --------------------------
	.section	.nv.constant0._ZN2at6native49_GLOBAL__N__cfa43aba_16_ReflectionPad_cu_f800513927reflection_pad1d_out_kernelIN3c107complexIdEEEEvPKT_PS6_lll,"a",@progbits
	.sectionflags	@""
	.align	4
.nv.constant0._ZN2at6native49_GLOBAL__N__cfa43aba_16_ReflectionPad_cu_f800513927reflection_pad1d_out_kernelIN3c107complexIdEEEEvPKT_PS6_lll:
	.zero		392


//--------------------- .nv.constant0._ZN2at6native49_GLOBAL__N__cfa43aba_16_ReflectionPad_cu_f800513921reflection_pad1d_flatIfEEvPKT_PS3_lllll --------------------------
	.section	.nv.constant0._ZN2at6native49_GLOBAL__N__cfa43aba_16_ReflectionPad_cu_f800513921reflection_pad1d_flatIfEEvPKT_PS3_lllll,"a",@progbits
	.sectionflags	@""
	.align	4
.nv.constant0._ZN2at6native49_GLOBAL__N__cfa43aba_16_ReflectionPad_cu_f800513921reflection_pad1d_flatIfEEvPKT_PS3_lllll:
	.zero		408


//--------------------- .nv.constant0._ZN2at6native49_GLOBAL__N__cfa43aba_16_ReflectionPad_cu_f800513927reflection_pad1d_out_kernelIfEEvPKT_PS3_lll --------------------------
	.section	.nv.constant0._ZN2at6native49_GLOBAL__N__cfa43aba_16_ReflectionPad_cu_f800513927reflection_pad1d_out_kernelIfEEvPKT_PS3_lll,"a",@progbits
	.sectionflags	@""
	.align	4
.nv.constant0._ZN2at6native49_GLOBAL__N__cfa43aba_16_ReflectionPad_cu_f800513927reflection_pad1d_out_kernelIfEEvPKT_PS3_lll:
	.zero		392


//--------------------- .nv.constant0._ZN2at6native49_GLOBAL__N__cfa43aba_16_ReflectionPad_cu_f800513921reflection_pad1d_flatIdEEvPKT_PS3_lllll --------------------------
	.section	.nv.constant0._ZN2at6native49_GLOBAL__N__cfa43aba_16_ReflectionPad_cu_f800513921reflection_pad1d_flatIdEEvPKT_PS3_lllll,"a",@progbits
	.sectionflags	@""
	.align	4
.nv.constant0._ZN2at6native49_GLOBAL__N__cfa43aba_16_ReflectionPad_cu_f800513921reflection_pad1d_flatIdEEvPKT_PS3_lllll:
	.zero		408


//--------------------- .nv.constant0._ZN2at6native49_GLOBAL__N__cfa43aba_16_ReflectionPad_cu_f800513927reflection_pad1d_out_kernelIdEEvPKT_PS3_lll --------------------------
	.section	.nv.constant0._ZN2at6native49_GLOBAL__N__cfa43aba_16_ReflectionPad_cu_f800513927reflection_pad1d_out_kernelIdEEvPKT_PS3_lll,"a",@progbits
	.sectionflags	@""
	.align	4
.nv.constant0._ZN2at6native49_GLOBAL__N__cfa43aba_16_ReflectionPad_cu_f800513927reflection_pad1d_out_kernelIdEEvPKT_PS3_lll:
	.zero		392


//--------------------- .nv.constant0._ZN2at6native49_GLOBAL__N__cfa43aba_16_ReflectionPad_cu_f800513921reflection_pad1d_flatIsEEvPKT_PS3_lllll --------------------------
	.section	.nv.constant0._ZN2at6native49_GLOBAL__N__cfa43aba_16_ReflectionPad_cu_f800513921reflection_pad1d_flatIsEEvPKT_PS3_lllll,"a",@progbits
	.sectionflags	@""
	.align	4
.nv.constant0._ZN2at6native49_GLOBAL__N__cfa43aba_16_ReflectionPad_cu_f800513921reflection_pad1d_flatIsEEvPKT_PS3_lllll:
	.zero		408


//--------------------- .nv.constant0._ZN2at6native49_GLOBAL__N__cfa43aba_16_ReflectionPad_cu_f800513927reflection_pad1d_out_kernelIsEEvPKT_PS3_lll --------------------------
	.section	.nv.constant0._ZN2at6native49_GLOBAL__N__cfa43aba_16_ReflectionPad_cu_f800513927reflection_pad1d_out_kernelIsEEvPKT_PS3_lll,"a",@progbits
	.sectionflags	@""
	.align	4
.nv.constant0._ZN2at6native49_GLOBAL__N__cfa43aba_16_ReflectionPad_cu_f800513927reflection_pad1d_out_kernelIsEEvPKT_PS3_lll:
	.zero		392


//--------------------- .nv.constant0._ZN2at6native49_GLOBAL__N__cfa43aba_16_ReflectionPad_cu_f800513921reflection_pad1d_flatIlEEvPKT_PS3_lllll --------------------------
	.section	.nv.constant0._ZN2at6native49_GLOBAL__N__cfa43aba_16_ReflectionPad_cu_f800513921reflection_pad1d_flatIlEEvPKT_PS3_lllll,"a",@progbits
	.sectionflags	@""
	.align	4
.nv.constant0._ZN2at6native49_GLOBAL__N__cfa43aba_16_ReflectionPad_cu_f800513921reflection_pad1d_flatIlEEvPKT_PS3_lllll:
	.zero		408


//--------------------- .nv.constant0._ZN2at6native49_GLOBAL__N__cfa43aba_16_ReflectionPad_cu_f800513927reflection_pad1d_out_kernelIlEEvPKT_PS3_lll --------------------------
	.section	.nv.constant0._ZN2at6native49_GLOBAL__N__cfa43aba_16_ReflectionPad_cu_f800513927reflection_pad1d_out_kernelIlEEvPKT_PS3_lll,"a",@progbits
	.sectionflags	@""
	.align	4
.nv.constant0._ZN2at6native49_GLOBAL__N__cfa43aba_16_ReflectionPad_cu_f800513927reflection_pad1d_out_kernelIlEEvPKT_PS3_lll:
	.zero		392


//--------------------- .nv.constant0._ZN2at6native49_GLOBAL__N__cfa43aba_16_ReflectionPad_cu_f800513921reflection_pad1d_flatIiEEvPKT_PS3_lllll --------------------------
	.section	.nv.constant0._ZN2at6native49_GLOBAL__N__cfa43aba_16_ReflectionPad_cu_f800513921reflection_pad1d_flatIiEEvPKT_PS3_lllll,"a",@progbits
	.sectionflags	@""
	.align	4
.nv.constant0._ZN2at6native49_GLOBAL__N__cfa43aba_16_ReflectionPad_cu_f800513921reflection_pad1d_flatIiEEvPKT_PS3_lllll:
	.zero		408


//--------------------- .nv.constant0._ZN2at6native49_GLOBAL__N__cfa43aba_16_ReflectionPad_cu_f800513927reflection_pad1d_out_kernelIiEEvPKT_PS3_lll --------------------------
	.section	.nv.constant0._ZN2at6native49_GLOBAL__N__cfa43aba_16_ReflectionPad_cu_f800513927reflection_pad1d_out_kernelIiEEvPKT_PS3_lll,"a",@progbits
	.sectionflags	@""
	.align	4
.nv.constant0._ZN2at6native49_GLOBAL__N__cfa43aba_16_ReflectionPad_cu_f800513927reflection_pad1d_out_kernelIiEEvPKT_PS3_lll:
	.zero		392


//--------------------- .nv.constant0._ZN2at6native49_GLOBAL__N__cfa43aba_16_ReflectionPad_cu_f800513921reflection_pad1d_flatIaEEvPKT_PS3_lllll --------------------------
	.section	.nv.constant0._ZN2at6native49_GLOBAL__N__cfa43aba_16_ReflectionPad_cu_f800513921reflection_pad1d_flatIaEEvPKT_PS3_lllll,"a",@progbits
	.sectionflags	@""
	.align	4
.nv.constant0._ZN2at6native49_GLOBAL__N__cfa43aba_16_ReflectionPad_cu_f800513921reflection_pad1d_flatIaEEvPKT_PS3_lllll:
	.zero		408


//--------------------- .nv.constant0._ZN2at6native49_GLOBAL__N__cfa43aba_16_ReflectionPad_cu_f800513927reflection_pad1d_out_kernelIaEEvPKT_PS3_lll --------------------------
	.section	.nv.constant0._ZN2at6native49_GLOBAL__N__cfa43aba_16_ReflectionPad_cu_f800513927reflection_pad1d_out_kernelIaEEvPKT_PS3_lll,"a",@progbits
	.sectionflags	@""
	.align	4
.nv.constant0._ZN2at6native49_GLOBAL__N__cfa43aba_16_ReflectionPad_cu_f800513927reflection_pad1d_out_kernelIaEEvPKT_PS3_lll:
	.zero		392


//--------------------- .nv.constant0._ZN2at6native49_GLOBAL__N__cfa43aba_16_ReflectionPad_cu_f800513921reflection_pad1d_flatIhEEvPKT_PS3_lllll --------------------------
	.section	.nv.constant0._ZN2at6native49_GLOBAL__N__cfa43aba_16_ReflectionPad_cu_f800513921reflection_pad1d_flatIhEEvPKT_PS3_lllll,"a",@progbits
	.sectionflags	@""
	.align	4
.nv.constant0._ZN2at6native49_GLOBAL__N__cfa43aba_16_ReflectionPad_cu_f800513921reflection_pad1d_flatIhEEvPKT_PS3_lllll:
	.zero		408


//--------------------- .nv.constant0._ZN2at6native49_GLOBAL__N__cfa43aba_16_ReflectionPad_cu_f800513927reflection_pad1d_out_kernelIhEEvPKT_PS3_lll --------------------------
	.section	.nv.constant0._ZN2at6native49_GLOBAL__N__cfa43aba_16_ReflectionPad_cu_f800513927reflection_pad1d_out_kernelIhEEvPKT_PS3_lll,"a",@progbits
	.sectionflags	@""
	.align	4
.nv.constant0._ZN2at6native49_GLOBAL__N__cfa43aba_16_ReflectionPad_cu_f800513927reflection_pad1d_out_kernelIhEEvPKT_PS3_lll:
	.zero		392


//--------------------- .nv.constant0._ZN2at6native49_GLOBAL__N__cfa43aba_16_ReflectionPad_cu_f800513936reflection_pad2d_backward_out_kernelIN3c108BFloat16EEEvPT_PKS5_lliiiiiii --------------------------
	.section	.nv.constant0._ZN2at6native49_GLOBAL__N__cfa43aba_16_ReflectionPad_cu_f800513936reflection_pad2d_backward_out_kernelIN3c108BFloat16EEEvPT_PKS5_lliiiiiii,"a",@progbits
	.sectionflags	@""
	.align	4
.nv.constant0._ZN2at6native49_GLOBAL__N__cfa43aba_16_ReflectionPad_cu_f800513936reflection_pad2d_backward_out_kernelIN3c108BFloat16EEEvPT_PKS5_lliiiiiii:
	.zero		412


//--------------------- .nv.constant0._ZN2at6native49_GLOBAL__N__cfa43aba_16_ReflectionPad_cu_f800513940reflection_pad2d_backward_det_out_kernelIN3c108BFloat16EEEvPT_PKS5_lliiiiiii --------------------------
	.section	.nv.constant0._ZN2at6native49_GLOBAL__N__cfa43aba_16_ReflectionPad_cu_f800513940reflection_pad2d_backward_det_out_kernelIN3c108BFloat16EEEvPT_PKS5_lliiiiiii,"a",@progbits
	.sectionflags	@""
	.align	4
.nv.constant0._ZN2at6native49_GLOBAL__N__cfa43aba_16_ReflectionPad_cu_f800513940reflection_pad2d_backward_det_out_kernelIN3c108BFloat16EEEvPT_PKS5_lliiiiiii:
	.zero		412


//--------------------- .nv.constant0._ZN2at6native49_GLOBAL__N__cfa43aba_16_ReflectionPad_cu_f800513936reflection_pad2d_backward_out_kernelIN3c104HalfEEEvPT_PKS5_lliiiiiii --------------------------
	.section	.nv.constant0._ZN2at6native49_GLOBAL__N__cfa43aba_16_ReflectionPad_cu_f800513936reflection_pad2d_backward_out_kernelIN3c104HalfEEEvPT_PKS5_lliiiiiii,"a",@progbits
	.sectionflags	@""
	.align	4
.nv.constant0._ZN2at6native49_GLOBAL__N__cfa43aba_16_ReflectionPad_cu_f800513936reflection_pad2d_backward_out_kernelIN3c104HalfEEEvPT_PKS5_lliiiiiii:
	.zero		412


//--------------------- .nv.constant0._ZN2at6native49_GLOBAL__N__cfa43aba_16_ReflectionPad_cu_f800513940reflection_pad2d_backward_det_out_kernelIN3c104HalfEEEvPT_PKS5_lliiiiiii --------------------------
	.section	.nv.constant0._ZN2at6native49_GLOBAL__N__cfa43aba_16_ReflectionPad_cu_f800513940reflection_pad2d_backward_det_out_kernelIN3c104HalfEEEvPT_PKS5_lliiiiiii,"a",@progbits
	.sectionflags	@""
	.align	4
.nv.constant0._ZN2at6native49_GLOBAL__N__cfa43aba_16_ReflectionPad_cu_f800513940reflection_pad2d_backward_det_out_kernelIN3c104HalfEEEvPT_PKS5_lliiiiiii:
	.zero		412


//--------------------- .nv.constant0._ZN2at6native49_GLOBAL__N__cfa43aba_16_ReflectionPad_cu_f800513936reflection_pad2d_backward_out_kernelIN3c107complexIfEEEEvPT_PKS6_lliiiiiii --------------------------
	.section	.nv.constant0._ZN2at6native49_GLOBAL__N__cfa43aba_16_ReflectionPad_cu_f800513936reflection_pad2d_backward_out_kernelIN3c107complexIfEEEEvPT_PKS6_lliiiiiii,"a",@progbits
	.sectionflags	@""
	.align	4
.nv.constant0._ZN2at6native49_GLOBAL__N__cfa43aba_16_ReflectionPad_cu_f800513936reflection_pad2d_backward_out_kernelIN3c107complexIfEEEEvPT_PKS6_lliiiiiii:
	.zero		412


//--------------------- .nv.constant0._ZN2at6native49_GLOBAL__N__cfa43aba_16_ReflectionPad_cu_f800513940reflection_pad2d_backward_det_out_kernelIN3c107complexIfEEEEvPT_PKS6_lliiiiiii --------------------------
	.section	.nv.constant0._ZN2at6native49_GLOBAL__N__cfa43aba_16_ReflectionPad_cu_f800513940reflection_pad2d_backward_det_out_kernelIN3c107complexIfEEEEvPT_PKS6_lliiiiiii,"a",@progbits
	.sectionflags	@""
	.align	4
.nv.constant0._ZN2at6native49_GLOBAL__N__cfa43aba_16_ReflectionPad_cu_f800513940reflection_pad2d_backward_det_out_kernelIN3c107complexIfEEEEvPT_PKS6_lliiiiiii:
	.zero		412


//--------------------- .nv.constant0._ZN2at6native49_GLOBAL__N__cfa43aba_16_ReflectionPad_cu_f800513936reflection_pad2d_backward_out_kernelIN3c107complexIdEEEEvPT_PKS6_lliiiiiii --------------------------
	.section	.nv.constant0._ZN2at6native49_GLOBAL__N__cfa43aba_16_ReflectionPad_cu_f800513936reflection_pad2d_backward_out_kernelIN3c107complexIdEEEEvPT_PKS6_lliiiiiii,"a",@progbits
	.sectionflags	@""
	.align	4
.nv.constant0._ZN2at6native49_GLOBAL__N__cfa43aba_16_ReflectionPad_cu_f800513936reflection_pad2d_backward_out_kernelIN3c107complexIdEEEEvPT_PKS6_lliiiiiii:
	.zero		412


//--------------------- .nv.constant0._ZN2at6native49_GLOBAL__N__cfa43aba_16_ReflectionPad_cu_f800513940reflection_pad2d_backward_det_out_kernelIN3c107complexIdEEEEvPT_PKS6_lliiiiiii --------------------------
	.section	.nv.constant0._ZN2at6native49_GLOBAL__N__cfa43aba_16_ReflectionPad_cu_f800513940reflection_pad2d_backward_det_out_kernelIN3c107complexIdEEEEvPT_PKS6_lliiiiiii,"a",@progbits
	.sectionflags	@""
	.align	4
.nv.constant0._ZN2at6native49_GLOBAL__N__cfa43aba_16_ReflectionPad_cu_f800513940reflection_pad2d_backward_det_out_kernelIN3c107complexIdEEEEvPT_PKS6_lliiiiiii:
	.zero		412


//--------------------- .nv.constant0._ZN2at6native49_GLOBAL__N__cfa43aba_16_ReflectionPad_cu_f800513936reflection_pad2d_backward_out_kernelIfEEvPT_PKS3_lliiiiiii --------------------------
	.section	.nv.constant0._ZN2at6native49_GLOBAL__N__cfa43aba_16_ReflectionPad_cu_f800513936reflection_pad2d_backward_out_kernelIfEEvPT_PKS3_lliiiiiii,"a",@progbits
	.sectionflags	@""
	.align	4
.nv.constant0._ZN2at6native49_GLOBAL__N__cfa43aba_16_ReflectionPad_cu_f800513936reflection_pad2d_backward_out_kernelIfEEvPT_PKS3_lliiiiiii:
	.zero		412


//--------------------- .nv.constant0._ZN2at6native49_GLOBAL__N__cfa43aba_16_ReflectionPad_cu_f800513940reflection_pad2d_backward_det_out_kernelIfEEvPT_PKS3_lliiiiiii --------------------------
	.section	.nv.constant0._ZN2at6native49_GLOBAL__N__cfa43aba_16_ReflectionPad_cu_f800513940reflection_pad2d_backward_det_out_kernelIfEEvPT_PKS3_lliiiiiii,"a",@progbits
	.sectionflags	@""
	.align	4
.nv.constant0._ZN2at6native49_GLOBAL__N__cfa43aba_16_ReflectionPad_cu_f800513940reflection_pad2d_backward_det_out_kernelIfEEvPT_PKS3_lliiiiiii:
	.zero		412


//--------------------- .nv.constant0._ZN2at6native49_GLOBAL__N__cfa43aba_16_ReflectionPad_cu_f800513936reflection_pad2d_backward_out_kernelIdEEvPT_PKS3_lliiiiiii --------------------------
	.section	.nv.constant0._ZN2at6native49_GLOBAL__N__cfa43aba_16_ReflectionPad_cu_f800513936reflection_pad2d_backward_out_kernelIdEEvPT_PKS3_lliiiiiii,"a",@progbits
	.sectionflags	@""
	.align	4
.nv.constant0._ZN2at6native49_GLOBAL__N__cfa43aba_16_ReflectionPad_cu_f800513936reflection_pad2d_backward_out_kernelIdEEvPT_PKS3_lliiiiiii:
	.zero		412


//--------------------- .nv.constant0._ZN2at6native49_GLOBAL__N__cfa43aba_16_ReflectionPad_cu_f800513940reflection_pad2d_backward_det_out_kernelIdEEvPT_PKS3_lliiiiiii --------------------------
	.section	.nv.constant0._ZN2at6native49_GLOBAL__N__cfa43aba_16_ReflectionPad_cu_f800513940reflection_pad2d_backward_det_out_kernelIdEEvPT_PKS3_lliiiiiii,"a",@progbits
	.sectionflags	@""
	.align	4
.nv.constant0._ZN2at6native49_GLOBAL__N__cfa43aba_16_ReflectionPad_cu_f800513940reflection_pad2d_backward_det_out_kernelIdEEvPT_PKS3_lliiiiiii:
	.zero		412


//--------------------- .nv.constant0._ZN2at6native49_GLOBAL__N__cfa43aba_16_ReflectionPad_cu_f800513927reflection_pad2d_out_kernelIN3c108BFloat16EEEvPKT_PS5_lliiiiiii --------------------------
	.section	.nv.constant0._ZN2at6native49_GLOBAL__N__cfa43aba_16_ReflectionPad_cu_f800513927reflection_pad2d_out_kernelIN3c108BFloat16EEEvPKT_PS5_lliiiiiii,"a",@progbits
	.sectionflags	@""
	.align	4
.nv.constant0._ZN2at6native49_GLOBAL__N__cfa43aba_16_ReflectionPad_cu_f800513927reflection_pad2d_out_kernelIN3c108BFloat16EEEvPKT_PS5_lliiiiiii:
	.zero		412


//--------------------- .nv.constant0._ZN2at6native49_GLOBAL__N__cfa43aba_16_ReflectionPad_cu_f800513927reflection_pad2d_out_kernelIN3c104HalfEEEvPKT_PS5_lliiiiiii --------------------------
	.section	.nv.constant0._ZN2at6native49_GLOBAL__N__cfa43aba_16_ReflectionPad_cu_f800513927reflection_pad2d_out_kernelIN3c104HalfEEEvPKT_PS5_lliiiiiii,"a",@progbits
	.sectionflags	@""
	.align	4
.nv.constant0._ZN2at6native49_GLOBAL__N__cfa43aba_16_ReflectionPad_cu_f800513927reflection_pad2d_out_kernelIN3c104HalfEEEvPKT_PS5_lliiiiiii:
	.zero		412


//--------------------- .nv.constant0._ZN2at6native49_GLOBAL__N__cfa43aba_16_ReflectionPad_cu_f800513927reflection_pad2d_out_kernelIN3c107complexIfEEEEvPKT_PS6_lliiiiiii --------------------------
	.section	.nv.constant0._ZN2at6native49_GLOBAL__N__cfa43aba_16_ReflectionPad_cu_f800513927reflection_pad2d_out_kernelIN3c107complexIfEEEEvPKT_PS6_lliiiiiii,"a",@progbits
	.sectionflags	@""
	.align	4
.nv.constant0._ZN2at6native49_GLOBAL__N__cfa43aba_16_ReflectionPad_cu_f800513927reflection_pad2d_out_kernelIN3c107complexIfEEEEvPKT_PS6_lliiiiiii:
	.zero		412


//--------------------- .nv.constant0._ZN2at6native49_GLOBAL__N__cfa43aba_16_ReflectionPad_cu_f800513927reflection_pad2d_out_kernelIN3c107complexIdEEEEvPKT_PS6_lliiiiiii --------------------------
	.section	.nv.constant0._ZN2at6native49_GLOBAL__N__cfa43aba_16_ReflectionPad_cu_f800513927reflection_pad2d_out_kernelIN3c107complexIdEEEEvPKT_PS6_lliiiiiii,"a",@progbits
	.sectionflags	@""
	.align	4
.nv.constant0._ZN2at6native49_GLOBAL__N__cfa43aba_16_ReflectionPad_cu_f800513927reflection_pad2d_out_kernelIN3c107complexIdEEEEvPKT_PS6_lliiiiiii:
	.zero		412


//--------------------- .nv.constant0._ZN2at6native49_GLOBAL__N__cfa43aba_16_ReflectionPad_cu_f800513927reflection_pad2d_out_kernelIfEEvPKT_PS3_lliiiiiii --------------------------
	.section	.nv.constant0._ZN2at6native49_GLOBAL__N__cfa43aba_16_ReflectionPad_cu_f800513927reflection_pad2d_out_kernelIfEEvPKT_PS3_lliiiiiii,"a",@progbits
	.sectionflags	@""
	.align	4
.nv.constant0._ZN2at6native49_GLOBAL__N__cfa43aba_16_ReflectionPad_cu_f800513927reflection_pad2d_out_kernelIfEEvPKT_PS3_lliiiiiii:
	.zero		412


//--------------------- .nv.constant0._ZN2at6native49_GLOBAL__N__cfa43aba_16_ReflectionPad_cu_f800513927reflection_pad2d_out_kernelIdEEvPKT_PS3_lliiiiiii --------------------------
	.section	.nv.constant0._ZN2at6native49_GLOBAL__N__cfa43aba_16_ReflectionPad_cu_f800513927reflection_pad2d_out_kernelIdEEvPKT_PS3_lliiiiiii,"a",@progbits
	.sectionflags	@""
	.align	4
.nv.constant0._ZN2at6native49_GLOBAL__N__cfa43aba_16_ReflectionPad_cu_f800513927reflection_pad2d_out_kernelIdEEvPKT_PS3_lliiiiiii:
	.zero		412


//--------------------- .nv.constant0._ZN2at6native49_GLOBAL__N__cfa43aba_16_ReflectionPad_cu_f800513927reflection_pad2d_out_kernelIsEEvPKT_PS3_lliiiiiii --------------------------
	.section	.nv.constant0._ZN2at6native49_GLOBAL__N__cfa43aba_16_ReflectionPad_cu_f800513927reflection_pad2d_out_kernelIsEEvPKT_PS3_lliiiiiii,"a",@progbits
	.sectionflags	@""
	.align	4
.nv.constant0._ZN2at6native49_GLOBAL__N__cfa43aba_16_ReflectionPad_cu_f800513927reflection_pad2d_out_kernelIsEEvPKT_PS3_lliiiiiii:
	.zero		412


//--------------------- .nv.constant0._ZN2at6native49_GLOBAL__N__cfa43aba_16_ReflectionPad_cu_f800513927reflection_pad2d_out_kernelIlEEvPKT_PS3_lliiiiiii --------------------------
	.section	.nv.constant0._ZN2at6native49_GLOBAL__N__cfa43aba_16_ReflectionPad_cu_f800513927reflection_pad2d_out_kernelIlEEvPKT_PS3_lliiiiiii,"a",@progbits
	.sectionflags	@""
	.align	4
.nv.constant0._ZN2at6native49_GLOBAL__N__cfa43aba_16_ReflectionPad_cu_f800513927reflection_pad2d_out_kernelIlEEvPKT_PS3_lliiiiiii:
	.zero		412


//--------------------- .nv.constant0._ZN2at6native49_GLOBAL__N__cfa43aba_16_ReflectionPad_cu_f800513927reflection_pad2d_out_kernelIiEEvPKT_PS3_lliiiiiii --------------------------
	.section	.nv.constant0._ZN2at6native49_GLOBAL__N__cfa43aba_16_ReflectionPad_cu_f800513927reflection_pad2d_out_kernelIiEEvPKT_PS3_lliiiiiii,"a",@progbits
	.sectionflags	@""
	.align	4
.nv.constant0._ZN2at6native49_GLOBAL__N__cfa43aba_16_ReflectionPad_cu_f800513927reflection_pad2d_out_kernelIiEEvPKT_PS3_lliiiiiii:
	.zero		412


//--------------------- .nv.constant0._ZN2at6native49_GLOBAL__N__cfa43aba_16_ReflectionPad_cu_f800513927reflection_pad2d_out_kernelIaEEvPKT_PS3_lliiiiiii --------------------------
	.section	.nv.constant0._ZN2at6native49_GLOBAL__N__cfa43aba_16_ReflectionPad_cu_f800513927reflection_pad2d_out_kernelIaEEvPKT_PS3_lliiiiiii,"a",@progbits
	.sectionflags	@""
	.align	4
.nv.constant0._ZN2at6native49_GLOBAL__N__cfa43aba_16_ReflectionPad_cu_f800513927reflection_pad2d_out_kernelIaEEvPKT_PS3_lliiiiiii:
	.zero		412


//--------------------- .nv.constant0._ZN2at6native49_GLOBAL__N__cfa43aba_16_ReflectionPad_cu_f800513927reflection_pad2d_out_kernelIhEEvPKT_PS3_lliiiiiii --------------------------
	.section	.nv.constant0._ZN2at6native49_GLOBAL__N__cfa43aba_16_ReflectionPad_cu_f800513927reflection_pad2d_out_kernelIhEEvPKT_PS3_lliiiiiii,"a",@progbits
	.sectionflags	@""
	.align	4
.nv.constant0._ZN2at6native49_GLOBAL__N__cfa43aba_16_ReflectionPad_cu_f800513927reflection_pad2d_out_kernelIhEEvPKT_PS3_lliiiiiii:
	.zero		412


//--------------------- .text._ZN2at6native49_GLOBAL__N__cfa43aba_16_ReflectionPad_cu_f800513936reflection_pad3d_backward_out_kernelIN3c108BFloat16EEEvNS_27GenericPackedTensorAccessorIT_Lm5ENS_16DefaultPtrTraitsElEENS5_IKS6_Lm5ES7_lEElllll --------------------------
	.section	.text._ZN2at6native49_GLOBAL__N__cfa43aba_16_ReflectionPad_cu_f800513936reflection_pad3d_backward_out_kernelIN3c108BFloat16EEEvNS_27GenericPackedTensorAccessorIT_Lm5ENS_16DefaultPtrTraitsElEENS5_IKS6_Lm5ES7_lEElllll,"ax",@progbits
	.sectioninfo	@"SHI_REGISTERS=31"
	.align	128
.text._ZN2at6native49_GLOBAL__N__cfa43aba_16_ReflectionPad_cu_f800513936reflection_pad3d_backward_out_kernelIN3c108BFloat16EEEvNS_27GenericPackedTensorAccessorIT_Lm5ENS_16DefaultPtrTraitsElEENS5_IKS6_Lm5ES7_lEElllll:
        .type           _ZN2at6native49_GLOBAL__N__cfa43aba_16_ReflectionPad_cu_f800513936reflection_pad3d_backward_out_kernelIN3c108BFloat16EEEvNS_27GenericPackedTensorAccessorIT_Lm5ENS_16DefaultPtrTraitsElEENS5_IKS6_Lm5ES7_lEElllll,@function
        .size           _ZN2at6native49_GLOBAL__N__cfa43aba_16_ReflectionPad_cu_f800513936reflection_pad3d_backward_out_kernelIN3c108BFloat16EEEvNS_27GenericPackedTensorAccessorIT_Lm5ENS_16DefaultPtrTraitsElEENS5_IKS6_Lm5ES7_lEElllll,(.L_x_1109 - _ZN2at6native49_GLOBAL__N__cfa43aba_16_ReflectionPad_cu_f800513936reflection_pad3d_backward_out_kernelIN3c108BFloat16EEEvNS_27GenericPackedTensorAccessorIT_Lm5ENS_16DefaultPtrTraitsElEENS5_IKS6_Lm5ES7_lEElllll)
        .other          _ZN2at6native49_GLOBAL__N__cfa43aba_16_ReflectionPad_cu_f800513936reflection_pad3d_backward_out_kernelIN3c108BFloat16EEEvNS_27GenericPackedTensorAccessorIT_Lm5ENS_16DefaultPtrTraitsElEENS5_IKS6_Lm5ES7_lEElllll,@"STO_CUDA_ENTRY STV_DEFAULT"
_ZN2at6native49_GLOBAL__N__cfa43aba_16_ReflectionPad_cu_f800513936reflection_pad3d_backward_out_kernelIN3c108BFloat16EEEvNS_27GenericPackedTensorAccessorIT_Lm5ENS_16DefaultPtrTraitsElEENS5_IKS6_Lm5ES7_lEElllll:
[----:B------:R-:W-:Y:S02]  /*0000*/  IMAD.MOV.U32 R1, RZ, RZ, c[0x0][0x28] ;  /* 0x00000a00ff017624 */ /* 0x000fe400078e00ff */
[----:B------:R-:W0:Y:S01]  /*0010*/  S2R R4, SR_TID.X ;  /* 0x0000000000047919 */ /* 0x000e220000002100 */
[----:B------:R-:W-:Y:S01]  /*0020*/  ULDC.64 UR8, c[0x0][0x1d8] ;  /* 0x0000760000087ab9 */ /* 0x000fe20000000a00 */
[----:B------:R-:W-:Y:S01]  /*0030*/  IMAD.MOV.U32 R5, RZ, RZ, RZ ;  /* 0x000000ffff057224 */ /* 0x000fe200078e00ff */
[----:B------:R-:W-:Y:S01]  /*0040*/  ULDC.64 UR10, c[0x0][0x1d0] ;  /* 0x00007400000a7ab9 */ /* 0x000fe20000000a00 */
[----:B------:R-:W0:Y:S01]  /*0050*/  S2R R3, SR_CTAID.X ;  /* 0x0000000000037919 */ /* 0x000e220000002500 */
[----:B------:R-:W-:Y:S02]  /*0060*/  UIMAD UR6, UR8, UR11, URZ ;  /* 0x0000000b080672a4 */ /* 0x000fe4000f8e023f */
[----:B------:R-:W-:Y:S02]  /*0070*/  UIMAD.WIDE.U32 UR4, UR8, UR10, URZ ;  /* 0x0000000a080472a5 */ /* 0x000fe4000f8e003f */
[----:B------:R-:W-:-:S03]  /*0080*/  UIMAD UR6, UR10, UR9, UR6 ;  /* 0x000000090a0672a4 */ /* 0x000fc6000f8e0206 */
[----:B------:R-:W-:Y:S02]  /*0090*/  ULDC.64 UR8, c[0x0][0x1e0] ;  /* 0x0000780000087ab9 */ /* 0x000fe40000000a00 */
[----:B------:R-:W-:Y:S02]  /*00a0*/  UIADD3 UR5, UR5, UR6, URZ ;  /* 0x0000000605057290 */ /* 0x000fe4000fffe03f */
[----:B------:R-:W-:Y:S02]  /*00b0*/  UIMAD.WIDE.U32 UR6, UR4, UR8, URZ ;  /* 0x00000008040672a5 */ /* 0x000fe4000f8e003f */
[----:B------:R-:W-:-:S04]  /*00c0*/  UIMAD UR5, UR5, UR8, URZ ;  /* 0x00000008050572a4 */ /* 0x000fc8000f8e023f */
[----:B------:R-:W-:-:S04]  /*00d0*/  UIMAD UR4, UR4, UR9, UR5 ;  /* 0x00000009040472a4 */ /* 0x000fc8000f8e0205 */
[----:B------:R-:W-:Y:S01]  /*00e0*/  UIADD3 UR4, UR7, UR4, URZ ;  /* 0x0000000407047290 */ /* 0x000fe2000fffe03f */
[----:B0-----:R-:W-:-:S05]  /*00f0*/  IMAD.WIDE.U32 R4, R3, c[0x0][0x0], R4 ;  /* 0x0000000003047a25 */ /* 0x001fca00078e0004 */
[----:B------:R-:W-:-:S04]  /*0100*/  ISETP.GE.U32.AND P0, PT, R4, UR6, PT ;  /* 0x0000000604007c0c */ /* 0x000fc8000bf06070 */
[----:B------:R-:W-:-:S13]  /*0110*/  ISETP.GE.AND.EX P0, PT, R5, UR4, PT, P0 ;  /* 0x0000000405007c0c */ /* 0x000fda000bf06300 */
[----:B------:R-:W-:Y:S05]  /*0120*/  @P0 EXIT ;  /* 0x000000000000094d */ /* 0x000fea0003800000 */
[----:B------:R-:W-:Y:S01]  /*0130*/  LOP3.LUT R0, R5, c[0x0][0x1e4], RZ, 0xfc, !PT ;  /* 0x0000790005007a12 */ /* 0x000fe200078efcff */
[----:B------:R-:W-:Y:S03]  /*0140*/  BSSY B0, `(.L_x_0) ;  /* 0x0000028000007945 */ /* 0x000fe60003800000 */
[----:B------:R-:W-:-:S13]  /*0150*/  ISETP.NE.U32.AND P0, PT, R0, RZ, PT ;  /* 0x000000ff0000720c */ /* 0x000fda0003f05070 */
[----:B------:R-:W-:Y:S05]  /*0160*/  @!P0 BRA `(.L_x_1) ;  /* 0x000000f000008947 */ /* 0x000fea0003800000 */
[----:B------:R-:W-:Y:S01]  /*0170*/  IMAD.MOV.U32 R11, RZ, RZ, R4 ;  /* 0x000000ffff0b7224 */ /* 0x000fe200078e0004 */
[----:B------:R-:W-:Y:S01]  /*0180*/  MOV R10, 0x1d0 ;  /* 0x000001d0000a7802 */ /* 0x000fe20000000f00 */
[----:B------:R-:W-:Y:S02]  /*0190*/  IMAD.MOV.U32 R14, RZ, RZ, R5 ;  /* 0x000000ffff0e7224 */ /* 0x000fe400078e0005 */
[----:B------:R-:W-:Y:S02]  /*01a0*/  IMAD.MOV.U32 R12, RZ, RZ, c[0x0][0x1e0] ;  /* 0x00007800ff0c7624 */ /* 0x000fe400078e00ff */
[----:B------:R-:W-:Y:S02]  /*01b0*/  IMAD.MOV.U32 R7, RZ, RZ, c[0x0][0x1e4] ;  /* 0x00007900ff077624 */ /* 0x000fe400078e00ff */
[----:B------:R-:W-:Y:S05]  /*01c0*/  CALL.REL.NOINC `($__internal_0_$__cuda_sm20_div_s64) ;  /* 0x0000139000007944 */ /* 0x000fea0003c00000 */
[----:B------:R-:W-:Y:S01]  /*01d0*/  IADD3 R3, P0, RZ, -R8, RZ ;  /* 0x80000008ff037210 */ /* 0x000fe20007f1e0ff */
[----:B------:R-:W-:-:S04]  /*01e0*/  IMAD.MOV.U32 R2, RZ, RZ, R8 ;  /* 0x000000ffff027224 */ /* 0x000fc800078e0008 */
[----:B------:R-:W-:Y:S02]  /*01f0*/  IMAD.X R0, RZ, RZ, ~R9, P0 ;  /* 0x000000ffff007224 */ /* 0x000fe400000e0e09 */
[----:B------:R-:W-:-:S04]  /*0200*/  IMAD.WIDE.U32 R6, R3, c[0x0][0x1e0], R4 ;  /* 0x0000780003067a25 */ /* 0x000fc800078e0004 */
[----:B------:R-:W-:-:S04]  /*0210*/  IMAD R0, R0, c[0x0][0x1e0], RZ ;  /* 0x0000780000007a24 */ /* 0x000fc800078e02ff */
[----:B------:R-:W-:-:S04]  /*0220*/  IMAD R3, R3, c[0x0][0x1e4], R0 ;  /* 0x0000790003037a24 */ /* 0x000fc800078e0200 */
[----:B------:R-:W-:Y:S02]  /*0230*/  IMAD.IADD R0, R7, 0x1, R3 ;  /* 0x0000000107007824 */ /* 0x000fe400078e0203 */
[----:B------:R-:W-:Y:S01]  /*0240*/  IMAD.MOV.U32 R3, RZ, RZ, R9 ;  /* 0x000000ffff037224 */ /* 0x000fe200078e0009 */
[----:B------:R-:W-:Y:S05]  /*0250*/  BRA `(.L_x_2) ;  /* 0x0000016000007947 */ /* 0x000fea0003800000 */
.L_x_1:
[----:B------:R-:W0:Y:S01]  /*0260*/  I2F.U32.RP R0, c[0x0][0x1e0] ;  /* 0x0000780000007b06 */ /* 0x000e220000209000 */
[----:B------:R-:W-:-:S07]  /*0270*/  ISETP.NE.U32.AND P2, PT, RZ, c[0x0][0x1e0], PT ;  /* 0x00007800ff007a0c */ /* 0x000fce0003f45070 */
[----:B0-----:R-:W0:Y:S02]  /*0280*/  MUFU.RCP R0, R0 ;  /* 0x0000000000007308 */ /* 0x001e240000001000 */
[----:B0-----:R-:W-:Y:S01]  /*0290*/  IADD3 R2, R0, 0xffffffe, RZ ;  /* 0x0ffffffe00027810 */ /* 0x001fe20007ffe0ff */
[----:B------:R-:W-:-:S05]  /*02a0*/  IMAD.MOV.U32 R0, RZ, RZ, RZ ;  /* 0x000000ffff007224 */ /* 0x000fca00078e00ff */
[----:B------:R0:W1:Y:S02]  /*02b0*/  F2I.FTZ.U32.TRUNC.NTZ R3, R2 ;  /* 0x0000000200037305 */ /* 0x000064000021f000 */
[----:B0-----:R-:W-:Y:S02]  /*02c0*/  IMAD.MOV.U32 R2, RZ, RZ, RZ ;  /* 0x000000ffff027224 */ /* 0x001fe400078e00ff */
[----:B-1----:R-:W-:-:S04]  /*02d0*/  IMAD.MOV R7, RZ, RZ, -R3 ;  /* 0x000000ffff077224 */ /* 0x002fc800078e0a03 */
[----:B------:R-:W-:-:S04]  /*02e0*/  IMAD R7, R7, c[0x0][0x1e0], RZ ;  /* 0x0000780007077a24 */ /* 0x000fc800078e02ff */
[----:B------:R-:W-:-:S06]  /*02f0*/  IMAD.HI.U32 R3, R3, R7, R2 ;  /* 0x0000000703037227 */ /* 0x000fcc00078e0002 */
[----:B------:R-:W-:-:S04]  /*0300*/  IMAD.HI.U32 R2, R3, R4, RZ ;  /* 0x0000000403027227 */ /* 0x000fc800078e00ff */
[----:B------:R-:W-:-:S04]  /*0310*/  IMAD.MOV R3, RZ, RZ, -R2 ;  /* 0x000000ffff037224 */ /* 0x000fc800078e0a02 */
[----:B------:R-:W-:-:S05]  /*0320*/  IMAD R3, R3, c[0x0][0x1e0], R4 ;  /* 0x0000780003037a24 */ /* 0x000fca00078e0204 */
[----:B------:R-:W-:-:S13]  /*0330*/  ISETP.GE.U32.AND P0, PT, R3, c[0x0][0x1e0], PT ;  /* 0x0000780003007a0c */ /* 0x000fda0003f06070 */
[----:B------:R-:W-:Y:S02]  /*0340*/  @P0 IADD3 R3, R3, -c[0x0][0x1e0], RZ ;  /* 0x8000780003030a10 */ /* 0x000fe40007ffe0ff */
[----:B------:R-:W-:Y:S02]  /*0350*/  @P0 IADD3 R2, R2, 0x1, RZ ;  /* 0x0000000102020810 */ /* 0x000fe40007ffe0ff */
[----:B------:R-:W-:-:S13]  /*0360*/  ISETP.GE.U32.AND P1, PT, R3, c[0x0][0x1e0], PT ;  /* 0x0000780003007a0c */ /* 0x000fda0003f26070 */
[----:B------:R-:W-:Y:S02]  /*0370*/  @P1 IADD3 R2, R2, 0x1, RZ ;  /* 0x0000000102021810 */ /* 0x000fe40007ffe0ff */
[----:B------:R-:W-:-:S05]  /*0380*/  @!P2 LOP3.LUT R2, RZ, c[0x0][0x1e0], RZ, 0x33, !PT ;  /* 0x00007800ff02aa12 */ /* 0x000fca00078e33ff */
[----:B------:R-:W-:-:S04]  /*0390*/  IMAD.MOV R3, RZ, RZ, -R2 ;  /* 0x000000ffff037224 */ /* 0x000fc800078e0a02 */
[----:B------:R-:W-:Y:S02]  /*03a0*/  IMAD R6, R3, c[0x0][0x1e0], R4 ;  /* 0x0000780003067a24 */ /* 0x000fe400078e0204 */
[----:B------:R-:W-:Y:S02]  /*03b0*/  IMAD.MOV.U32 R3, RZ, RZ, RZ ;  /* 0x000000ffff037224 */ /* 0x000fe400078e00ff */
.L_x_2:
[----:B------:R-:W-:Y:S05]  /*03c0*/  BSYNC B0 ;  /* 0x0000000000007941 */ /* 0x000fea0003800000 */
.L_x_0:
[----:B------:R-:W-:Y:S01]  /*03d0*/  LOP3.LUT R7, R3, c[0x0][0x1dc], RZ, 0xfc, !PT ;  /* 0x0000770003077a12 */ /* 0x000fe200078efcff */
[----:B------:R-:W-:Y:S03]  /*03e0*/  BSSY B0, `(.L_x_3) ;  /* 0x000001b000007945 */ /* 0x000fe60003800000 */
[----:B------:R-:W-:-:S13]  /*03f0*/  ISETP.NE.U32.AND P0, PT, R7, RZ, PT ;  /* 0x000000ff0700720c */ /* 0x000fda0003f05070 */
[----:B------:R-:W-:Y:S05]  /*0400*/  @!P0 BRA `(.L_x_4) ;  /* 0x0000006000008947 */ /* 0x000fea0003800000 */
[----:B------:R-:W-:Y:S01]  /*0410*/  IMAD.MOV.U32 R8, RZ, RZ, R2 ;  /* 0x000000ffff087224 */ /* 0x000fe200078e0002 */
[----:B------:R-:W-:Y:S02]  /*0420*/  MOV R2, 0x440 ;  /* 0x0000044000027802 */ /* 0x000fe40000000f00 */
[----:B------:R-:W-:Y:S05]  /*0430*/  CALL.REL.NOINC `($__internal_1_$__cuda_sm20_rem_s64) ;  /* 0x0000165000007944 */ /* 0x000fea0003c00000 */
[----:B------:R-:W-:Y:S02]  /*0440*/  IMAD.MOV.U32 R2, RZ, RZ, R7 ;  /* 0x000000ffff027224 */ /* 0x000fe400078e0007 */
[----:B------:R-:W-:Y:S01]  /*0450*/  IMAD.MOV.U32 R3, RZ, RZ, R8 ;  /* 0x000000ffff037224 */ /* 0x000fe200078e0008 */
[----:B------:R-:W-:Y:S05]  /*0460*/  BRA `(.L_x_5) ;  /* 0x0000012000007947 */ /* 0x000fea0003800000 */
.L_x_4:
        /* <DEDUP_REMOVED lines=14> */
[----:B------:R-:W-:-:S04]  /*0550*/  @P0 IADD3 R2, R2, -c[0x0][0x1d8], RZ ;  /* 0x8000760002020a10 */ /* 0x000fc80007ffe0ff */
[----:B------:R-:W-:-:S13]  /*0560*/  ISETP.GE.U32.AND P0, PT, R2, c[0x0][0x1d8], PT ;  /* 0x0000760002007a0c */ /* 0x000fda0003f06070 */
[----:B------:R-:W-:Y:S02]  /*0570*/  @P0 IADD3 R2, R2, -c[0x0][0x1d8], RZ ;  /* 0x8000760002020a10 */ /* 0x000fe40007ffe0ff */
[----:B------:R-:W-:Y:S02]  /*0580*/  @!P1 LOP3.LUT R2, RZ, c[0x0][0x1d8], RZ, 0x33, !PT ;  /* 0x00007600ff029a12 */ /* 0x000fe400078e33ff */
.L_x_5:
[----:B------:R-:W-:Y:S05]  /*0590*/  BSYNC B0 ;  /* 0x0000000000007941 */ /* 0x000fea0003800000 */
.L_x_3:
[----:B------:R-:W-:Y:S01]  /*05a0*/  ULDC.64 UR8, c[0x0][0x1d8] ;  /* 0x0000760000087ab9 */ /* 0x000fe20000000a00 */
[----:B------:R-:W-:Y:S01]  /*05b0*/  BSSY B0, `(.L_x_6) ;  /* 0x0000028000007945 */ /* 0x000fe20003800000 */
[----:B------:R-:W-:Y:S02]  /*05c0*/  ULDC.64 UR10, c[0x0][0x1e0] ;  /* 0x00007800000a7ab9 */ /* 0x000fe40000000a00 */
[----:B------:R-:W-:Y:S02]  /*05d0*/  UIMAD UR6, UR10, UR9, URZ ;  /* 0x000000090a0672a4 */ /* 0x000fe4000f8e023f */
[----:B------:R-:W-:Y:S02]  /*05e0*/  UIMAD.WIDE.U32 UR4, UR8, UR10, URZ ;  /* 0x0000000a080472a5 */ /* 0x000fe4000f8e003f */
[----:B------:R-:W-:-:S02]  /*05f0*/  UIMAD UR6, UR8, UR11, UR6 ;  /* 0x0000000b080672a4 */ /* 0x000fc4000f8e0206 */
[----:B------:R-:W-:Y:S02]  /*0600*/  ULDC.64 UR14, c[0x0][0x118] ;  /* 0x00004600000e7ab9 */ /* 0x000fe40000000a00 */
[----:B------:R-:W-:-:S06]  /*0610*/  UIADD3 UR6, UR5, UR6, URZ ;  /* 0x0000000605067290 */ /* 0x000fcc000fffe03f */
[----:B------:R-:W-:-:S04]  /*0620*/  LOP3.LUT R7, R5, UR6, RZ, 0xfc, !PT ;  /* 0x0000000605077c12 */ /* 0x000fc8000f8efcff */
[----:B------:R-:W-:-:S13]  /*0630*/  ISETP.NE.U32.AND P0, PT, R7, RZ, PT ;  /* 0x000000ff0700720c */ /* 0x000fda0003f05070 */
[----:B------:R-:W-:Y:S05]  /*0640*/  @!P0 BRA `(.L_x_7) ;  /* 0x000000a000008947 */ /* 0x000fea0003800000 */
[----:B------:R-:W-:Y:S01]  /*0650*/  IMAD.U32 R12, RZ, RZ, UR4 ;  /* 0x00000004ff0c7e24 */ /* 0x000fe2000f8e00ff */
[----:B------:R-:W-:Y:S01]  /*0660*/  MOV R10, 0x6c0 ;  /* 0x000006c0000a7802 */ /* 0x000fe20000000f00 */
[----:B------:R-:W-:Y:S02]  /*0670*/  IMAD.U32 R13, RZ, RZ, UR5 ;  /* 0x00000005ff0d7e24 */ /* 0x000fe4000f8e00ff */
[----:B------:R-:W-:Y:S02]  /*0680*/  IMAD.MOV.U32 R11, RZ, RZ, R4 ;  /* 0x000000ffff0b7224 */ /* 0x000fe400078e0004 */
[----:B------:R-:W-:Y:S02]  /*0690*/  IMAD.MOV.U32 R14, RZ, RZ, R5 ;  /* 0x000000ffff0e7224 */ /* 0x000fe400078e0005 */
[----:B------:R-:W-:Y:S02]  /*06a0*/  IMAD.U32 R7, RZ, RZ, UR6 ;  /* 0x00000006ff077e24 */ /* 0x000fe4000f8e00ff */
[----:B------:R-:W-:Y:S05]  /*06b0*/  CALL.REL.NOINC `($__internal_0_$__cuda_sm20_div_s64) ;  /* 0x00000ea000007944 */ /* 0x000fea0003c00000 */
[----:B------:R-:W-:Y:S02]  /*06c0*/  IMAD.MOV.U32 R4, RZ, RZ, R8 ;  /* 0x000000ffff047224 */ /* 0x000fe400078e0008 */
[----:B------:R-:W-:Y:S01]  /*06d0*/  IMAD.MOV.U32 R5, RZ, RZ, R9 ;  /* 0x000000ffff057224 */ /* 0x000fe200078e0009 */
[----:B------:R-:W-:Y:S05]  /*06e0*/  BRA `(.L_x_8) ;  /* 0x0000014000007947 */ /* 0x000fea0003800000 */
.L_x_7:
[----:B------:R-:W0:Y:S01]  /*06f0*/  I2F.U32.RP R5, UR4 ;  /* 0x0000000400057d06 */ /* 0x000e220008209000 */
[----:B------:R-:W-:-:S07]  /*0700*/  ISETP.NE.U32.AND P2, PT, RZ, UR4, PT ;  /* 0x00000004ff007c0c */ /* 0x000fce000bf45070 */
[----:B0-----:R-:W0:Y:S02]  /*0710*/  MUFU.RCP R5, R5 ;  /* 0x0000000500057308 */ /* 0x001e240000001000 */
[----:B0-----:R-:W-:Y:S01]  /*0720*/  IADD3 R8, R5, 0xffffffe, RZ ;  /* 0x0ffffffe05087810 */ /* 0x001fe20007ffe0ff */
[----:B------:R-:W-:-:S05]  /*0730*/  IMAD.MOV.U32 R5, RZ, RZ, RZ ;  /* 0x000000ffff057224 */ /* 0x000fca00078e00ff */
[----:B------:R0:W1:Y:S02]  /*0740*/  F2I.FTZ.U32.TRUNC.NTZ R9, R8 ;  /* 0x0000000800097305 */ /* 0x000064000021f000 */
[----:B0-----:R-:W-:Y:S02]  /*0750*/  IMAD.MOV.U32 R8, RZ, RZ, RZ ;  /* 0x000000ffff087224 */ /* 0x001fe400078e00ff */
[----:B-1----:R-:W-:-:S04]  /*0760*/  IMAD.MOV R7, RZ, RZ, -R9 ;  /* 0x000000ffff077224 */ /* 0x002fc800078e0a09 */
[----:B------:R-:W-:-:S04]  /*0770*/  IMAD R7, R7, UR4, RZ ;  /* 0x0000000407077c24 */ /* 0x000fc8000f8e02ff */
[----:B------:R-:W-:-:S06]  /*0780*/  IMAD.HI.U32 R9, R9, R7, R8 ;  /* 0x0000000709097227 */ /* 0x000fcc00078e0008 */
[----:B------:R-:W-:-:S04]  /*0790*/  IMAD.HI.U32 R9, R9, R4, RZ ;  /* 0x0000000409097227 */ /* 0x000fc800078e00ff */
[----:B------:R-:W-:-:S04]  /*07a0*/  IMAD.MOV R7, RZ, RZ, -R9 ;  /* 0x000000ffff077224 */ /* 0x000fc800078e0a09 */
[----:B------:R-:W-:-:S05]  /*07b0*/  IMAD R4, R7, UR4, R4 ;  /* 0x0000000407047c24 */ /* 0x000fca000f8e0204 */
[----:B------:R-:W-:-:S13]  /*07c0*/  ISETP.GE.U32.AND P0, PT, R4, UR4, PT ;  /* 0x0000000404007c0c */ /* 0x000fda000bf06070 */
[----:B------:R-:W-:Y:S02]  /*07d0*/  @P0 IADD3 R4, R4, -UR4, RZ ;  /* 0x8000000404040c10 */ /* 0x000fe4000fffe0ff */
[----:B------:R-:W-:Y:S02]  /*07e0*/  @P0 IADD3 R9, R9, 0x1, RZ ;  /* 0x0000000109090810 */ /* 0x000fe40007ffe0ff */
[----:B------:R-:W-:-:S13]  /*07f0*/  ISETP.GE.U32.AND P1, PT, R4, UR4, PT ;  /* 0x0000000404007c0c */ /* 0x000fda000bf26070 */
[----:B------:R-:W-:Y:S02]  /*0800*/  @P1 IADD3 R9, R9, 0x1, RZ ;  /* 0x0000000109091810 */ /* 0x000fe40007ffe0ff */
[----:B------:R-:W-:-:S05]  /*0810*/  @!P2 LOP3.LUT R9, RZ, UR4, RZ, 0x33, !PT ;  /* 0x00000004ff09ac12 */ /* 0x000fca000f8e33ff */
[----:B------:R-:W-:Y:S02]  /*0820*/  IMAD.MOV.U32 R4, RZ, RZ, R9 ;  /* 0x000000ffff047224 */ /* 0x000fe400078e0009 */
.L_x_8:
[----:B------:R-:W-:Y:S05]  /*0830*/  BSYNC B0 ;  /* 0x0000000000007941 */ /* 0x000fea0003800000 */
.L_x_6:
[----:B------:R-:W-:Y:S01]  /*0840*/  IADD3 R13, P0, R6, -c[0x0][0x210], RZ ;  /* 0x80008400060d7a10 */ /* 0x000fe20007f1e0ff */
[----:B------:R-:W-:Y:S01]  /*0850*/  ULDC.64 UR4, c[0x0][0x210] ;  /* 0x0000840000047ab9 */ /* 0x000fe20000000a00 */
[----:B------:R-:W-:Y:S01]  /*0860*/  IADD3 R12, P2, R2, -c[0x0][0x218], RZ ;  /* 0x80008600020c7a10 */ /* 0x000fe20007f5e0ff */
[----:B------:R-:W-:Y:S01]  /*0870*/  UIADD3 UR4, UP0, URZ, -UR4, URZ ;  /* 0x800000043f047290 */ /* 0x000fe2000ff1e03f */
[----:B------:R-:W-:Y:S01]  /*0880*/  IADD3.X R8, R0, ~c[0x0][0x214], RZ, P0, !PT ;  /* 0x8000850000087a10 */ /* 0x000fe200007fe4ff */
[----:B------:R-:W-:Y:S01]  /*0890*/  IMAD.MOV.U32 R14, RZ, RZ, c[0x0][0x214] ;  /* 0x00008500ff0e7624 */ /* 0x000fe200078e00ff */
[-C--:B------:R-:W-:Y:S01]  /*08a0*/  IADD3 R10, P1, RZ, -R13.reuse, RZ ;  /* 0x8000000dff0a7210 */ /* 0x080fe20007f3e0ff */
[----:B------:R-:W-:Y:S01]  /*08b0*/  UIADD3.X UR13, URZ, ~UR5, URZ, UP0, !UPT ;  /* 0x800000053f0d7290 */ /* 0x000fe200087fe43f */
[----:B------:R-:W-:Y:S01]  /*08c0*/  ISETP.LT.AND P0, PT, R8, RZ, PT ;  /* 0x000000ff0800720c */ /* 0x000fe20003f01270 */
[----:B------:R-:W-:Y:S01]  /*08d0*/  UISETP.GT.U32.AND UP2, UPT, UR4, URZ, UPT ;  /* 0x0000003f0400728c */ /* 0x000fe2000bf44070 */
[----:B------:R-:W-:Y:S01]  /*08e0*/  IADD3.X R7, R3, ~c[0x0][0x21c], RZ, P2, !PT ;  /* 0x8000870003077a10 */ /* 0x000fe200017fe4ff */
[----:B------:R-:W-:Y:S01]  /*08f0*/  IMAD.X R9, RZ, RZ, ~R8, P1 ;  /* 0x000000ffff097224 */ /* 0x000fe200008e0e08 */
[----:B------:R-:W-:Y:S01]  /*0900*/  IADD3 R11, P2, RZ, -R12, RZ ;  /* 0x8000000cff0b7210 */ /* 0x000fe20007f5e0ff */
[----:B------:R-:W-:Y:S01]  /*0910*/  IMAD.MOV.U32 R23, RZ, RZ, c[0x0][0x218] ;  /* 0x00008600ff177624 */ /* 0x000fe200078e00ff */
[----:B------:R-:W-:Y:S01]  /*0920*/  SEL R13, R10, R13, P0 ;  /* 0x0000000d0a0d7207 */ /* 0x000fe20000000000 */
[----:B------:R-:W-:Y:S01]  /*0930*/  UISETP.GT.AND.EX UP2, UPT, UR13, URZ, UPT, UP2 ;  /* 0x0000003f0d00728c */ /* 0x000fe2000bf44320 */
[----:B------:R-:W-:Y:S01]  /*0940*/  SEL R8, R9, R8, P0 ;  /* 0x0000000809087207 */ /* 0x000fe20000000000 */
[----:B------:R-:W-:Y:S01]  /*0950*/  IMAD.MOV.U32 R9, RZ, RZ, c[0x0][0x210] ;  /* 0x00008400ff097624 */ /* 0x000fe200078e00ff */
[----:B------:R-:W-:Y:S01]  /*0960*/  ISETP.LT.U32.AND P0, PT, RZ, c[0x0][0x210], PT ;  /* 0x00008400ff007a0c */ /* 0x000fe20003f01070 */
[----:B------:R-:W-:Y:S01]  /*0970*/  IMAD.X R10, RZ, RZ, ~R7, P2 ;  /* 0x000000ffff0a7224 */ /* 0x000fe200010e0e07 */
[----:B------:R-:W-:Y:S01]  /*0980*/  ISETP.LT.AND P1, PT, R7, RZ, PT ;  /* 0x000000ff0700720c */ /* 0x000fe20003f21270 */
[----:B------:R-:W-:Y:S01]  /*0990*/  IMAD.MOV.U32 R16, RZ, RZ, c[0x0][0x21c] ;  /* 0x00008700ff107624 */ /* 0x000fe200078e00ff */
[----:B------:R-:W-:Y:S01]  /*09a0*/  LEA R19, P2, R9, c[0x0][0x188], 0x1 ;  /* 0x0000620009137a11 */ /* 0x000fe200078408ff */
[----:B------:R-:W-:Y:S01]  /*09b0*/  USEL UR4, UR4, URZ, UP2 ;  /* 0x0000003f04047287 */ /* 0x000fe20009000000 */
[----:B------:R-:W-:Y:S01]  /*09c0*/  ISETP.GT.AND.EX P0, PT, R14, RZ, PT, P0 ;  /* 0x000000ff0e00720c */ /* 0x000fe20003f04300 */
[----:B------:R-:W-:Y:S01]  /*09d0*/  ULDC.64 UR6, c[0x0][0x218] ;  /* 0x0000860000067ab9 */ /* 0x000fe20000000a00 */
[----:B------:R-:W-:Y:S01]  /*09e0*/  SEL R12, R11, R12, P1 ;  /* 0x0000000c0b0c7207 */ /* 0x000fe20000800000 */
[----:B------:R-:W0:Y:S01]  /*09f0*/  S2UR UR5, SR_CTAID.Z ;  /* 0x00000000000579c3 */ /* 0x000e220000002700 */
[----:B------:R-:W-:Y:S01]  /*0a00*/  SEL R7, R10, R7, P1 ;  /* 0x000000070a077207 */ /* 0x000fe20000800000 */
[----:B------:R-:W-:Y:S01]  /*0a10*/  UIADD3 UR6, UP0, URZ, -UR6, URZ ;  /* 0x800000063f067290 */ /* 0x000fe2000ff1e03f */
[C---:B------:R-:W-:Y:S01]  /*0a20*/  LEA.HI.X R14, R9.reuse, c[0x0][0x18c], R14, 0x1, P2 ;  /* 0x00006300090e7a11 */ /* 0x040fe200010f0c0e */
[----:B------:R-:W-:Y:S01]  /*0a30*/  IMAD.MOV.U32 R17, RZ, RZ, c[0x0][0x178] ;  /* 0x00005e00ff117624 */ /* 0x000fe200078e00ff */
[----:B------:R-:W-:Y:S01]  /*0a40*/  ISETP.LT.U32.AND P1, PT, RZ, c[0x0][0x218], PT ;  /* 0x00008600ff007a0c */ /* 0x000fe20003f21070 */
[----:B------:R-:W-:Y:S01]  /*0a50*/  UIADD3.X UR12, URZ, ~UR7, URZ, UP0, !UPT ;  /* 0x800000073f0c7290 */ /* 0x000fe200087fe43f */
[----:B------:R-:W-:Y:S01]  /*0a60*/  IADD3 R9, P4, -R9, 0x1, RZ ;  /* 0x0000000109097810 */ /* 0x000fe20007f9e1ff */
[----:B------:R-:W-:Y:S01]  /*0a70*/  UISETP.GT.U32.AND UP1, UPT, UR6, URZ, UPT ;  /* 0x0000003f0600728c */ /* 0x000fe2000bf24070 */
[C---:B------:R-:W-:Y:S01]  /*0a80*/  LEA R22, P3, R23.reuse, c[0x0][0x180], 0x1 ;  /* 0x0000600017167a11 */ /* 0x040fe200078608ff */
[----:B------:R-:W-:Y:S01]  /*0a90*/  ULDC.64 UR10, c[0x0][0x228] ;  /* 0x00008a00000a7ab9 */ /* 0x000fe20000000a00 */
[----:B------:R-:W-:Y:S01]  /*0aa0*/  SEL R10, RZ, c[0x0][0x210], !P0 ;  /* 0x00008400ff0a7a07 */ /* 0x000fe20004000000 */
[----:B------:R-:W-:Y:S01]  /*0ab0*/  IMAD.X R21, RZ, RZ, ~c[0x0][0x214], P4 ;  /* 0x80008500ff157624 */ /* 0x000fe200020e06ff */
[----:B------:R-:W-:Y:S01]  /*0ac0*/  ISETP.GT.AND.EX P1, PT, R16, RZ, PT, P1 ;  /* 0x000000ff1000720c */ /* 0x000fe20003f24310 */
[----:B------:R-:W-:Y:S01]  /*0ad0*/  UISETP.GT.AND.EX UP1, UPT, UR12, URZ, UPT, UP1 ;  /* 0x0000003f0c00728c */ /* 0x000fe2000bf24310 */
[C---:B------:R-:W-:Y:S01]  /*0ae0*/  LEA.HI.X R16, R23.reuse, c[0x0][0x184], R16, 0x1, P3 ;  /* 0x0000610017107a11 */ /* 0x040fe200018f0c10 */
[----:B------:R-:W-:Y:S01]  /*0af0*/  ULDC.64 UR16, c[0x0][0x1f0] ;  /* 0x00007c0000107ab9 */ /* 0x000fe20000000a00 */
[----:B------:R-:W-:Y:S01]  /*0b00*/  IADD3 R23, P5, -R23, 0x1, RZ ;  /* 0x0000000117177810 */ /* 0x000fe20007fbe1ff */
[----:B------:R-:W-:Y:S01]  /*0b10*/  USEL UR6, UR6, URZ, UP1 ;  /* 0x0000003f06067287 */ /* 0x000fe20008800000 */
[----:B------:R-:W-:Y:S01]  /*0b20*/  IADD3 R18, P2, P3, R6, -c[0x0][0x188], R9 ;  /* 0x8000620006127a10 */ /* 0x000fe20007b5e009 */
[----:B------:R-:W-:Y:S01]  /*0b30*/  ULDC.64 UR8, c[0x0][0x230] ;  /* 0x00008c0000087ab9 */ /* 0x000fe20000000a00 */
[----:B------:R-:W-:Y:S01]  /*0b40*/  LOP3.LUT R10, RZ, R10, RZ, 0x33, !PT ;  /* 0x0000000aff0a7212 */ /* 0x000fe200078e33ff */
[----:B------:R-:W-:Y:S01]  /*0b50*/  IMAD.X R15, RZ, RZ, ~c[0x0][0x21c], P5 ;  /* 0x80008700ff0f7624 */ /* 0x000fe200028e06ff */
[----:B------:R-:W-:Y:S01]  /*0b60*/  IADD3.X R21, R0, ~c[0x0][0x18c], R21, P2, P3 ;  /* 0x8000630000157a10 */ /* 0x000fe200017e6415 */
[----:B------:R-:W-:Y:S01]  /*0b70*/  ULDC.64 UR20, c[0x0][0x1e8] ;  /* 0x00007a0000147ab9 */ /* 0x000fe20000000a00 */
[----:B------:R-:W-:Y:S01]  /*0b80*/  IADD3 R19, P2, P3, R19, UR4, R10 ;  /* 0x0000000413137c10 */ /* 0x000fe2000fb5e00a */
[----:B------:R-:W1:Y:S01]  /*0b90*/  S2UR UR4, SR_CTAID.Y ;  /* 0x00000000000479c3 */ /* 0x000e620000002600 */
[----:B------:R-:W-:Y:S01]  /*0ba0*/  IADD3 R23, P4, P5, R2, -c[0x0][0x180], R23 ;  /* 0x8000600002177a10 */ /* 0x000fe20007d9e017 */
[----:B------:R-:W-:Y:S01]  /*0bb0*/  ULDC.64 UR18, c[0x0][0x198] ;  /* 0x0000660000127ab9 */ /* 0x000fe20000000a00 */
[----:B------:R-:W-:Y:S01]  /*0bc0*/  IADD3 R9, P6, RZ, -R18, RZ ;  /* 0x80000012ff097210 */ /* 0x000fe20007fde0ff */
[----:B------:R-:W-:Y:S01]  /*0bd0*/  USEL UR13, UR13, URZ, UP2 ;  /* 0x0000003f0d0d7287 */ /* 0x000fe20009000000 */
[----:B------:R-:W-:Y:S01]  /*0be0*/  IADD3.X R15, R3, ~c[0x0][0x184], R15, P4, P5 ;  /* 0x80006100030f7a10 */ /* 0x000fe200027ea40f */
[----:B------:R-:W-:Y:S01]  /*0bf0*/  USEL UR12, UR12, URZ, UP1 ;  /* 0x0000003f0c0c7287 */ /* 0x000fe20008800000 */
[----:B------:R-:W-:Y:S01]  /*0c00*/  IADD3 R20, P5, RZ, -R23, RZ ;  /* 0x80000017ff147210 */ /* 0x000fe20007fbe0ff */
[----:B------:R-:W-:Y:S01]  /*0c10*/  IMAD.X R10, RZ, RZ, ~R21, P6 ;  /* 0x000000ffff0a7224 */ /* 0x000fe200030e0e15 */
[----:B------:R-:W-:Y:S01]  /*0c20*/  SEL R25, RZ, c[0x0][0x218], !P1 ;  /* 0x00008600ff197a07 */ /* 0x000fe20004800000 */
[----:B------:R-:W-:Y:S01]  /*0c30*/  ULDC.64 UR24, c[0x0][0x190] ;  /* 0x0000640000187ab9 */ /* 0x000fe20000000a00 */
[----:B------:R-:W-:Y:S01]  /*0c40*/  ISETP.GE.AND P4, PT, R21, RZ, PT ;  /* 0x000000ff1500720c */ /* 0x000fe20003f86270 */
[----:B------:R-:W-:Y:S01]  /*0c50*/  IMAD.X R24, RZ, RZ, ~R15, P5 ;  /* 0x000000ffff187224 */ /* 0x000fe200028e0e0f */
[----:B------:R-:W-:Y:S01]  /*0c60*/  ISETP.GE.AND P5, PT, R15, RZ, PT ;  /* 0x000000ff0f00720c */ /* 0x000fe20003fa6270 */
[----:B------:R-:W-:Y:S01]  /*0c70*/  ULDC.64 UR22, c[0x0][0x178] ;  /* 0x00005e0000167ab9 */ /* 0x000fe20000000a00 */
[----:B------:R-:W-:-:S02]  /*0c80*/  LOP3.LUT R25, RZ, R25, RZ, 0x33, !PT ;  /* 0x00000019ff197212 */ /* 0x000fc400078e33ff */
[----:B------:R-:W-:Y:S02]  /*0c90*/  SEL R23, R23, R20, !P5 ;  /* 0x0000001417177207 */ /* 0x000fe40006800000 */
[----:B------:R-:W-:Y:S02]  /*0ca0*/  SEL R15, R15, R24, !P5 ;  /* 0x000000180f0f7207 */ /* 0x000fe40006800000 */
[----:B------:R-:W-:Y:S02]  /*0cb0*/  IADD3 R17, P5, -R17, 0x1, RZ ;  /* 0x0000000111117810 */ /* 0x000fe40007fbe1ff */
[----:B------:R-:W-:Y:S01]  /*0cc0*/  SEL R18, R18, R9, !P4 ;  /* 0x0000000912127207 */ /* 0x000fe20006000000 */
[----:B-1----:R-:W-:Y:S01]  /*0cd0*/  UIADD3 UR10, UP0, UR4, UR10, URZ ;  /* 0x0000000a040a7290 */ /* 0x002fe2000ff1e03f */
[----:B------:R-:W-:Y:S01]  /*0ce0*/  SEL R21, R21, R10, !P4 ;  /* 0x0000000a15157207 */ /* 0x000fe20006000000 */
[----:B------:R-:W-:Y:S01]  /*0cf0*/  IMAD.X R11, RZ, RZ, ~c[0x0][0x17c], P5 ;  /* 0x80005f00ff0b7624 */ /* 0x000fe200028e06ff */
[----:B------:R-:W-:-:S02]  /*0d00*/  IADD3 R17, P5, P6, R4, -c[0x0][0x220], R17 ;  /* 0x8000880004117a10 */ /* 0x000fc40007ebe011 */
[----:B------:R-:W-:Y:S02]  /*0d10*/  SEL R20, RZ, c[0x0][0x214], !P0 ;  /* 0x00008500ff147a07 */ /* 0x000fe40004000000 */
[C---:B------:R-:W-:Y:S02]  /*0d20*/  IADD3.X R11, R5.reuse, ~c[0x0][0x224], R11, P5, P6 ;  /* 0x80008900050b7a10 */ /* 0x040fe40002fec40b */
[----:B------:R-:W-:Y:S02]  /*0d30*/  IADD3 R9, P4, R4, -c[0x0][0x220], RZ ;  /* 0x8000880004097a10 */ /* 0x000fe40007f9e0ff */
[----:B------:R-:W-:Y:S01]  /*0d40*/  IADD3 R22, P0, P5, R22, UR6, R25 ;  /* 0x0000000616167c10 */ /* 0x000fe2000fd1e019 */
[----:B------:R-:W-:Y:S01]  /*0d50*/  UIADD3.X UR6, URZ, UR11, URZ, UP0, !UPT ;  /* 0x0000000b3f067290 */ /* 0x000fe200087fe43f */
[----:B------:R-:W-:Y:S01]  /*0d60*/  IADD3.X R10, R5, ~c[0x0][0x224], RZ, P4, !PT ;  /* 0x80008900050a7a10 */ /* 0x000fe200027fe4ff */
[----:B0-----:R-:W-:Y:S01]  /*0d70*/  UIADD3 UR8, UP0, UR5, UR8, URZ ;  /* 0x0000000805087290 */ /* 0x001fe2000ff1e03f */
[----:B------:R-:W-:Y:S01]  /*0d80*/  IADD3 R26, P4, RZ, -R17, RZ ;  /* 0x80000011ff1a7210 */ /* 0x000fe20007f9e0ff */
[----:B------:R-:W-:Y:S01]  /*0d90*/  UIMAD UR7, UR6, UR16, URZ ;  /* 0x00000010060772a4 */ /* 0x000fe2000f8e023f */
[----:B------:R-:W-:Y:S01]  /*0da0*/  ISETP.LT.AND P6, PT, R10, RZ, PT ;  /* 0x000000ff0a00720c */ /* 0x000fe20003fc1270 */
[----:B------:R-:W-:-:S02]  /*0db0*/  UIADD3.X UR9, URZ, UR9, URZ, UP0, !UPT ;  /* 0x000000093f097290 */ /* 0x000fc400087fe43f */
[----:B------:R-:W-:Y:S01]  /*0dc0*/  UIMAD.WIDE.U32 UR4, UR10, UR16, URZ ;  /* 0x000000100a0472a5 */ /* 0x000fe2000f8e003f */
[----:B------:R-:W-:Y:S01]  /*0dd0*/  IMAD.X R24, RZ, RZ, ~R11, P4 ;  /* 0x000000ffff187224 */ /* 0x000fe200020e0e0b */
[----:B------:R-:W-:Y:S01]  /*0de0*/  UIMAD UR7, UR10, UR17, UR7 ;  /* 0x000000110a0772a4 */ /* 0x000fe2000f8e0207 */
[-C--:B------:R-:W-:Y:S01]  /*0df0*/  IADD3 R28, P4, RZ, -R9.reuse, RZ ;  /* 0x80000009ff1c7210 */ /* 0x080fe20007f9e0ff */
[----:B------:R-:W-:Y:S02]  /*0e00*/  UIMAD UR11, UR9, UR20, URZ ;  /* 0x00000014090b72a4 */ /* 0x000fe4000f8e023f */
[----:B------:R-:W-:Y:S01]  /*0e10*/  UIADD3 UR5, UR5, UR7, URZ ;  /* 0x0000000705057290 */ /* 0x000fe2000fffe03f */
[----:B------:R-:W-:Y:S01]  /*0e20*/  SEL R9, R28, R9, P6 ;  /* 0x000000091c097207 */ /* 0x000fe20003000000 */
[----:B------:R-:W-:Y:S01]  /*0e30*/  UIMAD UR16, UR6, UR18, URZ ;  /* 0x00000012061072a4 */ /* 0x000fe2000f8e023f */
[----:B------:R-:W-:Y:S01]  /*0e40*/  IMAD.X R25, RZ, RZ, ~R10, P4 ;  /* 0x000000ffff197224 */ /* 0x000fe200020e0e0a */
[----:B------:R-:W-:Y:S01]  /*0e50*/  UIMAD.WIDE.U32 UR6, UR10, UR18, URZ ;  /* 0x000000120a0672a5 */ /* 0x000fe2000f8e003f */
[----:B------:R-:W-:Y:S01]  /*0e60*/  ISETP.GE.AND P4, PT, R11, RZ, PT ;  /* 0x000000ff0b00720c */ /* 0x000fe20003f86270 */
[----:B------:R-:W-:-:S02]  /*0e70*/  UIMAD UR18, UR8, UR21, UR11 ;  /* 0x00000015081272a4 */ /* 0x000fc4000f8e020b */
[----:B------:R-:W-:Y:S01]  /*0e80*/  UIMAD.WIDE.U32 UR4, UR8, UR20, UR4 ;  /* 0x00000014080472a5 */ /* 0x000fe2000f8e0004 */
[----:B------:R-:W-:Y:S01]  /*0e90*/  SEL R10, R25, R10, P6 ;  /* 0x0000000a190a7207 */ /* 0x000fe20003000000 */
[----:B------:R-:W-:Y:S01]  /*0ea0*/  UIMAD UR19, UR10, UR19, UR16 ;  /* 0x000000130a1372a4 */ /* 0x000fe2000f8e0210 */
[----:B------:R-:W-:Y:S01]  /*0eb0*/  LOP3.LUT R25, RZ, R20, RZ, 0x33, !PT ;  /* 0x00000014ff197212 */ /* 0x000fe200078e33ff */
[----:B------:R-:W-:Y:S01]  /*0ec0*/  ULDC.64 UR20, c[0x0][0x220] ;  /* 0x0000880000147ab9 */ /* 0x000fe20000000a00 */
[----:B------:R-:W-:Y:S01]  /*0ed0*/  SEL R20, RZ, c[0x0][0x21c], !P1 ;  /* 0x00008700ff147a07 */ /* 0x000fe20004800000 */
[----:B------:R-:W-:Y:S01]  /*0ee0*/  UIADD3 UR16, UP4, URZ, -UR20, URZ ;  /* 0x800000143f107290 */ /* 0x000fe2000ff9e03f */
[----:B------:R-:W-:Y:S01]  /*0ef0*/  IADD3.X R14, R14, UR13, R25, P2, P3 ;  /* 0x0000000d0e0e7c10 */ /* 0x000fe200097e6419 */
[----:B------:R-:W-:Y:S01]  /*0f00*/  UISETP.LT.U32.AND UP0, UPT, URZ, UR20, UPT ;  /* 0x000000143f00728c */ /* 0x000fe2000bf01070 */
[----:B------:R-:W-:Y:S01]  /*0f10*/  LOP3.LUT R25, RZ, R20, RZ, 0x33, !PT ;  /* 0x00000014ff197212 */ /* 0x000fe200078e33ff */
[----:B------:R-:W-:Y:S01]  /*0f20*/  UIADD3.X UR17, URZ, ~UR21, URZ, UP4, !UPT ;  /* 0x800000153f117290 */ /* 0x000fe2000a7fe43f */
[----:B------:R-:W-:Y:S01]  /*0f30*/  IADD3 R18, P1, P2, R18, R19, -R6 ;  /* 0x0000001312127210 */ /* 0x000fe20007a3e806 */
[----:B------:R-:W-:Y:S01]  /*0f40*/  UISETP.GT.AND.EX UP0, UPT, UR21, URZ, UPT, UP0 ;  /* 0x0000003f1500728c */ /* 0x000fe2000bf04300 */
[----:B------:R-:W-:Y:S01]  /*0f50*/  IADD3.X R16, R16, UR12, R25, P0, P5 ;  /* 0x0000000c10107c10 */ /* 0x000fe200087ea419 */
[----:B------:R-:W-:Y:S01]  /*0f60*/  UISETP.GT.U32.AND UP4, UPT, UR16, URZ, UPT ;  /* 0x0000003f1000728c */ /* 0x000fe2000bf84070 */
[----:B------:R-:W-:Y:S01]  /*0f70*/  IADD3 R23, P0, P3, R23, R22, -R2 ;  /* 0x0000001617177210 */ /* 0x000fe20007b1e802 */
[----:B------:R-:W-:Y:S01]  /*0f80*/  USEL UR11, URZ, UR20, !UP0 ;  /* 0x000000143f0b7287 */ /* 0x000fe2000c000000 */
[----:B------:R-:W-:Y:S01]  /*0f90*/  IADD3.X R21, R21, R14, ~R0, P1, P2 ;  /* 0x0000000e15157210 */ /* 0x000fe20000fe4c00 */
[----:B------:R-:W-:Y:S01]  /*0fa0*/  UISETP.GT.AND.EX UP2, UPT, UR17, URZ, UPT, UP4 ;  /* 0x0000003f1100728c */ /* 0x000fe2000bf44340 */
[----:B------:R-:W-:Y:S01]  /*0fb0*/  IADD3.X R16, R15, R16, ~R3, P0, P3 ;  /* 0x000000100f107210 */ /* 0x000fe200007e6c03 */
[----:B------:R-:W-:Y:S01]  /*0fc0*/  UIMAD UR13, UR9, UR24, URZ ;  /* 0x00000018090d72a4 */ /* 0x000fe2000f8e023f */
[----:B------:R-:W-:Y:S01]  /*0fd0*/  IADD3 R19, P0, R18, R13, RZ ;  /* 0x0000000d12137210 */ /* 0x000fe20007f1e0ff */
[----:B------:R-:W-:Y:S01]  /*0fe0*/  UIADD3 UR7, UR7, UR19, URZ ;  /* 0x0000001307077290 */ /* 0x000fe2000fffe03f */
[----:B------:R-:W-:Y:S01]  /*0ff0*/  IMAD.U32 R13, RZ, RZ, UR5 ;  /* 0x00000005ff0d7e24 */ /* 0x000fe2000f8e00ff */
[----:B------:R-:W-:Y:S01]  /*1000*/  ULOP3.LUT UR9, URZ, UR11, URZ, 0x33, !UPT ;  /* 0x0000000b3f097292 */ /* 0x000fe2000f8e333f */
[----:B------:R-:W-:Y:S01]  /*1010*/  SEL R17, R17, R26, !P4 ;  /* 0x0000001a11117207 */ /* 0x000fe20006000000 */
[----:B------:R-:W-:Y:S01]  /*1020*/  ULEA UR10, UP3, UR20, UR22, 0x1 ;  /* 0x00000016140a7291 */ /* 0x000fe2000f86083f */
[----:B------:R-:W-:Y:S01]  /*1030*/  IADD3 R18, P1, R23, R12, RZ ;  /* 0x0000000c17127210 */ /* 0x000fe20007f3e0ff */
[----:B------:R-:W-:Y:S01]  /*1040*/  USEL UR11, UR16, URZ, UP2 ;  /* 0x0000003f100b7287 */ /* 0x000fe20009000000 */
[----:B------:R-:W-:Y:S01]  /*1050*/  IMAD.U32 R12, RZ, RZ, UR4 ;  /* 0x00000004ff0c7e24 */ /* 0x000fe2000f8e00ff */
[----:B------:R-:W-:Y:S01]  /*1060*/  UIMAD.WIDE.U32 UR6, UR8, UR24, UR6 ;  /* 0x00000018080672a5 */ /* 0x000fe2000f8e0006 */
[----:B------:R-:W-:Y:S01]  /*1070*/  IMAD.X R8, R21, 0x1, R8, P0 ;  /* 0x0000000115087824 */ /* 0x000fe200000e0608 */
[----:B------:R-:W-:Y:S01]  /*1080*/  UIMAD UR13, UR8, UR25, UR13 ;  /* 0x00000019080d72a4 */ /* 0x000fe2000f8e020d */
[----:B------:R-:W-:Y:S01]  /*1090*/  SEL R11, R11, R24, !P4 ;  /* 0x000000180b0b7207 */ /* 0x000fe20006000000 */
[----:B------:R-:W-:Y:S01]  /*10a0*/  UIADD3 UR10, UP1, UP4, UR11, UR10, UR9 ;  /* 0x0000000a0b0a7290 */ /* 0x000fe2000fc3e009 */
[----:B------:R-:W-:Y:S01]  /*10b0*/  IMAD R8, R8, c[0x0][0x1b0], RZ ;  /* 0x00006c0008087a24 */ /* 0x000fe200078e02ff */
[----:B------:R-:W-:Y:S01]  /*10c0*/  UIADD3 UR9, UR5, UR18, URZ ;  /* 0x0000001205097290 */ /* 0x000fe2000fffe03f */
[----:B------:R-:W-:Y:S01]  /*10d0*/  IMAD.U32 R14, RZ, RZ, UR6 ;  /* 0x00000006ff0e7e24 */ /* 0x000fe2000f8e00ff */
[----:B------:R-:W-:Y:S01]  /*10e0*/  USEL UR5, URZ, UR21, !UP0 ;  /* 0x000000153f057287 */ /* 0x000fe2000c000000 */
[----:B------:R-:W-:Y:S01]  /*10f0*/  IMAD.U32 R15, RZ, RZ, UR7 ;  /* 0x00000007ff0f7e24 */ /* 0x000fe2000f8e00ff */
[----:B------:R-:W-:Y:S01]  /*1100*/  UIADD3 UR8, UR7, UR13, URZ ;  /* 0x0000000d07087290 */ /* 0x000fe2000fffe03f */
[----:B------:R-:W-:Y:S01]  /*1110*/  IADD3 R20, P2, P3, R17, UR10, -R4 ;  /* 0x0000000a11147c10 */ /* 0x000fe2000fb5e804 */
[----:B------:R-:W-:Y:S01]  /*1120*/  ULEA.HI.X UR4, UR20, UR23, UR21, 0x1, UP3 ;  /* 0x0000001714047291 */ /* 0x000fe200098f0c15 */
[----:B------:R-:W-:Y:S01]  /*1130*/  IMAD.U32 R13, RZ, RZ, UR9 ;  /* 0x00000009ff0d7e24 */ /* 0x000fe2000f8e00ff */
[----:B------:R-:W-:Y:S01]  /*1140*/  ULOP3.LUT UR5, URZ, UR5, URZ, 0x33, !UPT ;  /* 0x000000053f057292 */ /* 0x000fe2000f8e333f */
[----:B------:R-:W-:Y:S01]  /*1150*/  IMAD R17, R0, c[0x0][0x208], RZ ;  /* 0x0000820000117a24 */ /* 0x000fe200078e02ff */
[----:B------:R-:W-:Y:S01]  /*1160*/  USEL UR6, UR17, URZ, UP2 ;  /* 0x0000003f11067287 */ /* 0x000fe20009000000 */
[----:B------:R-:W-:Y:S01]  /*1170*/  IMAD.U32 R15, RZ, RZ, UR8 ;  /* 0x00000008ff0f7e24 */ /* 0x000fe2000f8e00ff */
[----:B------:R-:W-:Y:S01]  /*1180*/  IADD3 R9, P0, R20, R9, RZ ;  /* 0x0000000914097210 */ /* 0x000fe20007f1e0ff */
[C---:B------:R-:W-:Y:S01]  /*1190*/  IMAD R17, R6.reuse, c[0x0][0x20c], R17 ;  /* 0x0000830006117a24 */ /* 0x040fe200078e0211 */
[----:B------:R-:W-:Y:S01]  /*11a0*/  UIADD3.X UR4, UR6, UR4, UR5, UP1, UP4 ;  /* 0x0000000406047290 */ /* 0x000fe20008fe8405 */
[----:B------:R-:W-:-:S04]  /*11b0*/  IMAD.WIDE.U32 R12, R6, c[0x0][0x208], R12 ;  /* 0x00008200060c7a25 */ /* 0x000fc800078e000c */
[----:B------:R-:W-:Y:S01]  /*11c0*/  IMAD.X R7, R16, 0x1, R7, P1 ;  /* 0x0000000110077824 */ /* 0x000fe200008e0607 */
[----:B------:R-:W-:Y:S01]  /*11d0*/  IADD3.X R11, R11, UR4, ~R5, P2, P3 ;  /* 0x000000040b0b7c10 */ /* 0x000fe200097e6c05 */
[C---:B------:R-:W-:Y:S02]  /*11e0*/  IMAD R21, R19.reuse, c[0x0][0x1b4], R8 ;  /* 0x00006d0013157a24 */ /* 0x040fe400078e0208 */
[----:B------:R-:W-:-:S04]  /*11f0*/  IMAD.WIDE.U32 R14, R19, c[0x0][0x1b0], R14 ;  /* 0x00006c00130e7a25 */ /* 0x000fc800078e000e */
[----:B------:R-:W-:Y:S02]  /*1200*/  IMAD R3, R3, c[0x0][0x200], RZ ;  /* 0x0000800003037a24 */ /* 0x000fe400078e02ff */
[----:B------:R-:W-:Y:S02]  /*1210*/  IMAD.IADD R13, R13, 0x1, R17 ;  /* 0x000000010d0d7824 */ /* 0x000fe400078e0211 */
[----:B------:R-:W-:Y:S02]  /*1220*/  IMAD R17, R7, c[0x0][0x1a8], RZ ;  /* 0x00006a0007117a24 */ /* 0x000fe400078e02ff */
[----:B------:R-:W-:Y:S02]  /*1230*/  IMAD.IADD R15, R15, 0x1, R21 ;  /* 0x000000010f0f7824 */ /* 0x000fe400078e0215 */
[C---:B------:R-:W-:Y:S02]  /*1240*/  IMAD R7, R2.reuse, c[0x0][0x204], R3 ;  /* 0x0000810002077a24 */ /* 0x040fe400078e0203 */
[----:B------:R-:W-:-:S04]  /*1250*/  IMAD.WIDE.U32 R2, R2, c[0x0][0x200], R12 ;  /* 0x0000800002027a25 */ /* 0x000fc800078e000c */
[C---:B------:R-:W-:Y:S02]  /*1260*/  IMAD R17, R18.reuse, c[0x0][0x1ac], R17 ;  /* 0x00006b0012117a24 */ /* 0x040fe400078e0211 */
[----:B------:R-:W-:Y:S02]  /*1270*/  IMAD.X R10, R11, 0x1, R10, P0 ;  /* 0x000000010b0a7824 */ /* 0x000fe400000e060a */
[----:B------:R-:W-:-:S04]  /*1280*/  IMAD.WIDE.U32 R18, R18, c[0x0][0x1a8], R14 ;  /* 0x00006a0012127a25 */ /* 0x000fc800078e000e */
[----:B------:R-:W-:Y:S02]  /*1290*/  IMAD R5, R5, c[0x0][0x1f8], RZ ;  /* 0x00007e0005057a24 */ /* 0x000fe400078e02ff */
[----:B------:R-:W-:Y:S02]  /*12a0*/  IMAD.IADD R3, R3, 0x1, R7 ;  /* 0x0000000103037824 */ /* 0x000fe400078e0207 */
[----:B------:R-:W-:Y:S02]  /*12b0*/  IMAD R10, R10, c[0x0][0x1a0], RZ ;  /* 0x000068000a0a7a24 */ /* 0x000fe400078e02ff */
[----:B------:R-:W-:Y:S02]  /*12c0*/  IMAD.IADD R19, R19, 0x1, R17 ;  /* 0x0000000113137824 */ /* 0x000fe400078e0211 */
[C---:B------:R-:W-:Y:S02]  /*12d0*/  IMAD R7, R4.reuse, c[0x0][0x1fc], R5 ;  /* 0x00007f0004077a24 */ /* 0x040fe400078e0205 */
[----:B------:R-:W-:-:S04]  /*12e0*/  IMAD.WIDE.U32 R4, R4, c[0x0][0x1f8], R2 ;  /* 0x00007e0004047a25 */ /* 0x000fc800078e0002 */
[C---:B------:R-:W-:Y:S01]  /*12f0*/  IMAD R3, R9.reuse, c[0x0][0x1a4], R10 ;  /* 0x0000690009037a24 */ /* 0x040fe200078e020a */
[----:B------:R-:W-:Y:S01]  /*1300*/  LEA R6, P0, R4, c[0x0][0x1b8], 0x1 ;  /* 0x00006e0004067a11 */ /* 0x000fe200078008ff */
[----:B------:R-:W-:-:S04]  /*1310*/  IMAD.WIDE.U32 R8, R9, c[0x0][0x1a0], R18 ;  /* 0x0000680009087a25 */ /* 0x000fc800078e0012 */
[----:B------:R-:W-:Y:S01]  /*1320*/  IMAD.IADD R5, R5, 0x1, R7 ;  /* 0x0000000105057824 */ /* 0x000fe200078e0207 */
[----:B------:R-:W-:Y:S01]  /*1330*/  LEA R2, P1, R8, c[0x0][0x160], 0x1 ;  /* 0x0000580008027a11 */ /* 0x000fe200078208ff */
[----:B------:R-:W-:-:S03]  /*1340*/  IMAD.IADD R3, R9, 0x1, R3 ;  /* 0x0000000109037824 */ /* 0x000fc600078e0203 */
[----:B------:R-:W-:Y:S02]  /*1350*/  LEA.HI.X R7, R4, c[0x0][0x1bc], R5, 0x1, P0 ;  /* 0x00006f0004077a11 */ /* 0x000fe400000f0c05 */
[----:B------:R-:W-:-:S03]  /*1360*/  LEA.HI.X R3, R8, c[0x0][0x164], R3, 0x1, P1 ;  /* 0x0000590008037a11 */ /* 0x000fc600008f0c03 */
[----:B------:R0:W5:Y:S04]  /*1370*/  LDG.E.U16 R13, [R6.64] ;  /* 0x0000000e060d7981 */ /* 0x000168000c1e1500 */
[----:B------:R0:W5:Y:S02]  /*1380*/  LDG.E.U16 R0, [R2.64] ;  /* 0x0000000e02007981 */ /* 0x000164000c1e1500 */
.L_x_11:
[C---:B------:R-:W-:Y:S01]  /*1390*/  LOP3.LUT R4, R2.reuse, 0xfffffffd, RZ, 0xc0, !PT ;  /* 0xfffffffd02047812 */ /* 0x040fe200078ec0ff */
[----:B------:R-:W-:Y:S01]  /*13a0*/  IMAD.MOV.U32 R5, RZ, RZ, R3 ;  /* 0x000000ffff057224 */ /* 0x000fe200078e0003 */
[----:B0-----:R-:W-:Y:S01]  /*13b0*/  LOP3.LUT R6, R2, 0x2, RZ, 0xc0, !PT ;  /* 0x0000000202067812 */ /* 0x001fe200078ec0ff */
[----:B-----5:R-:W-:Y:S01]  /*13c0*/  HFMA2.BF16_V2 R10, R13.H0_H0, 1, 1, R0.H0_H0 ;  /* 0x3f803f800d0a7831 */ /* 0x020fe20000240800 */
[----:B------:R-:W-:Y:S01]  /*13d0*/  IMAD.MOV.U32 R9, RZ, RZ, 0x3254 ;  /* 0x00003254ff097424 */ /* 0x000fe200078e00ff */
[----:B------:R-:W-:Y:S01]  /*13e0*/  YIELD ;  /* 0x0000000000007946 */ /* 0x000fe20003800000 */
[----:B------:R0:W1:Y:S01]  /*13f0*/  LDG.E R7, [R4] ;  /* 0x0000000004077381 */ /* 0x00006200001e0900 */
[C---:B------:R-:W-:Y:S01]  /*1400*/  ISETP.EQ.U32.AND P0, PT, R6.reuse, RZ, PT ;  /* 0x000000ff0600720c */ /* 0x040fe20003f02070 */
[----:B------:R-:W-:Y:S01]  /*1410*/  BSSY B0, `(.L_x_9) ;  /* 0x000000d000007945 */ /* 0x000fe20003800000 */
[----:B------:R-:W-:Y:S01]  /*1420*/  IMAD.SHL.U32 R14, R6, 0x8, RZ ;  /* 0x00000008060e7824 */ /* 0x000fe200078e00ff */
[----:B------:R-:W-:-:S02]  /*1430*/  LOP3.LUT R8, R0, 0xffff, RZ, 0xc0, !PT ;  /* 0x0000ffff00087812 */ /* 0x000fc400078ec0ff */
[----:B------:R-:W-:Y:S02]  /*1440*/  LOP3.LUT R6, R10, 0xffff, RZ, 0xc0, !PT ;  /* 0x0000ffff0a067812 */ /* 0x000fe400078ec0ff */
[----:B------:R-:W-:-:S04]  /*1450*/  SEL R12, R9, 0x5410, P0 ;  /* 0x00005410090c7807 */ /* 0x000fc80000000000 */
.L_x_10:
[CC--:B-1----:R-:W-:Y:S02]  /*1460*/  PRMT R11, R7.reuse, R12.reuse, R6 ;  /* 0x0000000c070b7216 */ /* 0x0c2fe40000000006 */
[----:B------:R-:W-:-:S04]  /*1470*/  PRMT R9, R7, R12, R8 ;  /* 0x0000000c07097216 */ /* 0x000fc80000000008 */
[----:B------:R-:W-:Y:S01]  /*1480*/  PRMT R10, R9, R12, RZ ;  /* 0x0000000c090a7216 */ /* 0x000fe200000000ff */
[----:B------:R-:W1:Y:S02]  /*1490*/  ATOMG.E.CAS.STRONG.GPU PT, R11, [R4], R9, R11 ;  /* 0x00000009040b73a9 */ /* 0x000e6400001ee10b */
[----:B-1----:R-:W-:-:S04]  /*14a0*/  PRMT R7, R11, R12, RZ ;  /* 0x0000000c0b077216 */ /* 0x002fc800000000ff */
[----:B------:R-:W-:Y:S01]  /*14b0*/  ISETP.NE.U32.AND P0, PT, R7, R10, PT ;  /* 0x0000000a0700720c */ /* 0x000fe20003f05070 */
[----:B------:R-:W-:-:S12]  /*14c0*/  IMAD.MOV.U32 R7, RZ, RZ, R11 ;  /* 0x000000ffff077224 */ /* 0x000fd800078e000b */
[----:B------:R-:W-:Y:S05]  /*14d0*/  @P0 BRA `(.L_x_10) ;  /* 0xffffff8000000947 */ /* 0x000fea000383ffff */
[----:B------:R-:W-:Y:S05]  /*14e0*/  BSYNC B0 ;  /* 0x0000000000007941 */ /* 0x000fea0003800000 */
.L_x_9:
[----:B0-----:R-:W-:Y:S02]  /*14f0*/  SHF.R.U32.HI R4, RZ, R14, R11 ;  /* 0x0000000eff047219 */ /* 0x001fe4000001160b */
[----:B------:R-:W-:Y:S02]  /*1500*/  PRMT R5, R0, 0x9910, RZ ;  /* 0x0000991000057816 */ /* 0x000fe400000000ff */
[----:B------:R-:W-:-:S04]  /*1510*/  PRMT R0, R4, 0x9910, RZ ;  /* 0x0000991004007816 */ /* 0x000fc800000000ff */
[----:B------:R-:W-:Y:S02]  /*1520*/  ISETP.NE.AND P0, PT, R5, R0, PT ;  /* 0x000000000500720c */ /* 0x000fe40003f05270 */
[----:B------:R-:W-:-:S11]  /*1530*/  PRMT R0, R4, 0x7610, R0 ;  /* 0x0000761004007816 */ /* 0x000fd60000000000 */
[----:B------:R-:W-:Y:S05]  /*1540*/  @P0 BRA `(.L_x_11) ;  /* 0xfffffe4000000947 */ /* 0x000fea000383ffff */
[----:B------:R-:W-:Y:S05]  /*1550*/  EXIT ;  /* 0x000000000000794d */ /* 0x000fea0003800000 */
        .weak           $__internal_0_$__cuda_sm20_div_s64
        .type           $__internal_0_$__cuda_sm20_div_s64,@function
        .size           $__internal_0_$__cuda_sm20_div_s64,($__internal_1_$__cuda_sm20_rem_s64 - $__internal_0_$__cuda_sm20_div_s64)
$__internal_0_$__cuda_sm20_div_s64:
[-C--:B------:R-:W-:Y:S02]  /*1560*/  IADD3 R9, P1, RZ, -R12.reuse, RZ ;  /* 0x8000000cff097210 */ /* 0x080fe40007f3e0ff */
[----:B------:R-:W-:Y:S02]  /*1570*/  ISETP.GE.AND P0, PT, R7, RZ, PT ;  /* 0x000000ff0700720c */ /* 0x000fe40003f06270 */
[----:B------:R-:W-:Y:S01]  /*1580*/  ISETP.GE.AND P3, PT, R14, RZ, PT ;  /* 0x000000ff0e00720c */ /* 0x000fe20003f66270 */
[----:B------:R-:W-:Y:S01]  /*1590*/  IMAD.X R16, RZ, RZ, ~R7, P1 ;  /* 0x000000ffff107224 */ /* 0x000fe200008e0e07 */
[----:B------:R-:W-:-:S04]  /*15a0*/  SEL R8, R9, R12, !P0 ;  /* 0x0000000c09087207 */ /* 0x000fc80004000000 */
[----:B------:R-:W-:-:S04]  /*15b0*/  SEL R9, R16, R7, !P0 ;  /* 0x0000000710097207 */ /* 0x000fc80004000000 */
[----:B------:R-:W0:Y:S08]  /*15c0*/  I2F.U64.RP R13, R8 ;  /* 0x00000008000d7312 */ /* 0x000e300000309000 */
[----:B0-----:R-:W0:Y:S02]  /*15d0*/  MUFU.RCP R13, R13 ;  /* 0x0000000d000d7308 */ /* 0x001e240000001000 */
[----:B0-----:R-:W-:-:S06]  /*15e0*/  IADD3 R16, R13, 0x1ffffffe, RZ ;  /* 0x1ffffffe0d107810 */ /* 0x001fcc0007ffe0ff */
[----:B------:R-:W0:Y:S02]  /*15f0*/  F2I.U64.TRUNC R16, R16 ;  /* 0x0000001000107311 */ /* 0x000e24000020d800 */
[----:B0-----:R-:W-:-:S04]  /*1600*/  IMAD.WIDE.U32 R18, R16, R8, RZ ;  /* 0x0000000810127225 */ /* 0x001fc800078e00ff */
[C---:B------:R-:W-:Y:S01]  /*1610*/  IMAD R15, R16.reuse, R9, R19 ;  /* 0x00000009100f7224 */ /* 0x040fe200078e0213 */
[----:B------:R-:W-:Y:S01]  /*1620*/  IADD3 R21, P0, RZ, -R18, RZ ;  /* 0x80000012ff157210 */ /* 0x000fe20007f1e0ff */
[----:B------:R-:W-:Y:S02]  /*1630*/  IMAD.MOV.U32 R19, RZ, RZ, R16 ;  /* 0x000000ffff137224 */ /* 0x000fe400078e0010 */
[----:B------:R-:W-:Y:S02]  /*1640*/  IMAD R15, R17, R8, R15 ;  /* 0x00000008110f7224 */ /* 0x000fe400078e020f */
[----:B------:R-:W-:-:S04]  /*1650*/  IMAD.HI.U32 R18, R16, R21, RZ ;  /* 0x0000001510127227 */ /* 0x000fc800078e00ff */
[----:B------:R-:W-:-:S04]  /*1660*/  IMAD.X R15, RZ, RZ, ~R15, P0 ;  /* 0x000000ffff0f7224 */ /* 0x000fc800000e0e0f */
[----:B------:R-:W-:-:S04]  /*1670*/  IMAD.WIDE.U32 R18, P0, R16, R15, R18 ;  /* 0x0000000f10127225 */ /* 0x000fc80007800012 */
[C---:B------:R-:W-:Y:S02]  /*1680*/  IMAD R23, R17.reuse, R15, RZ ;  /* 0x0000000f11177224 */ /* 0x040fe400078e02ff */
[----:B------:R-:W-:-:S04]  /*1690*/  IMAD.HI.U32 R18, P1, R17, R21, R18 ;  /* 0x0000001511127227 */ /* 0x000fc80007820012 */
[----:B------:R-:W-:Y:S01]  /*16a0*/  IMAD.HI.U32 R13, R17, R15, RZ ;  /* 0x0000000f110d7227 */ /* 0x000fe200078e00ff */
[----:B------:R-:W-:-:S03]  /*16b0*/  IADD3 R19, P2, R23, R18, RZ ;  /* 0x0000001217137210 */ /* 0x000fc60007f5e0ff */
[----:B------:R-:W-:Y:S02]  /*16c0*/  IMAD.X R13, R13, 0x1, R17, P0 ;  /* 0x000000010d0d7824 */ /* 0x000fe400000e0611 */
[----:B------:R-:W-:-:S03]  /*16d0*/  IMAD.WIDE.U32 R16, R19, R8, RZ ;  /* 0x0000000813107225 */ /* 0x000fc600078e00ff */
[----:B------:R-:W-:Y:S01]  /*16e0*/  IADD3.X R13, RZ, RZ, R13, P2, P1 ;  /* 0x000000ffff0d7210 */ /* 0x000fe200017e240d */
[----:B------:R-:W-:Y:S01]  /*16f0*/  IMAD R15, R19, R9, R17 ;  /* 0x00000009130f7224 */ /* 0x000fe200078e0211 */
[----:B------:R-:W-:Y:S02]  /*1700*/  IADD3 R17, P0, RZ, -R16, RZ ;  /* 0x80000010ff117210 */ /* 0x000fe40007f1e0ff */
[----:B------:R-:W-:Y:S01]  /*1710*/  IADD3 R16, P4, RZ, -R11, RZ ;  /* 0x8000000bff107210 */ /* 0x000fe20007f9e0ff */
[----:B------:R-:W-:Y:S02]  /*1720*/  IMAD R15, R13, R8, R15 ;  /* 0x000000080d0f7224 */ /* 0x000fe400078e020f */
[----:B------:R-:W-:Y:S01]  /*1730*/  IMAD.HI.U32 R18, R19, R17, RZ ;  /* 0x0000001113127227 */ /* 0x000fe200078e00ff */
[----:B------:R-:W-:-:S03]  /*1740*/  SEL R11, R16, R11, !P3 ;  /* 0x0000000b100b7207 */ /* 0x000fc60005800000 */
[----:B------:R-:W-:-:S04]  /*1750*/  IMAD.X R20, RZ, RZ, ~R15, P0 ;  /* 0x000000ffff147224 */ /* 0x000fc800000e0e0f */
[----:B------:R-:W-:-:S04]  /*1760*/  IMAD.WIDE.U32 R18, P0, R19, R20, R18 ;  /* 0x0000001413127225 */ /* 0x000fc80007800012 */
[C---:B------:R-:W-:Y:S02]  /*1770*/  IMAD R15, R13.reuse, R20, RZ ;  /* 0x000000140d0f7224 */ /* 0x040fe400078e02ff */
[----:B------:R-:W-:-:S04]  /*1780*/  IMAD.HI.U32 R18, P1, R13, R17, R18 ;  /* 0x000000110d127227 */ /* 0x000fc80007820012 */
[----:B------:R-:W-:Y:S01]  /*1790*/  IMAD.HI.U32 R20, R13, R20, RZ ;  /* 0x000000140d147227 */ /* 0x000fe200078e00ff */
[----:B------:R-:W-:-:S03]  /*17a0*/  IADD3 R18, P2, R15, R18, RZ ;  /* 0x000000120f127210 */ /* 0x000fc60007f5e0ff */
[----:B------:R-:W-:Y:S02]  /*17b0*/  IMAD.X R17, RZ, RZ, ~R14, P4 ;  /* 0x000000ffff117224 */ /* 0x000fe400020e0e0e */
[----:B------:R-:W-:Y:S02]  /*17c0*/  IMAD.X R15, R20, 0x1, R13, P0 ;  /* 0x00000001140f7824 */ /* 0x000fe400000e060d */
[----:B------:R-:W-:Y:S01]  /*17d0*/  IMAD.HI.U32 R16, R18, R11, RZ ;  /* 0x0000000b12107227 */ /* 0x000fe200078e00ff */
[----:B------:R-:W-:Y:S02]  /*17e0*/  SEL R13, R17, R14, !P3 ;  /* 0x0000000e110d7207 */ /* 0x000fe40005800000 */
[----:B------:R-:W-:Y:S01]  /*17f0*/  IADD3.X R20, RZ, RZ, R15, P2, P1 ;  /* 0x000000ffff147210 */ /* 0x000fe200017e240f */
[----:B------:R-:W-:-:S04]  /*1800*/  IMAD.MOV.U32 R17, RZ, RZ, RZ ;  /* 0x000000ffff117224 */ /* 0x000fc800078e00ff */
[----:B------:R-:W-:-:S04]  /*1810*/  IMAD.WIDE.U32 R16, R18, R13, R16 ;  /* 0x0000000d12107225 */ /* 0x000fc800078e0010 */
[C---:B------:R-:W-:Y:S02]  /*1820*/  IMAD R22, R20.reuse, R13, RZ ;  /* 0x0000000d14167224 */ /* 0x040fe400078e02ff */
[----:B------:R-:W-:-:S04]  /*1830*/  IMAD.HI.U32 R15, P0, R20, R11, R16 ;  /* 0x0000000b140f7227 */ /* 0x000fc80007800010 */
[----:B------:R-:W-:Y:S01]  /*1840*/  IMAD.HI.U32 R18, R20, R13, RZ ;  /* 0x0000000d14127227 */ /* 0x000fe200078e00ff */
[----:B------:R-:W-:-:S03]  /*1850*/  IADD3 R15, P1, R22, R15, RZ ;  /* 0x0000000f160f7210 */ /* 0x000fc60007f3e0ff */
[----:B------:R-:W-:Y:S02]  /*1860*/  IMAD.X R18, RZ, RZ, R18, P0 ;  /* 0x000000ffff127224 */ /* 0x000fe400000e0612 */
[----:B------:R-:W-:-:S04]  /*1870*/  IMAD.WIDE.U32 R16, R15, R8, RZ ;  /* 0x000000080f107225 */ /* 0x000fc800078e00ff */
[----:B------:R-:W-:Y:S01]  /*1880*/  IMAD.X R19, RZ, RZ, R18, P1 ;  /* 0x000000ffff137224 */ /* 0x000fe200008e0612 */
[----:B------:R-:W-:Y:S01]  /*1890*/  IADD3 R21, P1, -R16, R11, RZ ;  /* 0x0000000b10157210 */ /* 0x000fe20007f3e1ff */
[----:B------:R-:W-:-:S03]  /*18a0*/  IMAD R17, R15, R9, R17 ;  /* 0x000000090f117224 */ /* 0x000fc600078e0211 */
[-C--:B------:R-:W-:Y:S01]  /*18b0*/  ISETP.GE.U32.AND P0, PT, R21, R8.reuse, PT ;  /* 0x000000081500720c */ /* 0x080fe20003f06070 */
[----:B------:R-:W-:-:S04]  /*18c0*/  IMAD R16, R19, R8, R17 ;  /* 0x0000000813107224 */ /* 0x000fc800078e0211 */
[----:B------:R-:W-:Y:S01]  /*18d0*/  IMAD.X R17, R13, 0x1, ~R16, P1 ;  /* 0x000000010d117824 */ /* 0x000fe200008e0e10 */
[----:B------:R-:W-:Y:S02]  /*18e0*/  IADD3 R11, P1, R21, -R8, RZ ;  /* 0x80000008150b7210 */ /* 0x000fe40007f3e0ff */
[----:B------:R-:W-:Y:S02]  /*18f0*/  IADD3 R16, P2, R15, 0x1, RZ ;  /* 0x000000010f107810 */ /* 0x000fe40007f5e0ff */
[C---:B------:R-:W-:Y:S01]  /*1900*/  ISETP.GE.U32.AND.EX P0, PT, R17.reuse, R9, PT, P0 ;  /* 0x000000091100720c */ /* 0x040fe20003f06100 */
[----:B------:R-:W-:Y:S02]  /*1910*/  IMAD.X R13, R17, 0x1, ~R9, P1 ;  /* 0x00000001110d7824 */ /* 0x000fe400008e0e09 */
[----:B------:R-:W-:Y:S01]  /*1920*/  IMAD.X R18, RZ, RZ, R19, P2 ;  /* 0x000000ffff127224 */ /* 0x000fe200010e0613 */
[----:B------:R-:W-:Y:S02]  /*1930*/  SEL R11, R11, R21, P0 ;  /* 0x000000150b0b7207 */ /* 0x000fe40000000000 */
[----:B------:R-:W-:-:S02]  /*1940*/  SEL R15, R16, R15, P0 ;  /* 0x0000000f100f7207 */ /* 0x000fc40000000000 */
[----:B------:R-:W-:Y:S02]  /*1950*/  SEL R13, R13, R17, P0 ;  /* 0x000000110d0d7207 */ /* 0x000fe40000000000 */
[----:B------:R-:W-:Y:S02]  /*1960*/  ISETP.GE.U32.AND P1, PT, R11, R8, PT ;  /* 0x000000080b00720c */ /* 0x000fe40003f26070 */
[----:B------:R-:W-:Y:S02]  /*1970*/  SEL R16, R18, R19, P0 ;  /* 0x0000001312107207 */ /* 0x000fe40000000000 */
[----:B------:R-:W-:Y:S02]  /*1980*/  IADD3 R8, P2, R15, 0x1, RZ ;  /* 0x000000010f087810 */ /* 0x000fe40007f5e0ff */
[----:B------:R-:W-:Y:S02]  /*1990*/  ISETP.GE.U32.AND.EX P0, PT, R13, R9, PT, P1 ;  /* 0x000000090d00720c */ /* 0x000fe40003f06110 */
[----:B------:R-:W-:Y:S01]  /*19a0*/  LOP3.LUT R13, R7, R14, RZ, 0x3c, !PT ;  /* 0x0000000e070d7212 */ /* 0x000fe200078e3cff */
[----:B------:R-:W-:Y:S01]  /*19b0*/  IMAD.X R9, RZ, RZ, R16, P2 ;  /* 0x000000ffff097224 */ /* 0x000fe200010e0610 */
[----:B------:R-:W-:-:S02]  /*19c0*/  SEL R8, R8, R15, P0 ;  /* 0x0000000f08087207 */ /* 0x000fc40000000000 */
[----:B------:R-:W-:Y:S02]  /*19d0*/  ISETP.GE.AND P1, PT, R13, RZ, PT ;  /* 0x000000ff0d00720c */ /* 0x000fe40003f26270 */
[----:B------:R-:W-:Y:S02]  /*19e0*/  SEL R9, R9, R16, P0 ;  /* 0x0000001009097207 */ /* 0x000fe40000000000 */
[-C--:B------:R-:W-:Y:S02]  /*19f0*/  IADD3 R11, P2, RZ, -R8.reuse, RZ ;  /* 0x80000008ff0b7210 */ /* 0x080fe40007f5e0ff */
[----:B------:R-:W-:Y:S02]  /*1a00*/  ISETP.NE.U32.AND P0, PT, R12, RZ, PT ;  /* 0x000000ff0c00720c */ /* 0x000fe40003f05070 */
[----:B------:R-:W-:Y:S01]  /*1a10*/  SEL R8, R11, R8, !P1 ;  /* 0x000000080b087207 */ /* 0x000fe20004800000 */
[----:B------:R-:W-:Y:S01]  /*1a20*/  IMAD.X R12, RZ, RZ, ~R9, P2 ;  /* 0x000000ffff0c7224 */ /* 0x000fe200010e0e09 */
[----:B------:R-:W-:Y:S01]  /*1a30*/  ISETP.NE.AND.EX P0, PT, R7, RZ, PT, P0 ;  /* 0x000000ff0700720c */ /* 0x000fe20003f05300 */
[----:B------:R-:W-:-:S03]  /*1a40*/  IMAD.MOV.U32 R11, RZ, RZ, 0x0 ;  /* 0x00000000ff0b7424 */ /* 0x000fc600078e00ff */
[----:B------:R-:W-:Y:S02]  /*1a50*/  SEL R9, R12, R9, !P1 ;  /* 0x000000090c097207 */ /* 0x000fe40004800000 */
[----:B------:R-:W-:Y:S02]  /*1a60*/  SEL R8, R8, 0xffffffff, P0 ;  /* 0xffffffff08087807 */ /* 0x000fe40000000000 */
[----:B------:R-:W-:Y:S01]  /*1a70*/  SEL R9, R9, 0xffffffff, P0 ;  /* 0xffffffff09097807 */ /* 0x000fe20000000000 */
[----:B------:R-:W-:Y:S06]  /*1a80*/  RET.REL.NODEC R10 `(_ZN2at6native49_GLOBAL__N__cfa43aba_16_ReflectionPad_cu_f800513936reflection_pad3d_backward_out_kernelIN3c108BFloat16EEEvNS_27GenericPackedTensorAccessorIT_Lm5ENS_16DefaultPtrTraitsElEENS5_IKS6_Lm5ES7_lEElllll) ;  /* 0xffffe5700a007950 */ /* 0x000fec0003c3ffff */
        .weak           $__internal_1_$__cuda_sm20_rem_s64
        .type           $__internal_1_$__cuda_sm20_rem_s64,@function
        .size           $__internal_1_$__cuda_sm20_rem_s64,(.L_x_1109 - $__internal_1_$__cuda_sm20_rem_s64)
$__internal_1_$__cuda_sm20_rem_s64:
[----:B------:R-:W-:Y:S02]  /*1a90*/  ULDC.64 UR6, c[0x0][0x1d8] ;  /* 0x0000760000067ab9 */ /* 0x000fe40000000a00 */
[----:B------:R-:W-:Y:S02]  /*1aa0*/  UIADD3 UR4, UP1, URZ, -UR6, URZ ;  /* 0x800000063f047290 */ /* 0x000fe4000ff3e03f */
[----:B------:R-:W-:Y:S02]  /*1ab0*/  UISETP.LE.AND UP0, UPT, URZ, UR7, UPT ;  /* 0x000000073f00728c */ /* 0x000fe4000bf03270 */
[----:B------:R-:W-:-:S02]  /*1ac0*/  UIADD3.X UR5, URZ, ~UR7, URZ, UP1, !UPT ;  /* 0x800000073f057290 */ /* 0x000fc40008ffe43f */
[----:B------:R-:W-:Y:S02]  /*1ad0*/  USEL UR4, UR4, UR6, !UP0 ;  /* 0x0000000604047287 */ /* 0x000fe4000c000000 */
[----:B------:R-:W-:-:S09]  /*1ae0*/  USEL UR5, UR5, UR7, !UP0 ;  /* 0x0000000705057287 */ /* 0x000fd2000c000000 */
[----:B------:R-:W0:Y:S08]  /*1af0*/  I2F.U64.RP R7, UR4 ;  /* 0x0000000400077d12 */ /* 0x000e300008309000 */
[----:B0-----:R-:W0:Y:S02]  /*1b00*/  MUFU.RCP R7, R7 ;  /* 0x0000000700077308 */ /* 0x001e240000001000 */
[----:B0-----:R-:W-:-:S06]  /*1b10*/  IADD3 R10, R7, 0x1ffffffe, RZ ;  /* 0x1ffffffe070a7810 */ /* 0x001fcc0007ffe0ff */
[----:B------:R-:W0:Y:S02]  /*1b20*/  F2I.U64.TRUNC R10, R10 ;  /* 0x0000000a000a7311 */ /* 0x000e24000020d800 */
[----:B0-----:R-:W-:-:S04]  /*1b30*/  IMAD.WIDE.U32 R12, R10, UR4, RZ ;  /* 0x000000040a0c7c25 */ /* 0x001fc8000f8e00ff */
[C---:B------:R-:W-:Y:S01]  /*1b40*/  IMAD R9, R10.reuse, UR5, R13 ;  /* 0x000000050a097c24 */ /* 0x040fe2000f8e020d */
[----:B------:R-:W-:Y:S01]  /*1b50*/  IADD3 R15, P0, RZ, -R12, RZ ;  /* 0x8000000cff0f7210 */ /* 0x000fe20007f1e0ff */
[----:B------:R-:W-:Y:S02]  /*1b60*/  IMAD.MOV.U32 R13, RZ, RZ, R10 ;  /* 0x000000ffff0d7224 */ /* 0x000fe400078e000a */
[----:B------:R-:W-:Y:S02]  /*1b70*/  IMAD R9, R11, UR4, R9 ;  /* 0x000000040b097c24 */ /* 0x000fe4000f8e0209 */
        /* <DEDUP_REMOVED lines=8> */
[----:B------:R-:W-:-:S03]  /*1c00*/  IMAD.WIDE.U32 R10, R13, UR4, RZ ;  /* 0x000000040d0a7c25 */ /* 0x000fc6000f8e00ff */
[----:B------:R-:W-:Y:S01]  /*1c10*/  IADD3.X R7, RZ, RZ, R7, P2, P1 ;  /* 0x000000ffff077210 */ /* 0x000fe200017e2407 */
[----:B------:R-:W-:Y:S01]  /*1c20*/  IMAD R12, R13, UR5, R11 ;  /* 0x000000050d0c7c24 */ /* 0x000fe2000f8e020b */
[----:B------:R-:W-:Y:S02]  /*1c30*/  IADD3 R15, P0, RZ, -R10, RZ ;  /* 0x8000000aff0f7210 */ /* 0x000fe40007f1e0ff */
[----:B------:R-:W-:Y:S01]  /*1c40*/  ISETP.GE.AND P1, PT, R3, RZ, PT ;  /* 0x000000ff0300720c */ /* 0x000fe20003f26270 */
[----:B------:R-:W-:Y:S01]  /*1c50*/  IMAD R9, R7, UR4, R12 ;  /* 0x0000000407097c24 */ /* 0x000fe2000f8e020c */
[----:B------:R-:W-:Y:S01]  /*1c60*/  IADD3 R11, P4, RZ, -R8, RZ ;  /* 0x80000008ff0b7210 */ /* 0x000fe20007f9e0ff */
[----:B------:R-:W-:-:S03]  /*1c70*/  IMAD.HI.U32 R12, R13, R15, RZ ;  /* 0x0000000f0d0c7227 */ /* 0x000fc600078e00ff */
[----:B------:R-:W-:Y:S01]  /*1c80*/  SEL R8, R11, R8, !P1 ;  /* 0x000000080b087207 */ /* 0x000fe20004800000 */
[----:B------:R-:W-:Y:S02]  /*1c90*/  IMAD.X R10, RZ, RZ, ~R9, P0 ;  /* 0x000000ffff0a7224 */ /* 0x000fe400000e0e09 */
[----:B------:R-:W-:Y:S02]  /*1ca0*/  IMAD.X R14, RZ, RZ, ~R3, P4 ;  /* 0x000000ffff0e7224 */ /* 0x000fe400020e0e03 */
[----:B------:R-:W-:-:S03]  /*1cb0*/  IMAD.WIDE.U32 R12, P0, R13, R10, R12 ;  /* 0x0000000a0d0c7225 */ /* 0x000fc6000780000c */
[----:B------:R-:W-:Y:S01]  /*1cc0*/  SEL R14, R14, R3, !P1 ;  /* 0x000000030e0e7207 */ /* 0x000fe20004800000 */
[----:B------:R-:W-:Y:S02]  /*1cd0*/  IMAD.MOV.U32 R11, RZ, RZ, RZ ;  /* 0x000000ffff0b7224 */ /* 0x000fe400078e00ff */
[----:B------:R-:W-:-:S04]  /*1ce0*/  IMAD.HI.U32 R9, P2, R7, R15, R12 ;  /* 0x0000000f07097227 */ /* 0x000fc8000784000c */
[CC--:B------:R-:W-:Y:S02]  /*1cf0*/  IMAD R12, R7.reuse, R10.reuse, RZ ;  /* 0x0000000a070c7224 */ /* 0x0c0fe400078e02ff */
[----:B------:R-:W-:-:S03]  /*1d00*/  IMAD.HI.U32 R10, R7, R10, RZ ;  /* 0x0000000a070a7227 */ /* 0x000fc600078e00ff */
[----:B------:R-:W-:Y:S01]  /*1d10*/  IADD3 R9, P3, R12, R9, RZ ;  /* 0x000000090c097210 */ /* 0x000fe20007f7e0ff */
[----:B------:R-:W-:-:S04]  /*1d20*/  IMAD.X R7, R10, 0x1, R7, P0 ;  /* 0x000000010a077824 */ /* 0x000fc800000e0607 */
[----:B------:R-:W-:Y:S01]  /*1d30*/  IMAD.HI.U32 R10, R9, R8, RZ ;  /* 0x00000008090a7227 */ /* 0x000fe200078e00ff */
[----:B------:R-:W-:-:S05]  /*1d40*/  IADD3.X R7, RZ, RZ, R7, P3, P2 ;  /* 0x000000ffff077210 */ /* 0x000fca0001fe4407 */
[----:B------:R-:W-:-:S04]  /*1d50*/  IMAD.WIDE.U32 R10, R9, R14, R10 ;  /* 0x0000000e090a7225 */ /* 0x000fc800078e000a */
[C---:B------:R-:W-:Y:S02]  /*1d60*/  IMAD R9, R7.reuse, R14, RZ ;  /* 0x0000000e07097224 */ /* 0x040fe400078e02ff */
[----:B------:R-:W-:-:S04]  /*1d70*/  IMAD.HI.U32 R10, P0, R7, R8, R10 ;  /* 0x00000008070a7227 */ /* 0x000fc8000780000a */
[----:B------:R-:W-:Y:S01]  /*1d80*/  IMAD.HI.U32 R3, R7, R14, RZ ;  /* 0x0000000e07037227 */ /* 0x000fe200078e00ff */
[----:B------:R-:W-:-:S03]  /*1d90*/  IADD3 R7, P2, R9, R10, RZ ;  /* 0x0000000a09077210 */ /* 0x000fc60007f5e0ff */
[----:B------:R-:W-:Y:S02]  /*1da0*/  IMAD.X R3, RZ, RZ, R3, P0 ;  /* 0x000000ffff037224 */ /* 0x000fe400000e0603 */
[----:B------:R-:W-:-:S04]  /*1db0*/  IMAD.WIDE.U32 R10, R7, UR4, RZ ;  /* 0x00000004070a7c25 */ /* 0x000fc8000f8e00ff */
[----:B------:R-:W-:Y:S02]  /*1dc0*/  IMAD.X R3, RZ, RZ, R3, P2 ;  /* 0x000000ffff037224 */ /* 0x000fe400010e0603 */
[----:B------:R-:W-:Y:S01]  /*1dd0*/  IMAD R12, R7, UR5, R11 ;  /* 0x00000005070c7c24 */ /* 0x000fe2000f8e020b */
[----:B------:R-:W-:-:S03]  /*1de0*/  IADD3 R11, P2, -R10, R8, RZ ;  /* 0x000000080a0b7210 */ /* 0x000fc60007f5e1ff */
[----:B------:R-:W-:Y:S01]  /*1df0*/  IMAD R3, R3, UR4, R12 ;  /* 0x0000000403037c24 */ /* 0x000fe2000f8e020c */
[----:B------:R-:W-:-:S03]  /*1e00*/  ISETP.GE.U32.AND P0, PT, R11, UR4, PT ;  /* 0x000000040b007c0c */ /* 0x000fc6000bf06070 */
[----:B------:R-:W-:Y:S01]  /*1e10*/  IMAD.X R8, R14, 0x1, ~R3, P2 ;  /* 0x000000010e087824 */ /* 0x000fe200010e0e03 */
[----:B------:R-:W-:-:S04]  /*1e20*/  IADD3 R10, P2, R11, -UR4, RZ ;  /* 0x800000040b0a7c10 */ /* 0x000fc8000ff5e0ff */
[C---:B------:R-:W-:Y:S02]  /*1e30*/  ISETP.GE.U32.AND.EX P0, PT, R8.reuse, UR5, PT, P0 ;  /* 0x0000000508007c0c */ /* 0x040fe4000bf06100 */
[----:B------:R-:W-:Y:S02]  /*1e40*/  IADD3.X R3, R8, ~UR5, RZ, P2, !PT ;  /* 0x8000000508037c10 */ /* 0x000fe400097fe4ff */
[----:B------:R-:W-:Y:S02]  /*1e50*/  SEL R10, R10, R11, P0 ;  /* 0x0000000b0a0a7207 */ /* 0x000fe40000000000 */
[----:B------:R-:W-:Y:S02]  /*1e60*/  SEL R3, R3, R8, P0 ;  /* 0x0000000803037207 */ /* 0x000fe40000000000 */
[C---:B------:R-:W-:Y:S02]  /*1e70*/  ISETP.GE.U32.AND P0, PT, R10.reuse, UR4, PT ;  /* 0x000000040a007c0c */ /* 0x040fe4000bf06070 */
[----:B------:R-:W-:-:S02]  /*1e80*/  IADD3 R7, P2, R10, -UR4, RZ ;  /* 0x800000040a077c10 */ /* 0x000fc4000ff5e0ff */
[C---:B------:R-:W-:Y:S02]  /*1e90*/  ISETP.GE.U32.AND.EX P0, PT, R3.reuse, UR5, PT, P0 ;  /* 0x0000000503007c0c */ /* 0x040fe4000bf06100 */
[----:B------:R-:W-:Y:S02]  /*1ea0*/  IADD3.X R8, R3, ~UR5, RZ, P2, !PT ;  /* 0x8000000503087c10 */ /* 0x000fe400097fe4ff */
[----:B------:R-:W-:Y:S02]  /*1eb0*/  SEL R7, R7, R10, P0 ;  /* 0x0000000a07077207 */ /* 0x000fe40000000000 */
[----:B------:R-:W-:Y:S02]  /*1ec0*/  SEL R8, R8, R3, P0 ;  /* 0x0000000308087207 */ /* 0x000fe40000000000 */
[----:B------:R-:W-:Y:S02]  /*1ed0*/  IADD3 R10, P2, RZ, -R7, RZ ;  /* 0x80000007ff0a7210 */ /* 0x000fe40007f5e0ff */
[----:B------:R-:W-:-:S02]  /*1ee0*/  ISETP.NE.U32.AND P0, PT, RZ, c[0x0][0x1d8], PT ;  /* 0x00007600ff007a0c */ /* 0x000fc40003f05070 */
[----:B------:R-:W-:Y:S01]  /*1ef0*/  SEL R7, R10, R7, !P1 ;  /* 0x000000070a077207 */ /* 0x000fe20004800000 */
[----:B------:R-:W-:Y:S01]  /*1f00*/  IMAD.X R3, RZ, RZ, ~R8, P2 ;  /* 0x000000ffff037224 */ /* 0x000fe200010e0e08 */
[----:B------:R-:W-:-:S04]  /*1f10*/  ISETP.NE.AND.EX P0, PT, RZ, c[0x0][0x1dc], PT, P0 ;  /* 0x00007700ff007a0c */ /* 0x000fc80003f05300 */
[----:B------:R-:W-:Y:S01]  /*1f20*/  SEL R8, R3, R8, !P1 ;  /* 0x0000000803087207 */ /* 0x000fe20004800000 */
[----:B------:R-:W-:Y:S01]  /*1f30*/  IMAD.MOV.U32 R3, RZ, RZ, 0x0 ;  /* 0x00000000ff037424 */ /* 0x000fe200078e00ff */
[----:B------:R-:W-:Y:S02]  /*1f40*/  SEL R7, R7, 0xffffffff, P0 ;  /* 0xffffffff07077807 */ /* 0x000fe40000000000 */
[----:B------:R-:W-:Y:S01]  /*1f50*/  SEL R8, R8, 0xffffffff, P0 ;  /* 0xffffffff08087807 */ /* 0x000fe20000000000 */
[----:B------:R-:W-:Y:S06]  /*1f60*/  RET.REL.NODEC R2 `(_ZN2at6native49_GLOBAL__N__cfa43aba_16_ReflectionPad_cu_f800513936reflection_pad3d_backward_out_kernelIN3c108BFloat16EEEvNS_27GenericPackedTensorAccessorIT_Lm5ENS_16DefaultPtrTraitsElEENS5_IKS6_Lm5ES7_lEElllll) ;  /* 0xffffe09002007950 */ /* 0x000fec0003c3ffff */
.L_x_12:
[----:B------:R-:W-:-:S00]  /*1f70*/  BRA `(.L_x_12) ;  /* 0xfffffff000007947 */ /* 0x000fc0000383ffff */
[----:B------:R-:W-:-:S00]  /*1f80*/  NOP ;  /* 0x0000000000007918 */ /* 0x000fc00000000000 */
[----:B------:R-:W-:-:S00]  /*1f90*/  NOP ;  /* 0x0000000000007918 */ /* 0x000fc00000000000 */
[----:B------:R-:W-:-:S00]  /*1fa0*/  NOP ;  /* 0x0000000000007918 */ /* 0x000fc00000000000 */
[----:B------:R-:W-:-:S00]  /*1fb0*/  NOP ;  /* 0x0000000000007918 */ /* 0x000fc00000000000 */
[----:B------:R-:W-:-:S00]  /*1fc0*/  NOP ;  /* 0x0000000000007918 */ /* 0x000fc00000000000 */
[----:B------:R-:W-:-:S00]  /*1fd0*/  NOP ;  /* 0x0000000000007918 */ /* 0x000fc00000000000 */
[----:B------:R-:W-:-:S00]  /*1fe0*/  NOP ;  /* 0x0000000000007918 */ /* 0x000fc00000000000 */
[----:B------:R-:W-:-:S00]  /*1ff0*/  NOP ;  /* 0x0000000000007918 */ /* 0x000fc00000000000 */
.L_x_1109:


//--------------------- .text._ZN2at6native49_GLOBAL__N__cfa43aba_16_ReflectionPad_cu_f800513936reflection_pad3d_backward_out_kernelIN3c104HalfEEEvNS_27GenericPackedTensorAccessorIT_Lm5ENS_16DefaultPtrTraitsElEENS5_IKS6_Lm5ES7_lEElllll --------------------------
	.section	.text._ZN2at6native49_GLOBAL__N__cfa43aba_16_ReflectionPad_cu_f800513936reflection_pad3d_backward_out_kernelIN3c104HalfEEEvNS_27GenericPackedTensorAccessorIT_Lm5ENS_16DefaultPtrTraitsElEENS5_IKS6_Lm5ES7_lEElllll,"ax",@progbits
	.sectioninfo	@"SHI_REGISTERS=30"
	.align	128
.text._ZN2at6native49_GLOBAL__N__cfa43aba_16_ReflectionPad_cu_f800513936reflection_pad3d_backward_out_kernelIN3c104HalfEEEvNS_27GenericPackedTensorAccessorIT_Lm5ENS_16DefaultPtrTraitsElEENS5_IKS6_Lm5ES7_lEElllll:
        .type           _ZN2at6native49_GLOBAL__N__cfa43aba_16_ReflectionPad_cu_f800513936reflection_pad3d_backward_out_kernelIN3c104HalfEEEvNS_27GenericPackedTensorAccessorIT_Lm5ENS_16DefaultPtrTraitsElEENS5_IKS6_Lm5ES7_lEElllll,@function
        .size           _ZN2at6native49_GLOBAL__N__cfa43aba_16_ReflectionPad_cu_f800513936reflection_pad3d_backward_out_kernelIN3c104HalfEEEvNS_27GenericPackedTensorAccessorIT_Lm5ENS_16DefaultPtrTraitsElEENS5_IKS6_Lm5ES7_lEElllll,(.L_x_1112 - _ZN2at6native49_GLOBAL__N__cfa43aba_16_ReflectionPad_cu_f800513936reflection_pad3d_backward_out_kernelIN3c104HalfEEEvNS_27GenericPackedTensorAccessorIT_Lm5ENS_16DefaultPtrTraitsElEENS5_IKS6_Lm5ES7_lEElllll)
        .other          _ZN2at6native49_GLOBAL__N__cfa43aba_16_ReflectionPad_cu_f800513936reflection_pad3d_backward_out_kernelIN3c104HalfEEEvNS_27GenericPackedTensorAccessorIT_Lm5ENS_16DefaultPtrTraitsElEENS5_IKS6_Lm5ES7_lEElllll,@"STO_CUDA_ENTRY STV_DEFAULT"
_ZN2at6native49_GLOBAL__N__cfa43aba_16_ReflectionPad_cu_f800513936reflection_pad3d_backward_out_kernelIN3c104HalfEEEvNS_27GenericPackedTensorAccessorIT_Lm5ENS_16DefaultPtrTraitsElEENS5_IKS6_Lm5ES7_lEElllll:
        /* <DEDUP_REMOVED lines=28> */
[----:B------:R-:W-:Y:S05]  /*01c0*/  CALL.REL.NOINC `($__internal_2_$__cuda_sm20_div_s64) ;  /* 0x000012a000007944 */ /* 0x000fea0003c00000 */
[----:B------:R-:W-:-:S05]  /*01d0*/  IADD3 R9, P0, RZ, -R6, RZ ;  /* 0x80000006ff097210 */ /* 0x000fca0007f1e0ff */
[----:B------:R-:W-:Y:S02]  /*01e0*/  IMAD.X R0, RZ, RZ, ~R7, P0 ;  /* 0x000000ffff007224 */ /* 0x000fe400000e0e07 */
[----:B------:R-:W-:-:S04]  /*01f0*/  IMAD.WIDE.U32 R2, R9, c[0x0][0x1e0], R4 ;  /* 0x0000780009027a25 */ /* 0x000fc800078e0004 */
[----:B------:R-:W-:-:S04]  /*0200*/  IMAD R0, R0, c[0x0][0x1e0], RZ ;  /* 0x0000780000007a24 */ /* 0x000fc800078e02ff */
[----:B------:R-:W-:Y:S02]  /*0210*/  IMAD R9, R9, c[0x0][0x1e4], R0 ;  /* 0x0000790009097a24 */ /* 0x000fe400078e0200 */
[----:B------:R-:W-:Y:S02]  /*0220*/  IMAD.MOV.U32 R0, RZ, RZ, R2 ;  /* 0x000000ffff007224 */ /* 0x000fe400078e0002 */
[----:B------:R-:W-:Y:S02]  /*0230*/  IMAD.IADD R12, R3, 0x1, R9 ;  /* 0x00000001030c7824 */ /* 0x000fe400078e0209 */
[----:B------:R-:W-:Y:S02]  /*0240*/  IMAD.MOV.U32 R2, RZ, RZ, R6 ;  /* 0x000000ffff027224 */ /* 0x000fe400078e0006 */
[----:B------:R-:W-:Y:S01]  /*0250*/  IMAD.MOV.U32 R3, RZ, RZ, R7 ;  /* 0x000000ffff037224 */ /* 0x000fe200078e0007 */
[----:B------:R-:W-:Y:S05]  /*0260*/  BRA `(.L_x_15) ;  /* 0x0000016000007947 */ /* 0x000fea0003800000 */
.L_x_14:
[----:B------:R-:W0:Y:S01]  /*0270*/  I2F.U32.RP R0, c[0x0][0x1e0] ;  /* 0x0000780000007b06 */ /* 0x000e220000209000 */
[----:B------:R-:W-:Y:S01]  /*0280*/  ISETP.NE.U32.AND P2, PT, RZ, c[0x0][0x1e0], PT ;  /* 0x00007800ff007a0c */ /* 0x000fe20003f45070 */
[----:B------:R-:W-:-:S06]  /*0290*/  IMAD.MOV.U32 R12, RZ, RZ, RZ ;  /* 0x000000ffff0c7224 */ /* 0x000fcc00078e00ff */
[----:B0-----:R-:W0:Y:S02]  /*02a0*/  MUFU.RCP R0, R0 ;  /* 0x0000000000007308 */ /* 0x001e240000001000 */
[----:B0-----:R-:W-:-:S06]  /*02b0*/  IADD3 R2, R0, 0xffffffe, RZ ;  /* 0x0ffffffe00027810 */ /* 0x001fcc0007ffe0ff */
        /* <DEDUP_REMOVED lines=17> */
.L_x_15:
[----:B------:R-:W-:Y:S05]  /*03d0*/  BSYNC B0 ;  /* 0x0000000000007941 */ /* 0x000fea0003800000 */
.L_x_13:
[----:B------:R-:W-:Y:S01]  /*03e0*/  LOP3.LUT R6, R3, c[0x0][0x1dc], RZ, 0xfc, !PT ;  /* 0x0000770003067a12 */ /* 0x000fe200078efcff */
[----:B------:R-:W-:Y:S03]  /*03f0*/  BSSY B0, `(.L_x_16) ;  /* 0x000001b000007945 */ /* 0x000fe60003800000 */
[----:B------:R-:W-:-:S13]  /*0400*/  ISETP.NE.U32.AND P0, PT, R6, RZ, PT ;  /* 0x000000ff0600720c */ /* 0x000fda0003f05070 */
[----:B------:R-:W-:Y:S05]  /*0410*/  @!P0 BRA `(.L_x_17) ;  /* 0x0000006000008947 */ /* 0x000fea0003800000 */
[----:B------:R-:W-:Y:S01]  /*0420*/  IMAD.MOV.U32 R6, RZ, RZ, R2 ;  /* 0x000000ffff067224 */ /* 0x000fe200078e0002 */
[----:B------:R-:W-:Y:S02]  /*0430*/  MOV R2, 0x450 ;  /* 0x0000045000027802 */ /* 0x000fe40000000f00 */
[----:B------:R-:W-:Y:S05]  /*0440*/  CALL.REL.NOINC `($__internal_3_$__cuda_sm20_rem_s64) ;  /* 0x0000155000007944 */ /* 0x000fea0003c00000 */
[----:B------:R-:W-:Y:S02]  /*0450*/  IMAD.MOV.U32 R2, RZ, RZ, R6 ;  /* 0x000000ffff027224 */ /* 0x000fe400078e0006 */
[----:B------:R-:W-:Y:S01]  /*0460*/  IMAD.MOV.U32 R3, RZ, RZ, R7 ;  /* 0x000000ffff037224 */ /* 0x000fe200078e0007 */
[----:B------:R-:W-:Y:S05]  /*0470*/  BRA `(.L_x_18) ;  /* 0x0000012000007947 */ /* 0x000fea0003800000 */
.L_x_17:
        /* <DEDUP_REMOVED lines=18> */
.L_x_18:
[----:B------:R-:W-:Y:S05]  /*05a0*/  BSYNC B0 ;  /* 0x0000000000007941 */ /* 0x000fea0003800000 */
.L_x_16:
        /* <DEDUP_REMOVED lines=17> */
[----:B------:R-:W-:Y:S05]  /*06c0*/  CALL.REL.NOINC `($__internal_2_$__cuda_sm20_div_s64) ;  /* 0x00000da000007944 */ /* 0x000fea0003c00000 */
[----:B------:R-:W-:Y:S02]  /*06d0*/  IMAD.MOV.U32 R4, RZ, RZ, R6 ;  /* 0x000000ffff047224 */ /* 0x000fe400078e0006 */
[----:B------:R-:W-:Y:S01]  /*06e0*/  IMAD.MOV.U32 R5, RZ, RZ, R7 ;  /* 0x000000ffff057224 */ /* 0x000fe200078e0007 */
[----:B------:R-:W-:Y:S05]  /*06f0*/  BRA `(.L_x_21) ;  /* 0x0000014000007947 */ /* 0x000fea0003800000 */
.L_x_20:
        /* <DEDUP_REMOVED lines=20> */
.L_x_21:
[----:B------:R-:W-:Y:S05]  /*0840*/  BSYNC B0 ;  /* 0x0000000000007941 */ /* 0x000fea0003800000 */
.L_x_19:
[----:B------:R-:W-:Y:S01]  /*0850*/  IADD3 R14, P0, R0, -c[0x0][0x210], RZ ;  /* 0x80008400000e7a10 */ /* 0x000fe20007f1e0ff */
[----:B------:R-:W-:Y:S01]  /*0860*/  IMAD.MOV.U32 R18, RZ, RZ, c[0x0][0x214] ;  /* 0x00008500ff127624 */ /* 0x000fe200078e00ff */
[----:B------:R-:W0:Y:S01]  /*0870*/  S2UR UR4, SR_CTAID.Y ;  /* 0x00000000000479c3 */ /* 0x000e220000002600 */
[----:B------:R-:W-:Y:S01]  /*0880*/  ULDC.64 UR6, c[0x0][0x210] ;  /* 0x0000840000067ab9 */ /* 0x000fe20000000a00 */
[----:B------:R-:W-:Y:S01]  /*0890*/  IADD3.X R11, R12, ~c[0x0][0x214], RZ, P0, !PT ;  /* 0x800085000c0b7a10 */ /* 0x000fe200007fe4ff */
[----:B------:R-:W-:Y:S01]  /*08a0*/  UIADD3 UR6, UP0, URZ, -UR6, URZ ;  /* 0x800000063f067290 */ /* 0x000fe2000ff1e03f */
[-C--:B------:R-:W-:Y:S01]  /*08b0*/  IADD3 R7, P1, RZ, -R14.reuse, RZ ;  /* 0x8000000eff077210 */ /* 0x080fe20007f3e0ff */
[----:B------:R-:W-:Y:S01]  /*08c0*/  ULDC.64 UR12, c[0x0][0x218] ;  /* 0x00008600000c7ab9 */ /* 0x000fe20000000a00 */
[----:B------:R-:W-:Y:S01]  /*08d0*/  ISETP.LT.AND P0, PT, R11, RZ, PT ;  /* 0x000000ff0b00720c */ /* 0x000fe20003f01270 */
[----:B------:R-:W-:Y:S01]  /*08e0*/  UIADD3 UR11, UP1, URZ, -UR12, URZ ;  /* 0x8000000c3f0b7290 */ /* 0x000fe2000ff3e03f */
[----:B------:R-:W1:Y:S01]  /*08f0*/  S2UR UR5, SR_CTAID.Z ;  /* 0x00000000000579c3 */ /* 0x000e620000002700 */
[----:B------:R-:W-:Y:S01]  /*0900*/  IMAD.X R6, RZ, RZ, ~R11, P1 ;  /* 0x000000ffff067224 */ /* 0x000fe200008e0e0b */
[----:B------:R-:W-:Y:S01]  /*0910*/  SEL R14, R7, R14, P0 ;  /* 0x0000000e070e7207 */ /* 0x000fe20000000000 */
[----:B------:R-:W-:Y:S01]  /*0920*/  IMAD.MOV.U32 R7, RZ, RZ, c[0x0][0x210] ;  /* 0x00008400ff077624 */ /* 0x000fe200078e00ff */
[----:B------:R-:W-:Y:S01]  /*0930*/  ULDC.64 UR14, c[0x0][0x228] ;  /* 0x00008a00000e7ab9 */ /* 0x000fe20000000a00 */
[----:B------:R-:W-:Y:S01]  /*0940*/  IMAD.MOV.U32 R20, RZ, RZ, c[0x0][0x21c] ;  /* 0x00008700ff147624 */ /* 0x000fe200078e00ff */
[----:B------:R-:W-:Y:S01]  /*0950*/  SEL R11, R6, R11, P0 ;  /* 0x0000000b060b7207 */ /* 0x000fe20000000000 */
[----:B------:R-:W-:Y:S01]  /*0960*/  UIADD3.X UR12, URZ, ~UR7, URZ, UP0, !UPT ;  /* 0x800000073f0c7290 */ /* 0x000fe200087fe43f */
[----:B------:R-:W-:Y:S01]  /*0970*/  ISETP.LT.U32.AND P0, PT, RZ, c[0x0][0x210], PT ;  /* 0x00008400ff007a0c */ /* 0x000fe20003f01070 */
[----:B------:R-:W-:Y:S01]  /*0980*/  ULDC.64 UR16, c[0x0][0x230] ;  /* 0x00008c0000107ab9 */ /* 0x000fe20000000a00 */
[C---:B------:R-:W-:Y:S01]  /*0990*/  LEA R13, P1, R7.reuse, c[0x0][0x188], 0x1 ;  /* 0x00006200070d7a11 */ /* 0x040fe200078208ff */
[----:B------:R-:W-:Y:S01]  /*09a0*/  UIADD3.X UR13, URZ, ~UR13, URZ, UP1, !UPT ;  /* 0x8000000d3f0d7290 */ /* 0x000fe20008ffe43f */
[----:B------:R-:W-:Y:S01]  /*09b0*/  ISETP.GT.AND.EX P0, PT, R18, RZ, PT, P0 ;  /* 0x000000ff1200720c */ /* 0x000fe20003f04300 */
[----:B------:R-:W-:Y:S01]  /*09c0*/  IMAD R25, R12, c[0x0][0x208], RZ ;  /* 0x000082000c197a24 */ /* 0x000fe200078e02ff */
[C---:B------:R-:W-:Y:S01]  /*09d0*/  LEA.HI.X R18, R7.reuse, c[0x0][0x18c], R18, 0x1, P1 ;  /* 0x0000630007127a11 */ /* 0x040fe200008f0c12 */
[----:B------:R-:W-:Y:S01]  /*09e0*/  IMAD.MOV.U32 R27, RZ, RZ, c[0x0][0x178] ;  /* 0x00005e00ff1b7624 */ /* 0x000fe200078e00ff */
[----:B------:R-:W-:Y:S01]  /*09f0*/  IADD3 R7, P1, -R7, 0x1, RZ ;  /* 0x0000000107077810 */ /* 0x000fe20007f3e1ff */
[----:B0-----:R-:W-:Y:S01]  /*0a00*/  UIADD3 UR9, UP0, UR4, UR14, URZ ;  /* 0x0000000e04097290 */ /* 0x001fe2000ff1e03f */
[----:B------:R-:W-:-:S02]  /*0a10*/  IADD3 R10, P2, R2, -c[0x0][0x218], RZ ;  /* 0x80008600020a7a10 */ /* 0x000fc40007f5e0ff */
[----:B------:R-:W-:Y:S01]  /*0a20*/  IADD3 R16, P4, P5, R0, -c[0x0][0x188], R7 ;  /* 0x8000620000107a10 */ /* 0x000fe20007d9e007 */
[----:B------:R-:W-:Y:S01]  /*0a30*/  IMAD.X R15, RZ, RZ, ~c[0x0][0x214], P1 ;  /* 0x80008500ff0f7624 */ /* 0x000fe200008e06ff */
[----:B------:R-:W-:Y:S01]  /*0a40*/  UIADD3.X UR10, URZ, UR15, URZ, UP0, !UPT ;  /* 0x0000000f3f0a7290 */ /* 0x000fe200087fe43f */
[----:B------:R-:W-:Y:S01]  /*0a50*/  SEL R24, RZ, c[0x0][0x210], !P0 ;  /* 0x00008400ff187a07 */ /* 0x000fe20004000000 */
[----:B-1----:R-:W-:Y:S01]  /*0a60*/  UIADD3 UR7, UP1, UR5, UR16, URZ ;  /* 0x0000001005077290 */ /* 0x002fe2000ff3e03f */
[----:B------:R-:W-:Y:S01]  /*0a70*/  IADD3.X R17, R3, ~c[0x0][0x21c], RZ, P2, !PT ;  /* 0x8000870003117a10 */ /* 0x000fe200017fe4ff */
[----:B------:R-:W-:Y:S01]  /*0a80*/  UISETP.GT.U32.AND UP0, UPT, UR6, URZ, UPT ;  /* 0x0000003f0600728c */ /* 0x000fe2000bf04070 */
[----:B------:R-:W-:Y:S01]  /*0a90*/  IADD3.X R15, R12, ~c[0x0][0x18c], R15, P4, P5 ;  /* 0x800063000c0f7a10 */ /* 0x000fe200027ea40f */
[----:B------:R-:W-:Y:S01]  /*0aa0*/  UIADD3.X UR8, URZ, UR17, URZ, UP1, !UPT ;  /* 0x000000113f087290 */ /* 0x000fe20008ffe43f */
[----:B------:R-:W-:Y:S01]  /*0ab0*/  IADD3 R7, P4, RZ, -R16, RZ ;  /* 0x80000010ff077210 */ /* 0x000fe20007f9e0ff */
[----:B------:R-:W-:Y:S01]  /*0ac0*/  UISETP.GT.AND.EX UP0, UPT, UR12, URZ, UPT, UP0 ;  /* 0x0000003f0c00728c */ /* 0x000fe2000bf04300 */
[C---:B------:R-:W-:Y:S01]  /*0ad0*/  ISETP.GE.AND P1, PT, R15.reuse, RZ, PT ;  /* 0x000000ff0f00720c */ /* 0x040fe20003f26270 */
[----:B------:R-:W-:Y:S01]  /*0ae0*/  ULDC.64 UR16, c[0x0][0x1f0] ;  /* 0x00007c0000107ab9 */ /* 0x000fe20000000a00 */
[----:B------:R-:W-:Y:S01]  /*0af0*/  IADD3 R9, P2, RZ, -R10, RZ ;  /* 0x8000000aff097210 */ /* 0x000fe20007f5e0ff */
[----:B------:R-:W-:Y:S01]  /*0b00*/  IMAD.X R6, RZ, RZ, ~R15, P4 ;  /* 0x000000ffff067224 */ /* 0x000fe200020e0e0f */
[----:B------:R-:W-:Y:S01]  /*0b10*/  SEL R16, R16, R7, !P1 ;  /* 0x0000000710107207 */ /* 0x000fe20004800000 */
[----:B------:R-:W-:Y:S01]  /*0b20*/  IMAD.MOV.U32 R7, RZ, RZ, c[0x0][0x218] ;  /* 0x00008600ff077624 */ /* 0x000fe200078e00ff */
[----:B------:R-:W-:Y:S01]  /*0b30*/  UIMAD UR14, UR10, UR16, URZ ;  /* 0x000000100a0e72a4 */ /* 0x000fe2000f8e023f */
[----:B------:R-:W-:Y:S01]  /*0b40*/  LOP3.LUT R24, RZ, R24, RZ, 0x33, !PT ;  /* 0x00000018ff187212 */ /* 0x000fe200078e33ff */
[----:B------:R-:W-:Y:S01]  /*0b50*/  USEL UR6, UR6, URZ, UP0 ;  /* 0x0000003f06067287 */ /* 0x000fe20008000000 */
[----:B------:R-:W-:Y:S01]  /*0b60*/  SEL R15, R15, R6, !P1 ;  /* 0x000000060f0f7207 */ /* 0x000fe20004800000 */
[----:B------:R-:W-:Y:S01]  /*0b70*/  UIMAD.WIDE.U32 UR4, UR9, UR16, URZ ;  /* 0x00000010090472a5 */ /* 0x000fe2000f8e003f */
[----:B------:R-:W-:Y:S01]  /*0b80*/  ISETP.LT.U32.AND P1, PT, RZ, c[0x0][0x218], PT ;  /* 0x00008600ff007a0c */ /* 0x000fe20003f21070 */
[----:B------:R-:W-:Y:S01]  /*0b90*/  UIMAD UR14, UR9, UR17, UR14 ;  /* 0x00000011090e72a4 */ /* 0x000fe2000f8e020e */
[C---:B------:R-:W-:Y:S01]  /*0ba0*/  LEA R19, P4, R7.reuse, c[0x0][0x180], 0x1 ;  /* 0x0000600007137a11 */ /* 0x040fe200078808ff */
[----:B------:R-:W-:Y:S01]  /*0bb0*/  UISETP.GT.U32.AND UP1, UPT, UR11, URZ, UPT ;  /* 0x0000003f0b00728c */ /* 0x000fe2000bf24070 */
[----:B------:R-:W-:Y:S01]  /*0bc0*/  ISETP.GT.AND.EX P1, PT, R20, RZ, PT, P1 ;  /* 0x000000ff1400720c */ /* 0x000fe20003f24310 */
[----:B------:R-:W-:Y:S01]  /*0bd0*/  ULDC.64 UR16, c[0x0][0x1e8] ;  /* 0x00007a0000107ab9 */ /* 0x000fe20000000a00 */
[C---:B------:R-:W-:Y:S01]  /*0be0*/  LEA.HI.X R20, R7.reuse, c[0x0][0x184], R20, 0x1, P4 ;  /* 0x0000610007147a11 */ /* 0x040fe200020f0c14 */
[----:B------:R-:W-:Y:S01]  /*0bf0*/  UIADD3 UR5, UR5, UR14, URZ ;  /* 0x0000000e05057290 */ /* 0x000fe2000fffe03f */
[----:B------:R-:W-:Y:S01]  /*0c00*/  IADD3 R7, P6, -R7, 0x1, RZ ;  /* 0x0000000107077810 */ /* 0x000fe20007fde1ff */
[----:B------:R-:W-:Y:S01]  /*0c10*/  UISETP.GT.AND.EX UP1, UPT, UR13, URZ, UPT, UP1 ;  /* 0x0000003f0d00728c */ /* 0x000fe2000bf24310 */
[----:B------:R-:W-:Y:S01]  /*0c20*/  ISETP.LT.AND P3, PT, R17, RZ, PT ;  /* 0x000000ff1100720c */ /* 0x000fe20003f61270 */
[----:B------:R-:W-:Y:S01]  /*0c30*/  UIMAD UR14, UR8, UR16, URZ ;  /* 0x00000010080e72a4 */ /* 0x000fe2000f8e023f */
[----:B------:R-:W-:Y:S01]  /*0c40*/  IADD3 R8, P4, P5, R2, -c[0x0][0x180], R7 ;  /* 0x8000600002087a10 */ /* 0x000fe20007d9e007 */
[----:B------:R-:W-:Y:S01]  /*0c50*/  IMAD.X R21, RZ, RZ, ~c[0x0][0x21c], P6 ;  /* 0x80008700ff157624 */ /* 0x000fe200030e06ff */
[----:B------:R-:W-:Y:S01]  /*0c60*/  SEL R23, RZ, c[0x0][0x214], !P0 ;  /* 0x00008500ff177a07 */ /* 0x000fe20004000000 */
[----:B------:R-:W-:Y:S01]  /*0c70*/  USEL UR11, UR11, URZ, UP1 ;  /* 0x0000003f0b0b7287 */ /* 0x000fe20008800000 */
[----:B------:R-:W-:Y:S01]  /*0c80*/  SEL R6, RZ, c[0x0][0x218], !P1 ;  /* 0x00008600ff067a07 */ /* 0x000fe20004800000 */
[----:B------:R-:W-:Y:S01]  /*0c90*/  UIMAD UR14, UR7, UR17, UR14 ;  /* 0x00000011070e72a4 */ /* 0x000fe2000f8e020e */
[----:B------:R-:W-:Y:S01]  /*0ca0*/  SEL R22, RZ, c[0x0][0x21c], !P1 ;  /* 0x00008700ff167a07 */ /* 0x000fe20004800000 */
[----:B------:R-:W-:Y:S01]  /*0cb0*/  UIMAD.WIDE.U32 UR4, UR7, UR16, UR4 ;  /* 0x00000010070472a5 */ /* 0x000fe2000f8e0004 */
[----:B------:R-:W-:Y:S01]  /*0cc0*/  IADD3 R13, P1, P0, R13, UR6, R24 ;  /* 0x000000060d0d7c10 */ /* 0x000fe2000f83e018 */
[----:B------:R-:W-:Y:S01]  /*0cd0*/  IMAD.X R24, RZ, RZ, ~R17, P2 ;  /* 0x000000ffff187224 */ /* 0x000fe200010e0e11 */
[----:B------:R-:W-:Y:S01]  /*0ce0*/  SEL R10, R9, R10, P3 ;  /* 0x0000000a090a7207 */ /* 0x000fe20001800000 */
[----:B------:R-:W-:Y:S01]  /*0cf0*/  UIADD3 UR6, UR5, UR14, URZ ;  /* 0x0000000e05067290 */ /* 0x000fe2000fffe03f */
[----:B------:R-:W-:Y:S01]  /*0d00*/  IADD3.X R21, R3, ~c[0x0][0x184], R21, P4, P5 ;  /* 0x8000610003157a10 */ /* 0x000fe200027ea415 */
[----:B------:R-:W-:Y:S01]  /*0d10*/  IMAD.U32 R7, RZ, RZ, UR5 ;  /* 0x00000005ff077e24 */ /* 0x000fe2000f8e00ff */
[----:B------:R-:W-:Y:S01]  /*0d20*/  IADD3 R9, P6, RZ, -R8, RZ ;  /* 0x80000008ff097210 */ /* 0x000fe20007fde0ff */
[----:B------:R-:W-:Y:S01]  /*0d30*/  USEL UR5, UR12, URZ, UP0 ;  /* 0x0000003f0c057287 */ /* 0x000fe20008000000 */
[----:B------:R-:W-:Y:S01]  /*0d40*/  LOP3.LUT R6, RZ, R6, RZ, 0x33, !PT ;  /* 0x00000006ff067212 */ /* 0x000fe200078e33ff */
[----:B------:R-:W-:Y:S01]  /*0d50*/  IMAD.U32 R7, RZ, RZ, UR6 ;  /* 0x00000006ff077e24 */ /* 0x000fe2000f8e00ff */
[----:B------:R-:W-:Y:S01]  /*0d60*/  SEL R17, R24, R17, P3 ;  /* 0x0000001118117207 */ /* 0x000fe20001800000 */
[----:B------:R-:W-:Y:S01]  /*0d70*/  IMAD.X R24, RZ, RZ, ~R21, P6 ;  /* 0x000000ffff187224 */ /* 0x000fe200030e0e15 */
[----:B------:R-:W-:Y:S01]  /*0d80*/  ISETP.GE.AND P2, PT, R21, RZ, PT ;  /* 0x000000ff1500720c */ /* 0x000fe20003f46270 */
[----:B------:R-:W-:Y:S01]  /*0d90*/  ULDC.64 UR14, c[0x0][0x220] ;  /* 0x00008800000e7ab9 */ /* 0x000fe20000000a00 */
[----:B------:R-:W-:Y:S01]  /*0da0*/  IADD3 R19, P4, P5, R19, UR11, R6 ;  /* 0x0000000b13137c10 */ /* 0x000fe2000fd9e006 */
[----:B------:R-:W-:Y:S01]  /*0db0*/  IMAD.U32 R6, RZ, RZ, UR4 ;  /* 0x00000004ff067e24 */ /* 0x000fe2000f8e00ff */
[----:B------:R-:W-:Y:S01]  /*0dc0*/  SEL R8, R8, R9, !P2 ;  /* 0x0000000908087207 */ /* 0x000fe20005000000 */
[----:B------:R-:W-:Y:S01]  /*0dd0*/  USEL UR4, UR13, URZ, UP1 ;  /* 0x0000003f0d047287 */ /* 0x000fe20008800000 */
[C---:B------:R-:W-:Y:S01]  /*0de0*/  IMAD R9, R0.reuse, c[0x0][0x20c], R25 ;  /* 0x0000830000097a24 */ /* 0x040fe200078e0219 */
[----:B------:R-:W-:Y:S01]  /*0df0*/  SEL R21, R21, R24, !P2 ;  /* 0x0000001815157207 */ /* 0x000fe20005000000 */
[----:B------:R-:W-:Y:S01]  /*0e00*/  IMAD.WIDE.U32 R6, R0, c[0x0][0x208], R6 ;  /* 0x0000820000067a25 */ /* 0x000fe200078e0006 */
[----:B------:R-:W-:Y:S01]  /*0e10*/  LOP3.LUT R25, RZ, R22, RZ, 0x33, !PT ;  /* 0x00000016ff197212 */ /* 0x000fe200078e33ff */
[----:B------:R-:W-:Y:S01]  /*0e20*/  ULDC.64 UR16, c[0x0][0x198] ;  /* 0x0000660000107ab9 */ /* 0x000fe20000000a00 */
[----:B------:R-:W-:Y:S01]  /*0e30*/  IADD3 R27, P2, -R27, 0x1, RZ ;  /* 0x000000011b1b7810 */ /* 0x000fe20007f5e1ff */
[----:B------:R-:W-:Y:S01]  /*0e40*/  IMAD.IADD R7, R7, 0x1, R9 ;  /* 0x0000000107077824 */ /* 0x000fe200078e0209 */
[----:B------:R-:W-:Y:S01]  /*0e50*/  LOP3.LUT R23, RZ, R23, RZ, 0x33, !PT ;  /* 0x00000017ff177212 */ /* 0x000fe200078e33ff */
[----:B------:R-:W-:Y:S01]  /*0e60*/  IMAD R9, R3, c[0x0][0x200], RZ ;  /* 0x0000800003097a24 */ /* 0x000fe200078e02ff */
[----:B------:R-:W-:Y:S01]  /*0e70*/  IADD3.X R20, R20, UR4, R25, P4, P5 ;  /* 0x0000000414147c10 */ /* 0x000fe2000a7ea419 */
[----:B------:R-:W-:Y:S01]  /*0e80*/  IMAD.X R25, RZ, RZ, ~c[0x0][0x17c], P2 ;  /* 0x80005f00ff197624 */ /* 0x000fe200010e06ff */
[----:B------:R-:W-:Y:S01]  /*0e90*/  IADD3.X R18, R18, UR5, R23, P1, P0 ;  /* 0x0000000512127c10 */ /* 0x000fe20008fe0417 */
[----:B------:R-:W-:Y:S01]  /*0ea0*/  IMAD R9, R2, c[0x0][0x204], R9 ;  /* 0x0000810002097a24 */ /* 0x000fe200078e0209 */
[----:B------:R-:W-:Y:S01]  /*0eb0*/  IADD3 R23, P0, P1, R4, -c[0x0][0x220], R27 ;  /* 0x8000880004177a10 */ /* 0x000fe2000791e01b */
[----:B------:R-:W-:Y:S01]  /*0ec0*/  IMAD.WIDE.U32 R6, R2, c[0x0][0x200], R6 ;  /* 0x0000800002067a25 */ /* 0x000fe200078e0006 */
[----:B------:R-:W-:Y:S01]  /*0ed0*/  IADD3 R19, P2, P3, R8, R19, -R2 ;  /* 0x0000001308137210 */ /* 0x000fe20007b5e802 */
[----:B------:R-:W-:Y:S01]  /*0ee0*/  ULDC.64 UR4, c[0x0][0x178] ;  /* 0x00005e0000047ab9 */ /* 0x000fe20000000a00 */
[----:B------:R-:W-:Y:S01]  /*0ef0*/  IADD3.X R25, R5, ~c[0x0][0x224], R25, P0, P1 ;  /* 0x8000890005197a10 */ /* 0x000fe200007e2419 */
[----:B------:R-:W-:Y:S01]  /*0f00*/  IMAD.IADD R7, R7, 0x1, R9 ;  /* 0x0000000107077824 */ /* 0x000fe200078e0209 */
[----:B------:R-:W-:-:S02]  /*0f10*/  IADD3 R22, P0, R4, -c[0x0][0x220], RZ ;  /* 0x8000880004167a10 */ /* 0x000fc40007f1e0ff */
[----:B------:R-:W-:Y:S01]  /*0f20*/  IADD3 R8, P5, RZ, -R23, RZ ;  /* 0x80000017ff087210 */ /* 0x000fe20007fbe0ff */
[----:B------:R-:W-:Y:S01]  /*0f30*/  ULEA UR11, UP0, UR14, UR4, 0x1 ;  /* 0x000000040e0b7291 */ /* 0x000fe2000f80083f */
[----:B------:R-:W-:Y:S01]  /*0f40*/  IADD3.X R2, R5, ~c[0x0][0x224], RZ, P0, !PT ;  /* 0x8000890005027a10 */ /* 0x000fe200007fe4ff */
[----:B------:R-:W-:Y:S01]  /*0f50*/  IMAD.WIDE.U32 R6, R4, c[0x0][0x1f8], R6 ;  /* 0x00007e0004067a25 */ /* 0x000fe200078e0006 */
[-C--:B------:R-:W-:Y:S02]  /*0f60*/  IADD3 R9, P1, RZ, -R22.reuse, RZ ;  /* 0x80000016ff097210 */ /* 0x080fe40007f3e0ff */
[----:B------:R-:W-:Y:S02]  /*0f70*/  ISETP.LT.AND P0, PT, R2, RZ, PT ;  /* 0x000000ff0200720c */ /* 0x000fe40003f01270 */
[----:B------:R-:W-:Y:S02]  /*0f80*/  ISETP.GE.AND P4, PT, R25, RZ, PT ;  /* 0x000000ff1900720c */ /* 0x000fe40003f86270 */
[----:B------:R-:W-:Y:S01]  /*0f90*/  SEL R22, R9, R22, P0 ;  /* 0x0000001609167207 */ /* 0x000fe20000000000 */
[----:B------:R-:W-:Y:S01]  /*0fa0*/  IMAD R9, R5, c[0x0][0x1f8], RZ ;  /* 0x00007e0005097a24 */ /* 0x000fe200078e02ff */
[----:B------:R-:W-:Y:S01]  /*0fb0*/  SEL R23, R23, R8, !P4 ;  /* 0x0000000817177207 */ /* 0x000fe20006000000 */
[----:B------:R-:W-:-:S02]  /*0fc0*/  IMAD.X R8, RZ, RZ, ~R25, P5 ;  /* 0x000000ffff087224 */ /* 0x000fc400028e0e19 */
[----:B------:R-:W-:Y:S01]  /*0fd0*/  IMAD R9, R4, c[0x0][0x1fc], R9 ;  /* 0x00007f0004097a24 */ /* 0x000fe200078e0209 */
[----:B------:R-:W-:Y:S02]  /*0fe0*/  UIMAD UR10, UR10, UR16, URZ ;  /* 0x000000100a0a72a4 */ /* 0x000fe4000f8e023f */
[----:B------:R-:W-:Y:S01]  /*0ff0*/  ULEA.HI.X UR12, UR14, UR5, UR15, 0x1, UP0 ;  /* 0x000000050e0c7291 */ /* 0x000fe200080f0c0f */
[----:B------:R-:W-:Y:S01]  /*1000*/  SEL R25, R25, R8, !P4 ;  /* 0x0000000819197207 */ /* 0x000fe20006000000 */
[----:B------:R-:W-:Y:S01]  /*1010*/  IMAD.IADD R7, R7, 0x1, R9 ;  /* 0x0000000107077824 */ /* 0x000fe200078e0209 */
[----:B------:R-:W-:Y:S01]  /*1020*/  UISETP.LT.U32.AND UP0, UPT, URZ, UR14, UPT ;  /* 0x0000000e3f00728c */ /* 0x000fe2000bf01070 */
[C---:B------:R-:W-:Y:S01]  /*1030*/  LEA R8, P4, R6.reuse, c[0x0][0x1b8], 0x1 ;  /* 0x00006e0006087a11 */ /* 0x040fe200078808ff */
[----:B------:R-:W-:Y:S02]  /*1040*/  UIMAD.WIDE.U32 UR4, UR9, UR16, URZ ;  /* 0x00000010090472a5 */ /* 0x000fe4000f8e003f */
[----:B------:R-:W-:Y:S01]  /*1050*/  UIMAD UR13, UR9, UR17, UR10 ;  /* 0x00000011090d72a4 */ /* 0x000fe2000f8e020a */
[----:B------:R-:W-:Y:S01]  /*1060*/  LEA.HI.X R9, R6, c[0x0][0x1bc], R7, 0x1, P4 ;  /* 0x00006f0006097a11 */ /* 0x000fe200020f0c07 */
[----:B------:R-:W-:-:S02]  /*1070*/  UISETP.GT.AND.EX UP0, UPT, UR15, URZ, UPT, UP0 ;  /* 0x0000003f0f00728c */ /* 0x000fc4000bf04300 */
[----:B------:R-:W-:Y:S02]  /*1080*/  UIADD3 UR9, UP1, URZ, -UR14, URZ ;  /* 0x8000000e3f097290 */ /* 0x000fe4000ff3e03f */
[----:B------:R-:W-:Y:S01]  /*1090*/  ULDC.64 UR16, c[0x0][0x190] ;  /* 0x0000640000107ab9 */ /* 0x000fe20000000a00 */
[----:B------:R0:W5:Y:S01]  /*10a0*/  LDG.E.U16 R8, [R8.64] ;  /* 0x0000001208087981 */ /* 0x000162000c1e1500 */
[----:B------:R-:W-:Y:S01]  /*10b0*/  UIADD3 UR5, UR5, UR13, URZ ;  /* 0x0000000d05057290 */ /* 0x000fe2000fffe03f */
[----:B------:R-:W-:Y:S01]  /*10c0*/  IADD3.X R20, R21, R20, ~R3, P2, P3 ;  /* 0x0000001415147210 */ /* 0x000fe200017e6c03 */
[----:B------:R-:W-:Y:S02]  /*10d0*/  UIMAD UR13, UR8, UR16, URZ ;  /* 0x00000010080d72a4 */ /* 0x000fe4000f8e023f */
[----:B------:R-:W-:Y:S02]  /*10e0*/  USEL UR6, URZ, UR14, !UP0 ;  /* 0x0000000e3f067287 */ /* 0x000fe4000c000000 */
[----:B------:R-:W-:-:S02]  /*10f0*/  USEL UR8, URZ, UR15, !UP0 ;  /* 0x0000000f3f087287 */ /* 0x000fc4000c000000 */
[----:B------:R-:W-:Y:S01]  /*1100*/  UIADD3.X UR10, URZ, ~UR15, URZ, UP1, !UPT ;  /* 0x8000000f3f0a7290 */ /* 0x000fe20008ffe43f */
[----:B0-----:R-:W-:Y:S01]  /*1110*/  IADD3 R9, P4, P5, R16, R13, -R0 ;  /* 0x0000000d10097210 */ /* 0x001fe20007d9e800 */
[----:B------:R-:W-:Y:S02]  /*1120*/  UISETP.GT.U32.AND UP0, UPT, UR9, URZ, UPT ;  /* 0x0000003f0900728c */ /* 0x000fe4000bf04070 */
[----:B------:R-:W-:Y:S01]  /*1130*/  UIMAD.WIDE.U32 UR4, UR7, UR16, UR4 ;  /* 0x00000010070472a5 */ /* 0x000fe2000f8e0004 */
[----:B------:R-:W-:Y:S01]  /*1140*/  IADD3.X R18, R15, R18, ~R12, P4, P5 ;  /* 0x000000120f127210 */ /* 0x000fe200027eac0c */
[----:B------:R-:W-:Y:S01]  /*1150*/  UISETP.GT.AND.EX UP0, UPT, UR10, URZ, UPT, UP0 ;  /* 0x0000003f0a00728c */ /* 0x000fe2000bf04300 */
[----:B------:R-:W-:Y:S01]  /*1160*/  IADD3 R9, P2, R9, R14, RZ ;  /* 0x0000000e09097210 */ /* 0x000fe20007f5e0ff */
[----:B------:R-:W-:Y:S02]  /*1170*/  UIMAD UR13, UR7, UR17, UR13 ;  /* 0x00000011070d72a4 */ /* 0x000fe4000f8e020d */
[----:B------:R-:W-:Y:S01]  /*1180*/  ULOP3.LUT UR7, URZ, UR6, URZ, 0x33, !UPT ;  /* 0x000000063f077292 */ /* 0x000fe2000f8e333f */
[----:B------:R-:W-:Y:S01]  /*1190*/  IMAD.U32 R6, RZ, RZ, UR4 ;  /* 0x00000004ff067e24 */ /* 0x000fe2000f8e00ff */
[----:B------:R-:W-:Y:S01]  /*11a0*/  USEL UR9, UR9, URZ, UP0 ;  /* 0x0000003f09097287 */ /* 0x000fe20008000000 */
[----:B------:R-:W-:Y:S01]  /*11b0*/  IMAD.U32 R7, RZ, RZ, UR5 ;  /* 0x00000005ff077e24 */ /* 0x000fe2000f8e00ff */
[----:B------:R-:W-:Y:S01]  /*11c0*/  UIADD3 UR6, UR5, UR13, URZ ;  /* 0x0000000d05067290 */ /* 0x000fe2000fffe03f */
[----:B------:R-:W-:Y:S01]  /*11d0*/  IMAD.X R11, R18, 0x1, R11, P2 ;  /* 0x00000001120b7824 */ /* 0x000fe200010e060b */
[----:B------:R-:W-:Y:S01]  /*11e0*/  ULOP3.LUT UR8, URZ, UR8, URZ, 0x33, !UPT ;  /* 0x000000083f087292 */ /* 0x000fe2000f8e333f */
[----:B------:R-:W-:Y:S01]  /*11f0*/  IADD3 R10, P2, R19, R10, RZ ;  /* 0x0000000a130a7210 */ /* 0x000fe20007f5e0ff */
[----:B------:R-:W-:Y:S01]  /*1200*/  UIADD3 UR4, UP1, UP2, UR9, UR11, UR7 ;  /* 0x0000000b09047290 */ /* 0x000fe2000fa3e007 */
[----:B------:R-:W-:Y:S01]  /*1210*/  IMAD R0, R11, c[0x0][0x1b0], RZ ;  /* 0x00006c000b007a24 */ /* 0x000fe200078e02ff */
[----:B------:R-:W-:Y:S01]  /*1220*/  USEL UR5, UR10, URZ, UP0 ;  /* 0x0000003f0a057287 */ /* 0x000fe20008000000 */
[----:B------:R-:W-:-:S02]  /*1230*/  IMAD.U32 R7, RZ, RZ, UR6 ;  /* 0x00000006ff077e24 */ /* 0x000fc4000f8e00ff */
[----:B------:R-:W-:Y:S01]  /*1240*/  IMAD.X R11, RZ, RZ, ~R2, P1 ;  /* 0x000000ffff0b7224 */ /* 0x000fe200008e0e02 */
[----:B------:R-:W-:Y:S01]  /*1250*/  UIADD3.X UR5, UR5, UR12, UR8, UP1, UP2 ;  /* 0x0000000c05057290 */ /* 0x000fe20008fe4408 */
[----:B------:R-:W-:Y:S01]  /*1260*/  IADD3 R3, P1, P3, R23, UR4, -R4 ;  /* 0x0000000417037c10 */ /* 0x000fe2000fb3e804 */
[----:B------:R-:W-:Y:S02]  /*1270*/  IMAD.X R17, R20, 0x1, R17, P2 ;  /* 0x0000000114117824 */ /* 0x000fe400010e0611 */
[C---:B------:R-:W-:Y:S02]  /*1280*/  IMAD R13, R9.reuse, c[0x0][0x1b4], R0 ;  /* 0x00006d00090d7a24 */ /* 0x040fe400078e0200 */
[----:B------:R-:W-:Y:S01]  /*1290*/  IMAD.WIDE.U32 R6, R9, c[0x0][0x1b0], R6 ;  /* 0x00006c0009067a25 */ /* 0x000fe200078e0006 */
[----:B------:R-:W-:Y:S02]  /*12a0*/  SEL R9, R11, R2, P0 ;  /* 0x000000020b097207 */ /* 0x000fe40000000000 */
[----:B------:R-:W-:Y:S01]  /*12b0*/  IADD3.X R0, R25, UR5, ~R5, P1, P3 ;  /* 0x0000000519007c10 */ /* 0x000fe20008fe6c05 */
[----:B------:R-:W-:Y:S01]  /*12c0*/  IMAD R17, R17, c[0x0][0x1a8], RZ ;  /* 0x00006a0011117a24 */ /* 0x000fe200078e02ff */
[----:B------:R-:W-:Y:S01]  /*12d0*/  IADD3 R3, P0, R3, R22, RZ ;  /* 0x0000001603037210 */ /* 0x000fe20007f1e0ff */
[----:B------:R-:W-:Y:S01]  /*12e0*/  IMAD.IADD R7, R7, 0x1, R13 ;  /* 0x0000000107077824 */ /* 0x000fe200078e020d */
[----:B------:R-:W-:Y:S01]  /*12f0*/  ULDC.64 UR4, c[0x0][0x118] ;  /* 0x0000460000047ab9 */ /* 0x000fe20000000a00 */
[----:B------:R-:W-:-:S02]  /*1300*/  IMAD R17, R10, c[0x0][0x1ac], R17 ;  /* 0x00006b000a117a24 */ /* 0x000fc400078e0211 */
[----:B------:R-:W-:Y:S02]  /*1310*/  IMAD.X R0, R0, 0x1, R9, P0 ;  /* 0x0000000100007824 */ /* 0x000fe400000e0609 */
[----:B------:R-:W-:-:S04]  /*1320*/  IMAD.WIDE.U32 R10, R10, c[0x0][0x1a8], R6 ;  /* 0x00006a000a0a7a25 */ /* 0x000fc800078e0006 */
[----:B------:R-:W-:Y:S02]  /*1330*/  IMAD R0, R0, c[0x0][0x1a0], RZ ;  /* 0x0000680000007a24 */ /* 0x000fe400078e02ff */
[----:B------:R-:W-:Y:S02]  /*1340*/  IMAD.IADD R11, R11, 0x1, R17 ;  /* 0x000000010b0b7824 */ /* 0x000fe400078e0211 */
[C---:B------:R-:W-:Y:S02]  /*1350*/  IMAD R5, R3.reuse, c[0x0][0x1a4], R0 ;  /* 0x0000690003057a24 */ /* 0x040fe400078e0200 */
[----:B------:R-:W-:-:S04]  /*1360*/  IMAD.WIDE.U32 R2, R3, c[0x0][0x1a0], R10 ;  /* 0x0000680003027a25 */ /* 0x000fc800078e000a */
[----:B------:R-:W-:Y:S01]  /*1370*/  IMAD.IADD R3, R3, 0x1, R5 ;  /* 0x0000000103037824 */ /* 0x000fe200078e0205 */
[----:B------:R-:W-:-:S04]  /*1380*/  LEA R7, P0, R2, c[0x0][0x160], 0x1 ;  /* 0x0000580002077a11 */ /* 0x000fc800078008ff */
[----:B------:R-:W-:Y:S02]  /*1390*/  LEA.HI.X R3, R2, c[0x0][0x164], R3, 0x1, P0 ;  /* 0x0000590002037a11 */ /* 0x000fe400000f0c03 */
[C---:B------:R-:W-:Y:S02]  /*13a0*/  LOP3.LUT R2, R7.reuse, 0xfffffffd, RZ, 0xc0, !PT ;  /* 0xfffffffd07027812 */ /* 0x040fe400078ec0ff */
[----:B------:R-:W-:-:S03]  /*13b0*/  LOP3.LUT R0, R7, 0x2, RZ, 0xc0, !PT ;  /* 0x0000000207007812 */ /* 0x000fc600078ec0ff */
[----:B------:R0:W1:Y:S01]  /*13c0*/  LD.E R5, [R2.64] ;  /* 0x0000000402057980 */ /* 0x000062000c101900 */
[----:B------:R-:W-:Y:S01]  /*13d0*/  ISETP.EQ.U32.AND P0, PT, R0, RZ, PT ;  /* 0x000000ff0000720c */ /* 0x000fe20003f02070 */
[----:B------:R-:W-:-:S05]  /*13e0*/  IMAD.MOV.U32 R0, RZ, RZ, 0x3254 ;  /* 0x00003254ff007424 */ /* 0x000fca00078e00ff */
[----:B------:R-:W-:Y:S02]  /*13f0*/  SEL R4, R0, 0x7610, P0 ;  /* 0x0000761000047807 */ /* 0x000fe40000000000 */
.L_x_22:
[----:B-1---5:R-:W-:-:S05]  /*1400*/  HADD2 R0, R5, R8.H0_H0 ;  /* 0x2000000805007230 */ /* 0x022fca0000000000 */
[----:B------:R-:W-:-:S06]  /*1410*/  PRMT R0, R5, R4, R0 ;  /* 0x0000000405007216 */ /* 0x000fcc0000000000 */
[----:B------:R-:W1:Y:S02]  /*1420*/  ATOM.E.CAS.STRONG.GPU PT, R0, [R2], R5, R0 ;  /* 0x000000050200738b */ /* 0x000e6400001ee100 */
[----:B-1----:R-:W-:Y:S01]  /*1430*/  ISETP.NE.U32.AND P0, PT, R0, R5, PT ;  /* 0x000000050000720c */ /* 0x002fe20003f05070 */
[----:B------:R-:W-:-:S12]  /*1440*/  IMAD.MOV.U32 R5, RZ, RZ, R0 ;  /* 0x000000ffff057224 */ /* 0x000fd800078e0000 */
[----:B------:R-:W-:Y:S05]  /*1450*/  @P0 BRA `(.L_x_22) ;  /* 0xffffffa000000947 */ /* 0x000fea000383ffff */
[----:B------:R-:W-:Y:S05]  /*1460*/  EXIT ;  /* 0x000000000000794d */ /* 0x000fea0003800000 */
        .weak           $__internal_2_$__cuda_sm20_div_s64
        .type           $__internal_2_$__cuda_sm20_div_s64,@function
        .size           $__internal_2_$__cuda_sm20_div_s64,($__internal_3_$__cuda_sm20_rem_s64 - $__internal_2_$__cuda_sm20_div_s64)
$__internal_2_$__cuda_sm20_div_s64:
        /* <DEDUP_REMOVED lines=82> */
[----:B------:R-:W-:Y:S06]  /*1990*/  RET.REL.NODEC R8 `(_ZN2at6native49_GLOBAL__N__cfa43aba_16_ReflectionPad_cu_f800513936reflection_pad3d_backward_out_kernelIN3c104HalfEEEvNS_27GenericPackedTensorAccessorIT_Lm5ENS_16DefaultPtrTraitsElEENS5_IKS6_Lm5ES7_lEElllll) ;  /* 0xffffe66008007950 */ /* 0x000fec0003c3ffff */
        .weak           $__internal_3_$__cuda_sm20_rem_s64
        .type           $__internal_3_$__cuda_sm20_rem_s64,@function
        .size           $__internal_3_$__cuda_sm20_rem_s64,(.L_x_1112 - $__internal_3_$__cuda_sm20_rem_s64)
$__internal_3_$__cuda_sm20_rem_s64:
        /* <DEDUP_REMOVED lines=11> */
[----:B------:R-:W-:Y:S01]  /*1a50*/  IMAD R11, R8, UR5, R11 ;  /* 0x00000005080b7c24 */ /* 0x000fe2000f8e020b */
[----:B------:R-:W-:-:S03]  /*1a60*/  IADD3 R13, P0, RZ, -R10, RZ ;  /* 0x8000000aff0d7210 */ /* 0x000fc60007f1e0ff */
[----:B------:R-:W-:Y:S02]  /*1a70*/  IMAD R11, R9, UR4, R11 ;  /* 0x00000004090b7c24 */ /* 0x000fe4000f8e020b */
[----:B------:R-:W-:-:S04]  /*1a80*/  IMAD.HI.U32 R10, R8, R13, RZ ;  /* 0x0000000d080a7227 */ /* 0x000fc800078e00ff */
[----:B------:R-:W-:Y:S02]  /*1a90*/  IMAD.X R15, RZ, RZ, ~R11, P0 ;  /* 0x000000ffff0f7224 */ /* 0x000fe400000e0e0b */
[----:B------:R-:W-:Y:S02]  /*1aa0*/  IMAD.MOV.U32 R11, RZ, RZ, R8 ;  /* 0x000000ffff0b7224 */ /* 0x000fe400078e0008 */
[-C--:B------:R-:W-:Y:S02]  /*1ab0*/  IMAD R17, R9, R15.reuse, RZ ;  /* 0x0000000f09117224 */ /* 0x080fe400078e02ff */
[----:B------:R-:W-:-:S04]  /*1ac0*/  IMAD.WIDE.U32 R10, P0, R8, R15, R10 ;  /* 0x0000000f080a7225 */ /* 0x000fc8000780000a */
[----:B------:R-:W-:-:S04]  /*1ad0*/  IMAD.HI.U32 R7, R9, R15, RZ ;  /* 0x0000000f09077227 */ /* 0x000fc800078e00ff */
[----:B------:R-:W-:-:S04]  /*1ae0*/  IMAD.HI.U32 R10, P1, R9, R13, R10 ;  /* 0x0000000d090a7227 */ /* 0x000fc8000782000a */
[----:B------:R-:W-:Y:S01]  /*1af0*/  IMAD.X R7, R7, 0x1, R9, P0 ;  /* 0x0000000107077824 */ /* 0x000fe200000e0609 */
[----:B------:R-:W-:-:S04]  /*1b00*/  IADD3 R11, P2, R17, R10, RZ ;  /* 0x0000000a110b7210 */ /* 0x000fc80007f5e0ff */
[----:B------:R-:W-:Y:S01]  /*1b10*/  IADD3.X R7, RZ, RZ, R7, P2, P1 ;  /* 0x000000ffff077210 */ /* 0x000fe200017e2407 */
[----:B------:R-:W-:Y:S01]  /*1b20*/  IMAD.WIDE.U32 R8, R11, UR4, RZ ;  /* 0x000000040b087c25 */ /* 0x000fe2000f8e00ff */
[----:B------:R-:W-:-:S03]  /*1b30*/  ISETP.GE.AND P1, PT, R3, RZ, PT ;  /* 0x000000ff0300720c */ /* 0x000fc60003f26270 */
[----:B------:R-:W-:Y:S01]  /*1b40*/  IMAD R10, R11, UR5, R9 ;  /* 0x000000050b0a7c24 */ /* 0x000fe2000f8e0209 */
[----:B------:R-:W-:Y:S02]  /*1b50*/  IADD3 R13, P0, RZ, -R8, RZ ;  /* 0x80000008ff0d7210 */ /* 0x000fe40007f1e0ff */
[-C--:B------:R-:W-:Y:S01]  /*1b60*/  IADD3 R9, P4, RZ, -R6.reuse, RZ ;  /* 0x80000006ff097210 */ /* 0x080fe20007f9e0ff */
[----:B------:R-:W-:Y:S02]  /*1b70*/  IMAD R8, R7, UR4, R10 ;  /* 0x0000000407087c24 */ /* 0x000fe4000f8e020a */
[----:B------:R-:W-:Y:S01]  /*1b80*/  IMAD.HI.U32 R10, R11, R13, RZ ;  /* 0x0000000d0b0a7227 */ /* 0x000fe200078e00ff */
[----:B------:R-:W-:-:S03]  /*1b90*/  SEL R6, R9, R6, !P1 ;  /* 0x0000000609067207 */ /* 0x000fc60004800000 */
        /* <DEDUP_REMOVED lines=19> */
[----:B------:R-:W-:Y:S01]  /*1cd0*/  IMAD.X R3, RZ, RZ, R3, P2 ;  /* 0x000000ffff037224 */ /* 0x000fe200010e0603 */
[----:B------:R-:W-:Y:S01]  /*1ce0*/  IADD3 R6, P2, -R8, R6, RZ ;  /* 0x0000000608067210 */ /* 0x000fe20007f5e1ff */
[----:B------:R-:W-:-:S03]  /*1cf0*/  IMAD R10, R7, UR5, R9 ;  /* 0x00000005070a7c24 */ /* 0x000fc6000f8e0209 */
[----:B------:R-:W-:Y:S01]  /*1d00*/  ISETP.GE.U32.AND P0, PT, R6, UR4, PT ;  /* 0x0000000406007c0c */ /* 0x000fe2000bf06070 */
[----:B------:R-:W-:-:S04]  /*1d10*/  IMAD R3, R3, UR4, R10 ;  /* 0x0000000403037c24 */ /* 0x000fc8000f8e020a */
        /* <DEDUP_REMOVED lines=16> */
[----:B------:R-:W-:Y:S01]  /*1e20*/  ISETP.NE.AND.EX P0, PT, RZ, c[0x0][0x1dc], PT, P0 ;  /* 0x00007700ff007a0c */ /* 0x000fe20003f05300 */
[----:B------:R-:W-:-:S03]  /*1e30*/  IMAD.MOV.U32 R3, RZ, RZ, 0x0 ;  /* 0x00000000ff037424 */ /* 0x000fc600078e00ff */
[----:B------:R-:W-:Y:S02]  /*1e40*/  SEL R7, R8, R7, !P1 ;  /* 0x0000000708077207 */ /* 0x000fe40004800000 */
[----:B------:R-:W-:Y:S02]  /*1e50*/  SEL R6, R6, 0xffffffff, P0 ;  /* 0xffffffff06067807 */ /* 0x000fe40000000000 */
[----:B------:R-:W-:Y:S01]  /*1e60*/  SEL R7, R7, 0xffffffff, P0 ;  /* 0xffffffff07077807 */ /* 0x000fe20000000000 */
[----:B------:R-:W-:Y:S06]  /*1e70*/  RET.REL.NODEC R2 `(_ZN2at6native49_GLOBAL__N__cfa43aba_16_ReflectionPad_cu_f800513936reflection_pad3d_backward_out_kernelIN3c104HalfEEEvNS_27GenericPackedTensorAccessorIT_Lm5ENS_16DefaultPtrTraitsElEENS5_IKS6_Lm5ES7_lEElllll) ;  /* 0xffffe18002007950 */ /* 0x000fec0003c3ffff */
.L_x_23:
        /* <DEDUP_REMOVED lines=16> */
.L_x_1112:


//--------------------- .text._ZN2at6native49_GLOBAL__N__cfa43aba_16_ReflectionPad_cu_f800513936reflection_pad3d_backward_out_kernelIN3c107complexIfEEEEvNS_27GenericPackedTensorAccessorIT_Lm5ENS_16DefaultPtrTraitsElEENS6_IKS7_Lm5ES8_lEElllll --------------------------
	.section	.text._ZN2at6native49_GLOBAL__N__cfa43aba_16_ReflectionPad_cu_f800513936reflection_pad3d_backward_out_kernelIN3c107complexIfEEEEvNS_27GenericPackedTensorAccessorIT_Lm5ENS_16DefaultPtrTraitsElEENS6_IKS7_Lm5ES8_lEElllll,"ax",@progbits
	.sectioninfo	@"SHI_REGISTERS=28"
	.align	128
.text._ZN2at6native49_GLOBAL__N__cfa43aba_16_ReflectionPad_cu_f800513936reflection_pad3d_backward_out_kernelIN3c107complexIfEEEEvNS_27GenericPackedTensorAccessorIT_Lm5ENS_16DefaultPtrTraitsElEENS6_IKS7_Lm5ES8_lEElllll:
        .type           _ZN2at6native49_GLOBAL__N__cfa43aba_16_ReflectionPad_cu_f800513936reflection_pad3d_backward_out_kernelIN3c107complexIfEEEEvNS_27GenericPackedTensorAccessorIT_Lm5ENS_16DefaultPtrTraitsElEENS6_IKS7_Lm5ES8_lEElllll,@function
        .size           _ZN2at6native49_GLOBAL__N__cfa43aba_16_ReflectionPad_cu_f800513936reflection_pad3d_backward_out_kernelIN3c107complexIfEEEEvNS_27GenericPackedTensorAccessorIT_Lm5ENS_16DefaultPtrTraitsElEENS6_IKS7_Lm5ES8_lEElllll,(.L_x_1115 - _ZN2at6native49_GLOBAL__N__cfa43aba_16_ReflectionPad_cu_f800513936reflection_pad3d_backward_out_kernelIN3c107complexIfEEEEvNS_27GenericPackedTensorAccessorIT_Lm5ENS_16DefaultPtrTraitsElEENS6_IKS7_Lm5ES8_lEElllll)
        .other          _ZN2at6native49_GLOBAL__N__cfa43aba_16_ReflectionPad_cu_f800513936reflection_pad3d_backward_out_kernelIN3c107complexIfEEEEvNS_27GenericPackedTensorAccessorIT_Lm5ENS_16DefaultPtrTraitsElEENS6_IKS7_Lm5ES8_lEElllll,@"STO_CUDA_ENTRY STV_DEFAULT"
_ZN2at6native49_GLOBAL__N__cfa43aba_16_ReflectionPad_cu_f800513936reflection_pad3d_backward_out_kernelIN3c107complexIfEEEEvNS_27GenericPackedTensorAccessorIT_Lm5ENS_16DefaultPtrTraitsElEENS6_IKS7_Lm5ES8_lEElllll:
        /* <DEDUP_REMOVED lines=28> */
[----:B------:R-:W-:Y:S05]  /*01c0*/  CALL.REL.NOINC `($__internal_4_$__cuda_sm20_div_s64) ;  /* 0x000011c000007944 */ /* 0x000fea0003c00000 */
[----:B------:R-:W-:Y:S01]  /*01d0*/  IADD3 R9, P0, RZ, -R12, RZ ;  /* 0x8000000cff097210 */ /* 0x000fe20007f1e0ff */
[----:B------:R-:W-:-:S04]  /*01e0*/  IMAD.MOV.U32 R8, RZ, RZ, R12 ;  /* 0x000000ffff087224 */ /* 0x000fc800078e000c */
[----:B------:R-:W-:Y:S02]  /*01f0*/  IMAD.X R0, RZ, RZ, ~R13, P0 ;  /* 0x000000ffff007224 */ /* 0x000fe400000e0e0d */
[----:B------:R-:W-:-:S04]  /*0200*/  IMAD.WIDE.U32 R6, R9, c[0x0][0x1e0], R4 ;  /* 0x0000780009067a25 */ /* 0x000fc800078e0004 */
[----:B------:R-:W-:Y:S02]  /*0210*/  IMAD R0, R0, c[0x0][0x1e0], RZ ;  /* 0x0000780000007a24 */ /* 0x000fe400078e02ff */
[----:B------:R-:W-:Y:S02]  /*0220*/  IMAD.MOV.U32 R3, RZ, RZ, R6 ;  /* 0x000000ffff037224 */ /* 0x000fe400078e0006 */
[----:B------:R-:W-:-:S04]  /*0230*/  IMAD R9, R9, c[0x0][0x1e4], R0 ;  /* 0x0000790009097a24 */ /* 0x000fc800078e0200 */
[----:B------:R-:W-:Y:S02]  /*0240*/  IMAD.IADD R6, R7, 0x1, R9 ;  /* 0x0000000107067824 */ /* 0x000fe400078e0209 */
[----:B------:R-:W-:Y:S01]  /*0250*/  IMAD.MOV.U32 R9, RZ, RZ, R13 ;  /* 0x000000ffff097224 */ /* 0x000fe200078e000d */
[----:B------:R-:W-:Y:S05]  /*0260*/  BRA `(.L_x_26) ;  /* 0x0000016000007947 */ /* 0x000fea0003800000 */
.L_x_25:
[----:B------:R-:W0:Y:S01]  /*0270*/  I2F.U32.RP R0, c[0x0][0x1e0] ;  /* 0x0000780000007b06 */ /* 0x000e220000209000 */
[----:B------:R-:W-:Y:S01]  /*0280*/  ISETP.NE.U32.AND P2, PT, RZ, c[0x0][0x1e0], PT ;  /* 0x00007800ff007a0c */ /* 0x000fe20003f45070 */
[----:B------:R-:W-:Y:S02]  /*0290*/  IMAD.MOV.U32 R6, RZ, RZ, RZ ;  /* 0x000000ffff067224 */ /* 0x000fe400078e00ff */
[----:B------:R-:W-:-:S04]  /*02a0*/  IMAD.MOV.U32 R9, RZ, RZ, RZ ;  /* 0x000000ffff097224 */ /* 0x000fc800078e00ff */
        /* <DEDUP_REMOVED lines=18> */
.L_x_26:
[----:B------:R-:W-:Y:S05]  /*03d0*/  BSYNC B0 ;  /* 0x0000000000007941 */ /* 0x000fea0003800000 */
.L_x_24:
[----:B------:R-:W-:Y:S01]  /*03e0*/  LOP3.LUT R0, R9, c[0x0][0x1dc], RZ, 0xfc, !PT ;  /* 0x0000770009007a12 */ /* 0x000fe200078efcff */
[----:B------:R-:W-:Y:S03]  /*03f0*/  BSSY B0, `(.L_x_27) ;  /* 0x000001a000007945 */ /* 0x000fe60003800000 */
[----:B------:R-:W-:-:S13]  /*0400*/  ISETP.NE.U32.AND P0, PT, R0, RZ, PT ;  /* 0x000000ff0000720c */ /* 0x000fda0003f05070 */
[----:B------:R-:W-:Y:S05]  /*0410*/  @!P0 BRA `(.L_x_28) ;  /* 0x0000005000008947 */ /* 0x000fea0003800000 */
[----:B------:R-:W-:Y:S01]  /*0420*/  IMAD.MOV.U32 R2, RZ, RZ, R8 ;  /* 0x000000ffff027224 */ /* 0x000fe200078e0008 */
[----:B------:R-:W-:Y:S01]  /*0430*/  MOV R0, 0x460 ;  /* 0x0000046000007802 */ /* 0x000fe20000000f00 */
[----:B------:R-:W-:Y:S02]  /*0440*/  IMAD.MOV.U32 R7, RZ, RZ, R9 ;  /* 0x000000ffff077224 */ /* 0x000fe400078e0009 */
[----:B------:R-:W-:Y:S05]  /*0450*/  CALL.REL.NOINC `($__internal_5_$__cuda_sm20_rem_s64) ;  /* 0x0000147000007944 */ /* 0x000fea0003c00000 */
[----:B------:R-:W-:Y:S05]  /*0460*/  BRA `(.L_x_29) ;  /* 0x0000012000007947 */ /* 0x000fea0003800000 */
.L_x_28:
        /* <DEDUP_REMOVED lines=18> */
.L_x_29:
[----:B------:R-:W-:Y:S05]  /*0590*/  BSYNC B0 ;  /* 0x0000000000007941 */ /* 0x000fea0003800000 */
.L_x_27:
        /* <DEDUP_REMOVED lines=17> */
[----:B------:R-:W-:Y:S05]  /*06b0*/  CALL.REL.NOINC `($__internal_4_$__cuda_sm20_div_s64) ;  /* 0x00000cd000007944 */ /* 0x000fea0003c00000 */
[----:B------:R-:W-:Y:S05]  /*06c0*/  BRA `(.L_x_32) ;  /* 0x0000013000007947 */ /* 0x000fea0003800000 */
.L_x_31:
[----:B------:R-:W0:Y:S01]  /*06d0*/  I2F.U32.RP R0, UR4 ;  /* 0x0000000400007d06 */ /* 0x000e220008209000 */
[----:B------:R-:W-:Y:S01]  /*06e0*/  ISETP.NE.U32.AND P2, PT, RZ, UR4, PT ;  /* 0x00000004ff007c0c */ /* 0x000fe2000bf45070 */
[----:B------:R-:W-:-:S06]  /*06f0*/  IMAD.MOV.U32 R13, RZ, RZ, RZ ;  /* 0x000000ffff0d7224 */ /* 0x000fcc00078e00ff */
[----:B0-----:R-:W0:Y:S02]  /*0700*/  MUFU.RCP R0, R0 ;  /* 0x0000000000007308 */ /* 0x001e240000001000 */
[----:B0-----:R-:W-:-:S06]  /*0710*/  IADD3 R8, R0, 0xffffffe, RZ ;  /* 0x0ffffffe00087810 */ /* 0x001fcc0007ffe0ff */
        /* <DEDUP_REMOVED lines=13> */
[----:B------:R-:W-:Y:S02]  /*07f0*/  @!P2 LOP3.LUT R12, RZ, UR4, RZ, 0x33, !PT ;  /* 0x00000004ff0cac12 */ /* 0x000fe4000f8e33ff */
.L_x_32:
[----:B------:R-:W-:Y:S05]  /*0800*/  BSYNC B0 ;  /* 0x0000000000007941 */ /* 0x000fea0003800000 */
.L_x_30:
[----:B------:R-:W0:Y:S01]  /*0810*/  S2UR UR8, SR_CTAID.Z ;  /* 0x00000000000879c3 */ /* 0x000e220000002700 */
[----:B------:R-:W-:Y:S01]  /*0820*/  IADD3 R8, P0, R3, -c[0x0][0x210], RZ ;  /* 0x8000840003087a10 */ /* 0x000fe20007f1e0ff */
[----:B------:R-:W-:Y:S01]  /*0830*/  ULDC.64 UR10, c[0x0][0x218] ;  /* 0x00008600000a7ab9 */ /* 0x000fe20000000a00 */
[----:B------:R-:W-:Y:S01]  /*0840*/  IADD3 R4, P2, R14, -c[0x0][0x218], RZ ;  /* 0x800086000e047a10 */ /* 0x000fe20007f5e0ff */
[----:B------:R-:W-:Y:S01]  /*0850*/  UIADD3 UR9, UP1, URZ, -UR10, URZ ;  /* 0x8000000a3f097290 */ /* 0x000fe2000ff3e03f */
[----:B------:R-:W-:Y:S01]  /*0860*/  IADD3.X R5, R6, ~c[0x0][0x214], RZ, P0, !PT ;  /* 0x8000850006057a10 */ /* 0x000fe200007fe4ff */
[----:B------:R-:W-:Y:S01]  /*0870*/  IMAD.MOV.U32 R11, RZ, RZ, c[0x0][0x218] ;  /* 0x00008600ff0b7624 */ /* 0x000fe200078e00ff */
[-C--:B------:R-:W-:Y:S01]  /*0880*/  IADD3 R7, P1, RZ, -R8.reuse, RZ ;  /* 0x80000008ff077210 */ /* 0x080fe20007f3e0ff */
[----:B------:R-:W1:Y:S01]  /*0890*/  S2UR UR7, SR_CTAID.Y ;  /* 0x00000000000779c3 */ /* 0x000e620000002600 */
[----:B------:R-:W-:Y:S01]  /*08a0*/  ISETP.LT.AND P0, PT, R5, RZ, PT ;  /* 0x000000ff0500720c */ /* 0x000fe20003f01270 */
[----:B------:R-:W-:Y:S01]  /*08b0*/  IMAD.MOV.U32 R20, RZ, RZ, c[0x0][0x21c] ;  /* 0x00008700ff147624 */ /* 0x000fe200078e00ff */
[----:B------:R-:W-:Y:S01]  /*08c0*/  IADD3.X R2, R15, ~c[0x0][0x21c], RZ, P2, !PT ;  /* 0x800087000f027a10 */ /* 0x000fe200017fe4ff */
[----:B------:R-:W-:Y:S01]  /*08d0*/  IMAD.X R0, RZ, RZ, ~R5, P1 ;  /* 0x000000ffff007224 */ /* 0x000fe200008e0e05 */
[----:B------:R-:W-:Y:S01]  /*08e0*/  SEL R8, R7, R8, P0 ;  /* 0x0000000807087207 */ /* 0x000fe20000000000 */
[----:B------:R-:W-:Y:S01]  /*08f0*/  UIADD3.X UR18, URZ, ~UR11, URZ, UP1, !UPT ;  /* 0x8000000b3f127290 */ /* 0x000fe20008ffe43f */
[-C--:B------:R-:W-:Y:S01]  /*0900*/  IADD3 R7, P3, RZ, -R4.reuse, RZ ;  /* 0x80000004ff077210 */ /* 0x080fe20007f7e0ff */
[----:B------:R-:W-:Y:S01]  /*0910*/  ULDC.64 UR14, c[0x0][0x210] ;  /* 0x00008400000e7ab9 */ /* 0x000fe20000000a00 */
[----:B------:R-:W-:Y:S01]  /*0920*/  ISETP.LT.AND P2, PT, R2, RZ, PT ;  /* 0x000000ff0200720c */ /* 0x000fe20003f41270 */
[----:B------:R-:W-:Y:S01]  /*0930*/  ULDC.64 UR10, c[0x0][0x230] ;  /* 0x00008c00000a7ab9 */ /* 0x000fe20000000a00 */
[----:B------:R-:W-:Y:S01]  /*0940*/  SEL R5, R0, R5, P0 ;  /* 0x0000000500057207 */ /* 0x000fe20000000000 */
[----:B------:R-:W-:Y:S01]  /*0950*/  IMAD.X R9, RZ, RZ, ~R2, P3 ;  /* 0x000000ffff097224 */ /* 0x000fe200018e0e02 */
[----:B------:R-:W-:Y:S01]  /*0960*/  SEL R4, R7, R4, P2 ;  /* 0x0000000407047207 */ /* 0x000fe20001000000 */
[----:B------:R-:W-:Y:S01]  /*0970*/  UIADD3 UR14, UP0, URZ, -UR14, URZ ;  /* 0x8000000e3f0e7290 */ /* 0x000fe2000ff1e03f */
[----:B------:R-:W-:Y:S01]  /*0980*/  ISETP.LT.U32.AND P1, PT, RZ, c[0x0][0x218], PT ;  /* 0x00008600ff007a0c */ /* 0x000fe20003f21070 */
[----:B0-----:R-:W-:Y:S01]  /*0990*/  UIADD3 UR10, UP1, UR8, UR10, URZ ;  /* 0x0000000a080a7290 */ /* 0x001fe2000ff3e03f */
[----:B------:R-:W-:Y:S01]  /*09a0*/  LEA R7, P0, R11, c[0x0][0x180], 0x1 ;  /* 0x000060000b077a11 */ /* 0x000fe200078008ff */
[----:B------:R-:W-:Y:S01]  /*09b0*/  ULDC.64 UR12, c[0x0][0x228] ;  /* 0x00008a00000c7ab9 */ /* 0x000fe20000000a00 */
[----:B------:R-:W-:Y:S01]  /*09c0*/  ISETP.GT.AND.EX P1, PT, R20, RZ, PT, P1 ;  /* 0x000000ff1400720c */ /* 0x000fe20003f24310 */
[----:B------:R-:W-:Y:S01]  /*09d0*/  UIADD3.X UR11, URZ, UR11, URZ, UP1, !UPT ;  /* 0x0000000b3f0b7290 */ /* 0x000fe20008ffe43f */
[----:B------:R-:W-:Y:S01]  /*09e0*/  SEL R2, R9, R2, P2 ;  /* 0x0000000209027207 */ /* 0x000fe20001000000 */
[----:B------:R-:W-:Y:S01]  /*09f0*/  UISETP.GT.U32.AND UP1, UPT, UR9, URZ, UPT ;  /* 0x0000003f0900728c */ /* 0x000fe2000bf24070 */
[C---:B------:R-:W-:Y:S01]  /*0a00*/  LEA.HI.X R20, R11.reuse, c[0x0][0x184], R20, 0x1, P0 ;  /* 0x000061000b147a11 */ /* 0x040fe200000f0c14 */
[----:B------:R-:W-:Y:S01]  /*0a10*/  UIADD3.X UR15, URZ, ~UR15, URZ, UP0, !UPT ;  /* 0x8000000f3f0f7290 */ /* 0x000fe200087fe43f */
[----:B------:R-:W-:Y:S01]  /*0a20*/  IADD3 R9, P0, -R11, 0x1, RZ ;  /* 0x000000010b097810 */ /* 0x000fe20007f1e1ff */
[----:B------:R-:W-:Y:S01]  /*0a30*/  UISETP.GT.AND.EX UP1, UPT, UR18, URZ, UPT, UP1 ;  /* 0x0000003f1200728c */ /* 0x000fe2000bf24310 */
[----:B------:R-:W-:Y:S01]  /*0a40*/  SEL R0, RZ, c[0x0][0x218], !P1 ;  /* 0x00008600ff007a07 */ /* 0x000fe20004800000 */
[----:B-1----:R-:W-:Y:S01]  /*0a50*/  UIADD3 UR12, UP0, UR7, UR12, URZ ;  /* 0x0000000c070c7290 */ /* 0x002fe2000ff1e03f */
[----:B------:R-:W-:Y:S01]  /*0a60*/  IADD3 R18, P4, P5, R14, -c[0x0][0x180], R9 ;  /* 0x800060000e127a10 */ /* 0x000fe20007d9e009 */
[----:B------:R-:W-:Y:S01]  /*0a70*/  IMAD.X R11, RZ, RZ, ~c[0x0][0x21c], P0 ;  /* 0x80008700ff0b7624 */ /* 0x000fe200000e06ff */
[----:B------:R-:W-:Y:S01]  /*0a80*/  USEL UR7, UR9, URZ, UP1 ;  /* 0x0000003f09077287 */ /* 0x000fe20008800000 */
[----:B------:R-:W-:Y:S01]  /*0a90*/  LOP3.LUT R0, RZ, R0, RZ, 0x33, !PT ;  /* 0x00000000ff007212 */ /* 0x000fe200078e33ff */
[----:B------:R-:W-:Y:S01]  /*0aa0*/  IMAD.MOV.U32 R17, RZ, RZ, c[0x0][0x210] ;  /* 0x00008400ff117624 */ /* 0x000fe200078e00ff */
[----:B------:R-:W-:Y:S01]  /*0ab0*/  ISETP.LT.U32.AND P0, PT, RZ, c[0x0][0x210], PT ;  /* 0x00008400ff007a0c */ /* 0x000fe20003f01070 */
[----:B------:R-:W-:Y:S01]  /*0ac0*/  IMAD.MOV.U32 R10, RZ, RZ, c[0x0][0x214] ;  /* 0x00008500ff0a7624 */ /* 0x000fe200078e00ff */
[----:B------:R-:W-:Y:S01]  /*0ad0*/  IADD3.X R11, R15, ~c[0x0][0x184], R11, P4, P5 ;  /* 0x800061000f0b7a10 */ /* 0x000fe200027ea40b */
[----:B------:R-:W-:Y:S01]  /*0ae0*/  UIADD3.X UR13, URZ, UR13, URZ, UP0, !UPT ;  /* 0x0000000d3f0d7290 */ /* 0x000fe200087fe43f */
[----:B------:R-:W-:Y:S01]  /*0af0*/  IADD3 R9, P5, RZ, -R18, RZ ;  /* 0x80000012ff097210 */ /* 0x000fe20007fbe0ff */
[----:B------:R-:W-:Y:S01]  /*0b00*/  ULDC.64 UR20, c[0x0][0x1f0] ;  /* 0x00007c0000147ab9 */ /* 0x000fe20000000a00 */
[----:B------:R-:W-:Y:S01]  /*0b10*/  IADD3 R7, P3, P2, R7, UR7, R0 ;  /* 0x0000000707077c10 */ /* 0x000fe2000fa7e000 */
[----:B------:R-:W-:Y:S01]  /*0b20*/  UIMAD UR19, UR13, UR20, URZ ;  /* 0x000000140d1372a4 */ /* 0x000fe2000f8e023f */
[----:B------:R-:W-:Y:S01]  /*0b30*/  ISETP.GT.AND.EX P0, PT, R10, RZ, PT, P0 ;  /* 0x000000ff0a00720c */ /* 0x000fe20003f04300 */
[----:B------:R-:W-:Y:S01]  /*0b40*/  IMAD.X R22, RZ, RZ, ~R11, P5 ;  /* 0x000000ffff167224 */ /* 0x000fe200028e0e0b */
[----:B------:R-:W-:Y:S01]  /*0b50*/  LEA R0, P5, R17, c[0x0][0x188], 0x1 ;  /* 0x0000620011007a11 */ /* 0x000fe200078a08ff */
[----:B------:R-:W-:Y:S01]  /*0b60*/  UISETP.GT.U32.AND UP0, UPT, UR14, URZ, UPT ;  /* 0x0000003f0e00728c */ /* 0x000fe2000bf04070 */
[----:B------:R-:W-:Y:S01]  /*0b70*/  ISETP.GE.AND P4, PT, R11, RZ, PT ;  /* 0x000000ff0b00720c */ /* 0x000fe20003f86270 */
[----:B------:R-:W-:Y:S01]  /*0b80*/  UIMAD.WIDE.U32 UR8, UR12, UR20, URZ ;  /* 0x000000140c0872a5 */ /* 0x000fe2000f8e003f */
[C---:B------:R-:W-:Y:S01]  /*0b90*/  LEA.HI.X R10, R17.reuse, c[0x0][0x18c], R10, 0x1, P5 ;  /* 0x00006300110a7a11 */ /* 0x040fe200028f0c0a */
[----:B------:R-:W-:Y:S01]  /*0ba0*/  UIMAD UR19, UR12, UR21, UR19 ;  /* 0x000000150c1372a4 */ /* 0x000fe2000f8e0213 */
[----:B------:R-:W-:Y:S01]  /*0bb0*/  IADD3 R16, P5, -R17, 0x1, RZ ;  /* 0x0000000111107810 */ /* 0x000fe20007fbe1ff */
[----:B------:R-:W-:Y:S01]  /*0bc0*/  UISETP.GT.AND.EX UP0, UPT, UR15, URZ, UPT, UP0 ;  /* 0x0000003f0f00728c */ /* 0x000fe2000bf04300 */
[----:B------:R-:W-:Y:S01]  /*0bd0*/  SEL R18, R18, R9, !P4 ;  /* 0x0000000912127207 */ /* 0x000fe20006000000 */
[----:B------:R-:W-:Y:S01]  /*0be0*/  ULDC.64 UR20, c[0x0][0x1e8] ;  /* 0x00007a0000147ab9 */ /* 0x000fe20000000a00 */
[----:B------:R-:W-:Y:S01]  /*0bf0*/  SEL R11, R11, R22, !P4 ;  /* 0x000000160b0b7207 */ /* 0x000fe20006000000 */
[----:B------:R-:W-:Y:S01]  /*0c00*/  IMAD.X R17, RZ, RZ, ~c[0x0][0x214], P5 ;  /* 0x80008500ff117624 */ /* 0x000fe200028e06ff */
[C---:B------:R-:W-:Y:S01]  /*0c10*/  IADD3 R21, P4, P5, R3.reuse, -c[0x0][0x188], R16 ;  /* 0x8000620003157a10 */ /* 0x040fe20007d9e010 */
[----:B------:R-:W-:Y:S01]  /*0c20*/  UIADD3 UR9, UR9, UR19, URZ ;  /* 0x0000001309097290 */ /* 0x000fe2000fffe03f */
[----:B------:R-:W-:Y:S01]  /*0c30*/  SEL R9, RZ, c[0x0][0x210], !P0 ;  /* 0x00008400ff097a07 */ /* 0x000fe20004000000 */
[----:B------:R-:W-:Y:S01]  /*0c40*/  UIMAD UR19, UR11, UR20, URZ ;  /* 0x000000140b1372a4 */ /* 0x000fe2000f8e023f */
[----:B------:R-:W-:Y:S01]  /*0c50*/  IADD3.X R22, R6, ~c[0x0][0x18c], R17, P4, P5 ;  /* 0x8000630006167a10 */ /* 0x000fe200027ea411 */
[----:B------:R-:W-:Y:S01]  /*0c60*/  USEL UR7, UR14, URZ, UP0 ;  /* 0x0000003f0e077287 */ /* 0x000fe20008000000 */
[----:B------:R-:W-:Y:S01]  /*0c70*/  LOP3.LUT R9, RZ, R9, RZ, 0x33, !PT ;  /* 0x00000009ff097212 */ /* 0x000fe200078e33ff */
[----:B------:R-:W-:Y:S01]  /*0c80*/  UIMAD UR19, UR10, UR21, UR19 ;  /* 0x000000150a1372a4 */ /* 0x000fe2000f8e0213 */
[----:B------:R-:W-:Y:S01]  /*0c90*/  IADD3 R24, P5, RZ, -R21, RZ ;  /* 0x80000015ff187210 */ /* 0x000fe20007fbe0ff */
[----:B------:R-:W-:Y:S01]  /*0ca0*/  UIMAD.WIDE.U32 UR8, UR10, UR20, UR8 ;  /* 0x000000140a0872a5 */ /* 0x000fe2000f8e0008 */
[----:B------:R-:W-:Y:S01]  /*0cb0*/  SEL R19, RZ, c[0x0][0x21c], !P1 ;  /* 0x00008700ff137a07 */ /* 0x000fe20004800000 */
[----:B------:R-:W-:Y:S01]  /*0cc0*/  USEL UR14, UR18, URZ, UP1 ;  /* 0x0000003f120e7287 */ /* 0x000fe20008800000 */
[----:B------:R-:W-:Y:S01]  /*0cd0*/  IADD3 R0, P4, P1, R0, UR7, R9 ;  /* 0x0000000700007c10 */ /* 0x000fe2000f99e009 */
[----:B------:R-:W-:Y:S01]  /*0ce0*/  UIADD3 UR7, UR9, UR19, URZ ;  /* 0x0000001309077290 */ /* 0x000fe2000fffe03f */
[----:B------:R-:W-:Y:S01]  /*0cf0*/  LOP3.LUT R19, RZ, R19, RZ, 0x33, !PT ;  /* 0x00000013ff137212 */ /* 0x000fe200078e33ff */
[----:B------:R-:W-:Y:S01]  /*0d00*/  IMAD.X R9, RZ, RZ, ~R22, P5 ;  /* 0x000000ffff097224 */ /* 0x000fe200028e0e16 */
[----:B------:R-:W-:Y:S01]  /*0d10*/  ISETP.GE.AND P5, PT, R22, RZ, PT ;  /* 0x000000ff1600720c */ /* 0x000fe20003fa6270 */
[----:B------:R-:W-:Y:S01]  /*0d20*/  IMAD.U32 R17, RZ, RZ, UR9 ;  /* 0x00000009ff117e24 */ /* 0x000fe2000f8e00ff */
[----:B------:R-:W-:Y:S01]  /*0d30*/  IADD3.X R20, R20, UR14, R19, P3, P2 ;  /* 0x0000000e14147c10 */ /* 0x000fe20009fe4413 */
[----:B------:R-:W-:Y:S01]  /*0d40*/  IMAD.U32 R16, RZ, RZ, UR8 ;  /* 0x00000008ff107e24 */ /* 0x000fe2000f8e00ff */
[----:B------:R-:W-:Y:S01]  /*0d50*/  SEL R9, R22, R9, !P5 ;  /* 0x0000000916097207 */ /* 0x000fe20006800000 */
[----:B------:R-:W-:Y:S01]  /*0d60*/  IMAD.U32 R17, RZ, RZ, UR7 ;  /* 0x00000007ff117e24 */ /* 0x000fe2000f8e00ff */
[----:B------:R-:W-:Y:S01]  /*0d70*/  SEL R19, RZ, c[0x0][0x214], !P0 ;  /* 0x00008500ff137a07 */ /* 0x000fe20004000000 */
[----:B------:R-:W-:Y:S01]  /*0d80*/  IMAD R22, R6, c[0x0][0x208], RZ ;  /* 0x0000820006167a24 */ /* 0x000fe200078e02ff */
[----:B------:R-:W-:Y:S01]  /*0d90*/  USEL UR7, UR15, URZ, UP0 ;  /* 0x0000003f0f077287 */ /* 0x000fe20008000000 */
[----:B------:R-:W-:Y:S01]  /*0da0*/  IMAD.MOV.U32 R23, RZ, RZ, c[0x0][0x178] ;  /* 0x00005e00ff177624 */ /* 0x000fe200078e00ff */
[----:B------:R-:W-:Y:S01]  /*0db0*/  LOP3.LUT R19, RZ, R19, RZ, 0x33, !PT ;  /* 0x00000013ff137212 */ /* 0x000fe200078e33ff */
[----:B------:R-:W-:Y:S01]  /*0dc0*/  IMAD R25, R3, c[0x0][0x20c], R22 ;  /* 0x0000830003197a24 */ /* 0x000fe200078e0216 */
[----:B------:R-:W-:Y:S01]  /*0dd0*/  SEL R21, R21, R24, !P5 ;  /* 0x0000001815157207 */ /* 0x000fe20006800000 */
[----:B------:R-:W-:Y:S01]  /*0de0*/  IMAD.WIDE.U32 R16, R3, c[0x0][0x208], R16 ;  /* 0x0000820003107a25 */ /* 0x000fe200078e0010 */
[----:B------:R-:W-:Y:S01]  /*0df0*/  IADD3 R23, P3, -R23, 0x1, RZ ;  /* 0x0000000117177810 */ /* 0x000fe20007f7e1ff */
[----:B------:R-:W-:Y:S01]  /*0e00*/  ULDC.64 UR20, c[0x0][0x220] ;  /* 0x0000880000147ab9 */ /* 0x000fe20000000a00 */
[----:B------:R-:W-:Y:S01]  /*0e10*/  IADD3.X R10, R10, UR7, R19, P4, P1 ;  /* 0x000000070a0a7c10 */ /* 0x000fe2000a7e2413 */
[----:B------:R-:W-:Y:S01]  /*0e20*/  IMAD.IADD R17, R17, 0x1, R25 ;  /* 0x0000000111117824 */ /* 0x000fe200078e0219 */
[----:B------:R-:W-:Y:S01]  /*0e30*/  IADD3 R22, P1, R12, -c[0x0][0x220], RZ ;  /* 0x800088000c167a10 */ /* 0x000fe20007f3e0ff */
[----:B------:R-:W-:Y:S01]  /*0e40*/  IMAD R19, R15, c[0x0][0x200], RZ ;  /* 0x000080000f137a24 */ /* 0x000fe200078e02ff */
[----:B------:R-:W-:Y:S01]  /*0e50*/  IADD3 R7, P0, P2, R18, R7, -R14 ;  /* 0x0000000712077210 */ /* 0x000fe20007a1e80e */
[----:B------:R-:W-:Y:S01]  /*0e60*/  IMAD.X R25, RZ, RZ, ~c[0x0][0x17c], P3 ;  /* 0x80005f00ff197624 */ /* 0x000fe200018e06ff */
[----:B------:R-:W-:Y:S01]  /*0e70*/  IADD3 R23, P5, P6, R12, -c[0x0][0x220], R23 ;  /* 0x800088000c177a10 */ /* 0x000fe20007ebe017 */
[C---:B------:R-:W-:Y:S01]  /*0e80*/  IMAD R19, R14.reuse, c[0x0][0x204], R19 ;  /* 0x000081000e137a24 */ /* 0x040fe200078e0213 */
[----:B------:R-:W-:Y:S01]  /*0e90*/  ULDC.64 UR14, c[0x0][0x178] ;  /* 0x00005e00000e7ab9 */ /* 0x000fe20000000a00 */
[----:B------:R-:W-:Y:S01]  /*0ea0*/  IMAD.WIDE.U32 R16, R14, c[0x0][0x200], R16 ;  /* 0x000080000e107a25 */ /* 0x000fe200078e0010 */
[C---:B------:R-:W-:Y:S01]  /*0eb0*/  IADD3.X R14, R13.reuse, ~c[0x0][0x224], RZ, P1, !PT ;  /* 0x800089000d0e7a10 */ /* 0x040fe20000ffe4ff */
[----:B------:R-:W-:Y:S01]  /*0ec0*/  ULDC.64 UR18, c[0x0][0x198] ;  /* 0x0000660000127ab9 */ /* 0x000fe20000000a00 */
[----:B------:R-:W-:Y:S01]  /*0ed0*/  IADD3.X R25, R13, ~c[0x0][0x224], R25, P5, P6 ;  /* 0x800089000d197a10 */ /* 0x000fe20002fec419 */
[----:B------:R-:W-:Y:S01]  /*0ee0*/  IMAD.IADD R17, R17, 0x1, R19 ;  /* 0x0000000111117824 */ /* 0x000fe200078e0213 */
[----:B------:R-:W-:Y:S01]  /*0ef0*/  ISETP.LT.AND P1, PT, R14, RZ, PT ;  /* 0x000000ff0e00720c */ /* 0x000fe20003f21270 */
[----:B------:R-:W-:Y:S01]  /*0f00*/  ULDC.64 UR22, c[0x0][0x190] ;  /* 0x0000640000167ab9 */ /* 0x000fe20000000a00 */
[----:B------:R-:W-:Y:S01]  /*0f10*/  IADD3 R19, P3, RZ, -R22, RZ ;  /* 0x80000016ff137210 */ /* 0x000fe20007f7e0ff */
[----:B------:R-:W-:Y:S01]  /*0f20*/  IMAD.WIDE.U32 R16, R12, c[0x0][0x1f8], R16 ;  /* 0x00007e000c107a25 */ /* 0x000fe200078e0010 */
[----:B------:R-:W-:-:S02]  /*0f30*/  IADD3 R18, P5, RZ, -R23, RZ ;  /* 0x80000017ff127210 */ /* 0x000fc40007fbe0ff */
[----:B------:R-:W-:Y:S02]  /*0f40*/  ISETP.GE.AND P4, PT, R25, RZ, PT ;  /* 0x000000ff1900720c */ /* 0x000fe40003f86270 */
[----:B------:R-:W-:Y:S01]  /*0f50*/  SEL R22, R19, R22, P1 ;  /* 0x0000001613167207 */ /* 0x000fe20000800000 */
[----:B------:R-:W-:Y:S01]  /*0f60*/  IMAD R19, R13, c[0x0][0x1f8], RZ ;  /* 0x00007e000d137a24 */ /* 0x000fe200078e02ff */
[----:B------:R-:W-:Y:S01]  /*0f70*/  SEL R23, R23, R18, !P4 ;  /* 0x0000001217177207 */ /* 0x000fe20006000000 */
[----:B------:R-:W-:Y:S02]  /*0f80*/  IMAD.X R18, RZ, RZ, ~R25, P5 ;  /* 0x000000ffff127224 */ /* 0x000fe400028e0e19 */
[----:B------:R-:W-:-:S03]  /*0f90*/  IMAD R19, R12, c[0x0][0x1fc], R19 ;  /* 0x00007f000c137a24 */ /* 0x000fc600078e0213 */
[----:B------:R-:W-:Y:S01]  /*0fa0*/  SEL R25, R25, R18, !P4 ;  /* 0x0000001219197207 */ /* 0x000fe20006000000 */
[----:B------:R-:W-:Y:S01]  /*0fb0*/  IMAD.IADD R17, R17, 0x1, R19 ;  /* 0x0000000111117824 */ /* 0x000fe200078e0213 */
[----:B------:R-:W-:-:S04]  /*0fc0*/  LEA R18, P4, R16, c[0x0][0x1b8], 0x3 ;  /* 0x00006e0010127a11 */ /* 0x000fc800078818ff */
[----:B------:R-:W-:-:S06]  /*0fd0*/  LEA.HI.X R19, R16, c[0x0][0x1bc], R17, 0x3, P4 ;  /* 0x00006f0010137a11 */ /* 0x000fcc00020f1c11 */
[----:B------:R-:W2:Y:S01]  /*0fe0*/  LDG.E.64 R18, [R18.64] ;  /* 0x0000001012127981 */ /* 0x000ea2000c1e1b00 */
[----:B------:R-:W-:Y:S01]  /*0ff0*/  ULEA UR14, UP0, UR20, UR14, 0x1 ;  /* 0x0000000e140e7291 */ /* 0x000fe2000f80083f */
[----:B------:R-:W-:Y:S01]  /*1000*/  IADD3 R21, P4, P5, R21, R0, -R3 ;  /* 0x0000000015157210 */ /* 0x000fe20007d9e803 */
[----:B------:R-:W-:Y:S01]  /*1010*/  UMOV UR7, UR21 ;  /* 0x0000001500077c82 */ /* 0x000fe20008000000 */
[----:B------:R-:W-:Y:S01]  /*1020*/  IADD3.X R11, R11, R20, ~R15, P0, P2 ;  /* 0x000000140b0b7210 */ /* 0x000fe200007e4c0f */
[----:B------:R-:W-:Y:S01]  /*1030*/  UIMAD UR13, UR13, UR18, URZ ;  /* 0x000000120d0d72a4 */ /* 0x000fe2000f8e023f */
[----:B------:R-:W-:Y:S01]  /*1040*/  IADD3.X R10, R9, R10, ~R6, P4, P5 ;  /* 0x0000000a090a7210 */ /* 0x000fe200027eac06 */
[----:B------:R-:W-:Y:S01]  /*1050*/  ULEA.HI.X UR15, UR20, UR15, UR7, 0x1, UP0 ;  /* 0x0000000f140f7291 */ /* 0x000fe200080f0c07 */
[----:B------:R-:W-:Y:S01]  /*1060*/  IADD3 R15, P0, R21, R8, RZ ;  /* 0x00000008150f7210 */ /* 0x000fe20007f1e0ff */
[----:B------:R-:W-:Y:S02]  /*1070*/  UISETP.LT.U32.AND UP0, UPT, URZ, UR20, UPT ;  /* 0x000000143f00728c */ /* 0x000fe4000bf01070 */
[----:B------:R-:W-:-:S02]  /*1080*/  UIMAD.WIDE.U32 UR8, UR12, UR18, URZ ;  /* 0x000000120c0872a5 */ /* 0x000fc4000f8e003f */
[----:B------:R-:W-:Y:S01]  /*1090*/  UIMAD UR18, UR12, UR19, UR13 ;  /* 0x000000130c1272a4 */ /* 0x000fe2000f8e020d */
[----:B------:R-:W-:Y:S01]  /*10a0*/  IMAD.X R5, R10, 0x1, R5, P0 ;  /* 0x000000010a057824 */ /* 0x000fe200000e0605 */
[----:B------:R-:W-:Y:S01]  /*10b0*/  UISETP.GT.AND.EX UP0, UPT, UR7, URZ, UPT, UP0 ;  /* 0x0000003f0700728c */ /* 0x000fe2000bf04300 */
[----:B------:R-:W-:Y:S01]  /*10c0*/  IADD3 R4, P0, R7, R4, RZ ;  /* 0x0000000407047210 */ /* 0x000fe20007f1e0ff */
[----:B------:R-:W-:Y:S01]  /*10d0*/  UIADD3 UR12, UP1, URZ, -UR20, URZ ;  /* 0x800000143f0c7290 */ /* 0x000fe2000ff3e03f */
[----:B------:R-:W-:Y:S01]  /*10e0*/  IMAD R0, R5, c[0x0][0x1b0], RZ ;  /* 0x00006c0005007a24 */ /* 0x000fe200078e02ff */
[----:B------:R-:W-:Y:S01]  /*10f0*/  UIADD3 UR9, UR9, UR18, URZ ;  /* 0x0000001209097290 */ /* 0x000fe2000fffe03f */
[----:B------:R-:W-:Y:S01]  /*1100*/  IMAD.X R5, RZ, RZ, ~R14, P3 ;  /* 0x000000ffff057224 */ /* 0x000fe200018e0e0e */
[----:B------:R-:W-:Y:S01]  /*1110*/  UIMAD UR18, UR11, UR22, URZ ;  /* 0x000000160b1272a4 */ /* 0x000fe2000f8e023f */
[----:B------:R-:W-:Y:S01]  /*1120*/  IMAD R7, R15, c[0x0][0x1b4], R0 ;  /* 0x00006d000f077a24 */ /* 0x000fe200078e0200 */
[----:B------:R-:W-:Y:S01]  /*1130*/  USEL UR7, URZ, UR20, !UP0 ;  /* 0x000000143f077287 */ /* 0x000fe2000c000000 */
[----:B------:R-:W-:Y:S01]  /*1140*/  IMAD.X R2, R11, 0x1, R2, P0 ;  /* 0x000000010b027824 */ /* 0x000fe200000e0602 */
[----:B------:R-:W-:Y:S01]  /*1150*/  USEL UR11, URZ, UR21, !UP0 ;  /* 0x000000153f0b7287 */ /* 0x000fe2000c000000 */
[----:B------:R-:W-:Y:S01]  /*1160*/  SEL R5, R5, R14, P1 ;  /* 0x0000000e05057207 */ /* 0x000fe20000800000 */
[----:B------:R-:W-:-:S02]  /*1170*/  UIADD3.X UR13, URZ, ~UR21, URZ, UP1, !UPT ;  /* 0x800000153f0d7290 */ /* 0x000fc40008ffe43f */
[----:B------:R-:W-:Y:S02]  /*1180*/  UISETP.GT.U32.AND UP0, UPT, UR12, URZ, UPT ;  /* 0x0000003f0c00728c */ /* 0x000fe4000bf04070 */
[----:B------:R-:W-:Y:S02]  /*1190*/  UIMAD UR18, UR10, UR23, UR18 ;  /* 0x000000170a1272a4 */ /* 0x000fe4000f8e0212 */
[----:B------:R-:W-:Y:S02]  /*11a0*/  UIMAD.WIDE.U32 UR8, UR10, UR22, UR8 ;  /* 0x000000160a0872a5 */ /* 0x000fe4000f8e0008 */
[----:B------:R-:W-:Y:S02]  /*11b0*/  UISETP.GT.AND.EX UP0, UPT, UR13, URZ, UPT, UP0 ;  /* 0x0000003f0d00728c */ /* 0x000fe4000bf04300 */
[----:B------:R-:W-:Y:S02]  /*11c0*/  ULOP3.LUT UR10, URZ, UR7, URZ, 0x33, !UPT ;  /* 0x000000073f0a7292 */ /* 0x000fe4000f8e333f */
[----:B------:R-:W-:Y:S01]  /*11d0*/  UIADD3 UR7, UR9, UR18, URZ ;  /* 0x0000001209077290 */ /* 0x000fe2000fffe03f */
[----:B------:R-:W-:Y:S01]  /*11e0*/  IMAD.U32 R9, RZ, RZ, UR9 ;  /* 0x00000009ff097e24 */ /* 0x000fe2000f8e00ff */
[----:B------:R-:W-:Y:S01]  /*11f0*/  USEL UR12, UR12, URZ, UP0 ;  /* 0x0000003f0c0c7287 */ /* 0x000fe20008000000 */
[----:B------:R-:W-:Y:S01]  /*1200*/  IMAD.U32 R8, RZ, RZ, UR8 ;  /* 0x00000008ff087e24 */ /* 0x000fe2000f8e00ff */
[----:B------:R-:W-:-:S02]  /*1210*/  ULOP3.LUT UR11, URZ, UR11, URZ, 0x33, !UPT ;  /* 0x0000000b3f0b7292 */ /* 0x000fc4000f8e333f */
[----:B------:R-:W-:Y:S01]  /*1220*/  IMAD.U32 R9, RZ, RZ, UR7 ;  /* 0x00000007ff097e24 */ /* 0x000fe2000f8e00ff */
[----:B------:R-:W-:Y:S02]  /*1230*/  UIADD3 UR7, UP1, UP2, UR12, UR14, UR10 ;  /* 0x0000000e0c077290 */ /* 0x000fe4000fa3e00a */
[----:B------:R-:W-:Y:S01]  /*1240*/  USEL UR8, UR13, URZ, UP0 ;  /* 0x0000003f0d087287 */ /* 0x000fe20008000000 */
[----:B------:R-:W-:-:S03]  /*1250*/  IMAD.WIDE.U32 R8, R15, c[0x0][0x1b0], R8 ;  /* 0x00006c000f087a25 */ /* 0x000fc600078e0008 */
[----:B------:R-:W-:Y:S01]  /*1260*/  UIADD3.X UR8, UR8, UR15, UR11, UP1, UP2 ;  /* 0x0000000f08087290 */ /* 0x000fe20008fe440b */
[----:B------:R-:W-:Y:S01]  /*1270*/  IADD3 R3, P2, P3, R23, UR7, -R12 ;  /* 0x0000000717037c10 */ /* 0x000fe2000fb5e80c */
[----:B------:R-:W-:Y:S02]  /*1280*/  IMAD.IADD R9, R9, 0x1, R7 ;  /* 0x0000000109097824 */ /* 0x000fe400078e0207 */
[----:B------:R-:W-:Y:S01]  /*1290*/  IMAD R7, R2, c[0x0][0x1a8], RZ ;  /* 0x00006a0002077a24 */ /* 0x000fe200078e02ff */
[----:B------:R-:W-:Y:S02]  /*12a0*/  IADD3 R3, P0, R3, R22, RZ ;  /* 0x0000001603037210 */ /* 0x000fe40007f1e0ff */
[----:B------:R-:W-:Y:S01]  /*12b0*/  IADD3.X R0, R25, UR8, ~R13, P2, P3 ;  /* 0x0000000819007c10 */ /* 0x000fe200097e6c0d */
[----:B------:R-:W-:-:S04]  /*12c0*/  IMAD R7, R4, c[0x0][0x1ac], R7 ;  /* 0x00006b0004077a24 */ /* 0x000fc800078e0207 */
        /* <DEDUP_REMOVED lines=8> */
[----:B------:R-:W-:-:S05]  /*1350*/  LEA.HI.X R3, R4, c[0x0][0x164], R3, 0x3, P0 ;  /* 0x0000590004037a11 */ /* 0x000fca00000f1c03 */
[----:B--2---:R-:W-:Y:S04]  /*1360*/  RED.E.ADD.F32.FTZ.RN.STRONG.GPU [R2.64], R18 ;  /* 0x000000120200798e */ /* 0x004fe8000c10e790 */
[----:B------:R-:W-:Y:S01]  /*1370*/  RED.E.ADD.F32.FTZ.RN.STRONG.GPU [R2.64+0x4], R19 ;  /* 0x000004130200798e */ /* 0x000fe2000c10e790 */
[----:B------:R-:W-:Y:S05]  /*1380*/  EXIT ;  /* 0x000000000000794d */ /* 0x000fea0003800000 */
        .weak           $__internal_4_$__cuda_sm20_div_s64
        .type           $__internal_4_$__cuda_sm20_div_s64,@function
        .size           $__internal_4_$__cuda_sm20_div_s64,($__internal_5_$__cuda_sm20_rem_s64 - $__internal_4_$__cuda_sm20_div_s64)
$__internal_4_$__cuda_sm20_div_s64:
        /* <DEDUP_REMOVED lines=11> */
[----:B------:R-:W-:Y:S01]  /*1440*/  IMAD R17, R12, R9, R17 ;  /* 0x000000090c117224 */ /* 0x000fe200078e0211 */
[----:B------:R-:W-:-:S03]  /*1450*/  IADD3 R19, P0, RZ, -R16, RZ ;  /* 0x80000010ff137210 */ /* 0x000fc60007f1e0ff */
[----:B------:R-:W-:Y:S02]  /*1460*/  IMAD R17, R13, R8, R17 ;  /* 0x000000080d117224 */ /* 0x000fe400078e0211 */
[----:B------:R-:W-:-:S04]  /*1470*/  IMAD.HI.U32 R16, R12, R19, RZ ;  /* 0x000000130c107227 */ /* 0x000fc800078e00ff */
[----:B------:R-:W-:Y:S02]  /*1480*/  IMAD.X R21, RZ, RZ, ~R17, P0 ;  /* 0x000000ffff157224 */ /* 0x000fe400000e0e11 */
[----:B------:R-:W-:Y:S02]  /*1490*/  IMAD.MOV.U32 R17, RZ, RZ, R12 ;  /* 0x000000ffff117224 */ /* 0x000fe400078e000c */
[-C--:B------:R-:W-:Y:S02]  /*14a0*/  IMAD R23, R13, R21.reuse, RZ ;  /* 0x000000150d177224 */ /* 0x080fe400078e02ff */
[----:B------:R-:W-:-:S06]  /*14b0*/  IMAD.WIDE.U32 R16, P0, R12, R21, R16 ;  /* 0x000000150c107225 */ /* 0x000fcc0007800010 */
        /* <DEDUP_REMOVED lines=52> */
[----:B------:R-:W-:Y:S01]  /*1800*/  ISETP.GE.AND P1, PT, R9, RZ, PT ;  /* 0x000000ff0900720c */ /* 0x000fe20003f26270 */
[----:B------:R-:W-:Y:S01]  /*1810*/  IMAD.MOV.U32 R9, RZ, RZ, 0x0 ;  /* 0x00000000ff097424 */ /* 0x000fe200078e00ff */
[----:B------:R-:W-:Y:S02]  /*1820*/  SEL R13, R13, R8, P0 ;  /* 0x000000080d0d7207 */ /* 0x000fe40000000000 */
[-C--:B------:R-:W-:Y:S02]  /*1830*/  IADD3 R7, P2, RZ, -R12.reuse, RZ ;  /* 0x8000000cff077210 */ /* 0x080fe40007f5e0ff */
[----:B------:R-:W-:Y:S02]  /*1840*/  ISETP.NE.U32.AND P0, PT, R10, RZ, PT ;  /* 0x000000ff0a00720c */ /* 0x000fe40003f05070 */
[----:B------:R-:W-:Y:S01]  /*1850*/  SEL R12, R7, R12, !P1 ;  /* 0x0000000c070c7207 */ /* 0x000fe20004800000 */
[----:B------:R-:W-:Y:S01]  /*1860*/  IMAD.X R8, RZ, RZ, ~R13, P2 ;  /* 0x000000ffff087224 */ /* 0x000fe200010e0e0d */
[----:B------:R-:W-:-:S04]  /*1870*/  ISETP.NE.AND.EX P0, PT, R2, RZ, PT, P0 ;  /* 0x000000ff0200720c */ /* 0x000fc80003f05300 */
[----:B------:R-:W-:Y:S01]  /*1880*/  SEL R13, R8, R13, !P1 ;  /* 0x0000000d080d7207 */ /* 0x000fe20004800000 */
[----:B------:R-:W-:Y:S01]  /*1890*/  IMAD.MOV.U32 R8, RZ, RZ, R0 ;  /* 0x000000ffff087224 */ /* 0x000fe200078e0000 */
[----:B------:R-:W-:Y:S02]  /*18a0*/  SEL R12, R12, 0xffffffff, P0 ;  /* 0xffffffff0c0c7807 */ /* 0x000fe40000000000 */
[----:B------:R-:W-:Y:S01]  /*18b0*/  SEL R13, R13, 0xffffffff, P0 ;  /* 0xffffffff0d0d7807 */ /* 0x000fe20000000000 */
[----:B------:R-:W-:Y:S06]  /*18c0*/  RET.REL.NODEC R8 `(_ZN2at6native49_GLOBAL__N__cfa43aba_16_ReflectionPad_cu_f800513936reflection_pad3d_backward_out_kernelIN3c107complexIfEEEEvNS_27GenericPackedTensorAccessorIT_Lm5ENS_16DefaultPtrTraitsElEENS6_IKS7_Lm5ES8_lEElllll) ;  /* 0xffffe73008007950 */ /* 0x000fec0003c3ffff */
        .weak           $__internal_5_$__cuda_sm20_rem_s64
        .type           $__internal_5_$__cuda_sm20_rem_s64,@function
        .size           $__internal_5_$__cuda_sm20_rem_s64,(.L_x_1115 - $__internal_5_$__cuda_sm20_rem_s64)
$__internal_5_$__cuda_sm20_rem_s64:
        /* <DEDUP_REMOVED lines=20> */
[----:B------:R-:W-:-:S05]  /*1a10*/  IMAD.HI.U32 R10, P1, R9, R13, R10 ;  /* 0x0000000d090a7227 */ /* 0x000fca000782000a */
[----:B------:R-:W-:Y:S01]  /*1a20*/  IADD3 R11, P2, R17, R10, RZ ;  /* 0x0000000a110b7210 */ /* 0x000fe20007f5e0ff */
[----:B------:R-:W-:-:S04]  /*1a30*/  IMAD.X R10, R15, 0x1, R9, P0 ;  /* 0x000000010f0a7824 */ /* 0x000fc800000e0609 */
[----:B------:R-:W-:Y:S01]  /*1a40*/  IMAD.WIDE.U32 R8, R11, UR4, RZ ;  /* 0x000000040b087c25 */ /* 0x000fe2000f8e00ff */
[----:B------:R-:W-:Y:S02]  /*1a50*/  IADD3.X R13, RZ, RZ, R10, P2, P1 ;  /* 0x000000ffff0d7210 */ /* 0x000fe400017e240a */
[----:B------:R-:W-:Y:S01]  /*1a60*/  ISETP.GE.AND P1, PT, R7, RZ, PT ;  /* 0x000000ff0700720c */ /* 0x000fe20003f26270 */
        /* <DEDUP_REMOVED lines=34> */
[----:B------:R-:W-:Y:S01]  /*1c90*/  SEL R7, R7, R8, P0 ;  /* 0x0000000807077207 */ /* 0x000fe20000000000 */
[----:B------:R-:W-:Y:S01]  /*1ca0*/  IMAD.MOV.U32 R8, RZ, RZ, R0 ;  /* 0x000000ffff087224 */ /* 0x000fe200078e0000 */
[----:B------:R-:W-:Y:S01]  /*1cb0*/  SEL R2, R2, R9, P0 ;  /* 0x0000000902027207 */ /* 0x000fe20000000000 */
[----:B------:R-:W-:Y:S01]  /*1cc0*/  IMAD.MOV.U32 R9, RZ, RZ, 0x0 ;  /* 0x00000000ff097424 */ /* 0x000fe200078e00ff */
        /* <DEDUP_REMOVED lines=11> */
[----:B------:R-:W-:Y:S02]  /*1d80*/  SEL R15, R2, R15, !P1 ;  /* 0x0000000f020f7207 */ /* 0x000fe40004800000 */
[----:B------:R-:W-:Y:S02]  /*1d90*/  SEL R14, R14, 0xffffffff, P0 ;  /* 0xffffffff0e0e7807 */ /* 0x000fe40000000000 */
[----:B------:R-:W-:Y:S01]  /*1da0*/  SEL R15, R15, 0xffffffff, P0 ;  /* 0xffffffff0f0f7807 */ /* 0x000fe20000000000 */
[----:B------:R-:W-:Y:S06]  /*1db0*/  RET.REL.NODEC R8 `(_ZN2at6native49_GLOBAL__N__cfa43aba_16_ReflectionPad_cu_f800513936reflection_pad3d_backward_out_kernelIN3c107complexIfEEEEvNS_27GenericPackedTensorAccessorIT_Lm5ENS_16DefaultPtrTraitsElEENS6_IKS7_Lm5ES8_lEElllll) ;  /* 0xffffe24008007950 */ /* 0x000fec0003c3ffff */
.L_x_33:
        /* <DEDUP_REMOVED lines=12> */
.L_x_1115:


//--------------------- .text._ZN2at6native49_GLOBAL__N__cfa43aba_16_ReflectionPad_cu_f800513936reflection_pad3d_backward_out_kernelIN3c107complexIdEEEEvNS_27GenericPackedTensorAccessorIT_Lm5ENS_16DefaultPtrTraitsElEENS6_IKS7_Lm5ES8_lEElllll --------------------------
	.section	.text._ZN2at6native49_GLOBAL__N__cfa43aba_16_ReflectionPad_cu_f800513936reflection_pad3d_backward_out_kernelIN3c107complexIdEEEEvNS_27GenericPackedTensorAccessorIT_Lm5ENS_16DefaultPtrTraitsElEENS6_IKS7_Lm5ES8_lEElllll,"ax",@progbits
	.sectioninfo	@"SHI_REGISTERS=29"
	.align	128
.text._ZN2at6native49_GLOBAL__N__cfa43aba_16_ReflectionPad_cu_f800513936reflection_pad3d_backward_out_kernelIN3c107complexIdEEEEvNS_27GenericPackedTensorAccessorIT_Lm5ENS_16DefaultPtrTraitsElEENS6_IKS7_Lm5ES8_lEElllll:
        .type           _ZN2at6native49_GLOBAL__N__cfa43aba_16_ReflectionPad_cu_f800513936reflection_pad3d_backward_out_kernelIN3c107complexIdEEEEvNS_27GenericPackedTensorAccessorIT_Lm5ENS_16DefaultPtrTraitsElEENS6_IKS7_Lm5ES8_lEElllll,@function
        .size           _ZN2at6native49_GLOBAL__N__cfa43aba_16_ReflectionPad_cu_f800513936reflection_pad3d_backward_out_kernelIN3c107complexIdEEEEvNS_27GenericPackedTensorAccessorIT_Lm5ENS_16DefaultPtrTraitsElEENS6_IKS7_Lm5ES8_lEElllll,(.L_x_1118 - _ZN2at6native49_GLOBAL__N__cfa43aba_16_ReflectionPad_cu_f800513936reflection_pad3d_backward_out_kernelIN3c107complexIdEEEEvNS_27GenericPackedTensorAccessorIT_Lm5ENS_16DefaultPtrTraitsElEENS6_IKS7_Lm5ES8_lEElllll)
        .other          _ZN2at6native49_GLOBAL__N__cfa43aba_16_ReflectionPad_cu_f800513936reflection_pad3d_backward_out_kernelIN3c107complexIdEEEEvNS_27GenericPackedTensorAccessorIT_Lm5ENS_16DefaultPtrTraitsElEENS6_IKS7_Lm5ES8_lEElllll,@"STO_CUDA_ENTRY STV_DEFAULT"
_ZN2at6native49_GLOBAL__N__cfa43aba_16_ReflectionPad_cu_f800513936reflection_pad3d_backward_out_kernelIN3c107complexIdEEEEvNS_27GenericPackedTensorAccessorIT_Lm5ENS_16DefaultPtrTraitsElEENS6_IKS7_Lm5ES8_lEElllll:
        /* <DEDUP_REMOVED lines=28> */
[----:B------:R-:W-:Y:S05]  /*01c0*/  CALL.REL.NOINC `($__internal_6_$__cuda_sm20_div_s64) ;  /* 0x000011e000007944 */ /* 0x000fea0003c00000 */
        /* <DEDUP_REMOVED lines=9> */
.L_x_35:
        /* <DEDUP_REMOVED lines=22> */
.L_x_36:
[----:B------:R-:W-:Y:S05]  /*03c0*/  BSYNC B0 ;  /* 0x0000000000007941 */ /* 0x000fea0003800000 */
.L_x_34:
[----:B------:R-:W-:Y:S01]  /*03d0*/  LOP3.LUT R6, R3, c[0x0][0x1dc], RZ, 0xfc, !PT ;  /* 0x0000770003067a12 */ /* 0x000fe200078efcff */
[----:B------:R-:W-:Y:S03]  /*03e0*/  BSSY B0, `(.L_x_37) ;  /* 0x000001b000007945 */ /* 0x000fe60003800000 */
[----:B------:R-:W-:-:S13]  /*03f0*/  ISETP.NE.U32.AND P0, PT, R6, RZ, PT ;  /* 0x000000ff0600720c */ /* 0x000fda0003f05070 */
[----:B------:R-:W-:Y:S05]  /*0400*/  @!P0 BRA `(.L_x_38) ;  /* 0x0000006000008947 */ /* 0x000fea0003800000 */
[----:B------:R-:W-:Y:S01]  /*0410*/  IMAD.MOV.U32 R6, RZ, RZ, R2 ;  /* 0x000000ffff067224 */ /* 0x000fe200078e0002 */
[----:B------:R-:W-:Y:S02]  /*0420*/  MOV R2, 0x440 ;  /* 0x0000044000027802 */ /* 0x000fe40000000f00 */
[----:B------:R-:W-:Y:S05]  /*0430*/  CALL.REL.NOINC `($__internal_7_$__cuda_sm20_rem_s64) ;  /* 0x000014a000007944 */ /* 0x000fea0003c00000 */
[----:B------:R-:W-:Y:S02]  /*0440*/  IMAD.MOV.U32 R2, RZ, RZ, R6 ;  /* 0x000000ffff027224 */ /* 0x000fe400078e0006 */
[----:B------:R-:W-:Y:S01]  /*0450*/  IMAD.MOV.U32 R3, RZ, RZ, R7 ;  /* 0x000000ffff037224 */ /* 0x000fe200078e0007 */
[----:B------:R-:W-:Y:S05]  /*0460*/  BRA `(.L_x_39) ;  /* 0x0000012000007947 */ /* 0x000fea0003800000 */
.L_x_38:
        /* <DEDUP_REMOVED lines=18> */
.L_x_39:
[----:B------:R-:W-:Y:S05]  /*0590*/  BSYNC B0 ;  /* 0x0000000000007941 */ /* 0x000fea0003800000 */
.L_x_37:
        /* <DEDUP_REMOVED lines=17> */
[----:B------:R-:W-:Y:S05]  /*06b0*/  CALL.REL.NOINC `($__internal_6_$__cuda_sm20_div_s64) ;  /* 0x00000cf000007944 */ /* 0x000fea0003c00000 */
[----:B------:R-:W-:Y:S02]  /*06c0*/  IMAD.MOV.U32 R8, RZ, RZ, R6 ;  /* 0x000000ffff087224 */ /* 0x000fe400078e0006 */
[----:B------:R-:W-:Y:S01]  /*06d0*/  IMAD.MOV.U32 R9, RZ, RZ, R7 ;  /* 0x000000ffff097224 */ /* 0x000fe200078e0007 */
[----:B------:R-:W-:Y:S05]  /*06e0*/  BRA `(.L_x_42) ;  /* 0x0000013000007947 */ /* 0x000fea0003800000 */
.L_x_41:
[----:B------:R-:W0:Y:S01]  /*06f0*/  I2F.U32.RP R5, UR4 ;  /* 0x0000000400057d06 */ /* 0x000e220008209000 */
[----:B------:R-:W-:-:S07]  /*0700*/  ISETP.NE.U32.AND P2, PT, RZ, UR4, PT ;  /* 0x00000004ff007c0c */ /* 0x000fce000bf45070 */
[----:B0-----:R-:W0:Y:S02]  /*0710*/  MUFU.RCP R5, R5 ;  /* 0x0000000500057308 */ /* 0x001e240000001000 */
[----:B0-----:R-:W-:-:S06]  /*0720*/  IADD3 R6, R5, 0xffffffe, RZ ;  /* 0x0ffffffe05067810 */ /* 0x001fcc0007ffe0ff */
[----:B------:R0:W1:Y:S02]  /*0730*/  F2I.FTZ.U32.TRUNC.NTZ R7, R6 ;  /* 0x0000000600077305 */ /* 0x000064000021f000 */
[----:B0-----:R-:W-:Y:S02]  /*0740*/  IMAD.MOV.U32 R6, RZ, RZ, RZ ;  /* 0x000000ffff067224 */ /* 0x001fe400078e00ff */
[----:B-1----:R-:W-:-:S04]  /*0750*/  IMAD.MOV R9, RZ, RZ, -R7 ;  /* 0x000000ffff097224 */ /* 0x002fc800078e0a07 */
[----:B------:R-:W-:-:S04]  /*0760*/  IMAD R9, R9, UR4, RZ ;  /* 0x0000000409097c24 */ /* 0x000fc8000f8e02ff */
[----:B------:R-:W-:-:S04]  /*0770*/  IMAD.HI.U32 R7, R7, R9, R6 ;  /* 0x0000000907077227 */ /* 0x000fc800078e0006 */
[----:B------:R-:W-:Y:S02]  /*0780*/  IMAD.MOV.U32 R9, RZ, RZ, RZ ;  /* 0x000000ffff097224 */ /* 0x000fe400078e00ff */
        /* <DEDUP_REMOVED lines=9> */
.L_x_42:
[----:B------:R-:W-:Y:S05]  /*0820*/  BSYNC B0 ;  /* 0x0000000000007941 */ /* 0x000fea0003800000 */
.L_x_40:
[----:B------:R-:W0:Y:S01]  /*0830*/  S2UR UR7, SR_CTAID.Y ;  /* 0x00000000000779c3 */ /* 0x000e220000002600 */
[----:B------:R-:W-:Y:S01]  /*0840*/  ULDC.64 UR12, c[0x0][0x228] ;  /* 0x00008a00000c7ab9 */ /* 0x000fe20000000a00 */
[----:B------:R-:W-:Y:S01]  /*0850*/  IMAD R7, R0, c[0x0][0x208], RZ ;  /* 0x0000820000077a24 */ /* 0x000fe200078e02ff */
[----:B------:R-:W-:Y:S01]  /*0860*/  ULDC.64 UR16, c[0x0][0x1f0] ;  /* 0x00007c0000107ab9 */ /* 0x000fe20000000a00 */
[----:B------:R-:W-:Y:S01]  /*0870*/  IMAD R11, R3, c[0x0][0x200], RZ ;  /* 0x00008000030b7a24 */ /* 0x000fe200078e02ff */
[----:B------:R-:W-:Y:S01]  /*0880*/  ULDC.64 UR14, c[0x0][0x230] ;  /* 0x00008c00000e7ab9 */ /* 0x000fe20000000a00 */
[----:B------:R-:W-:Y:S01]  /*0890*/  IMAD R7, R10, c[0x0][0x20c], R7 ;  /* 0x000083000a077a24 */ /* 0x000fe200078e0207 */
[----:B------:R-:W-:Y:S01]  /*08a0*/  ULDC.64 UR22, c[0x0][0x220] ;  /* 0x0000880000167ab9 */ /* 0x000fe20000000a00 */
[----:B------:R-:W1:Y:S01]  /*08b0*/  S2UR UR8, SR_CTAID.Z ;  /* 0x00000000000879c3 */ /* 0x000e620000002700 */
[----:B------:R-:W-:Y:S01]  /*08c0*/  IMAD R11, R2, c[0x0][0x204], R11 ;  /* 0x00008100020b7a24 */ /* 0x000fe200078e020b */
[----:B------:R-:W-:-:S02]  /*08d0*/  ULDC.64 UR24, c[0x0][0x198] ;  /* 0x0000660000187ab9 */ /* 0x000fc40000000a00 */
[----:B0-----:R-:W-:-:S04]  /*08e0*/  UIADD3 UR12, UP0, UR7, UR12, URZ ;  /* 0x0000000c070c7290 */ /* 0x001fc8000ff1e03f */
[----:B------:R-:W-:-:S04]  /*08f0*/  UIADD3.X UR13, URZ, UR13, URZ, UP0, !UPT ;  /* 0x0000000d3f0d7290 */ /* 0x000fc800087fe43f */
[----:B------:R-:W-:Y:S02]  /*0900*/  UIMAD UR10, UR13, UR16, URZ ;  /* 0x000000100d0a72a4 */ /* 0x000fe4000f8e023f */
[----:B-1----:R-:W-:Y:S02]  /*0910*/  UIADD3 UR7, UP0, UR8, UR14, URZ ;  /* 0x0000000e08077290 */ /* 0x002fe4000ff1e03f */
[----:B------:R-:W-:Y:S02]  /*0920*/  UIMAD.WIDE.U32 UR8, UR12, UR16, URZ ;  /* 0x000000100c0872a5 */ /* 0x000fe4000f8e003f */
[----:B------:R-:W-:Y:S02]  /*0930*/  UIMAD UR10, UR12, UR17, UR10 ;  /* 0x000000110c0a72a4 */ /* 0x000fe4000f8e020a */
[----:B------:R-:W-:Y:S02]  /*0940*/  UIADD3.X UR11, URZ, UR15, URZ, UP0, !UPT ;  /* 0x0000000f3f0b7290 */ /* 0x000fe400087fe43f */
[----:B------:R-:W-:-:S02]  /*0950*/  UIADD3 UR9, UR9, UR10, URZ ;  /* 0x0000000a09097290 */ /* 0x000fc4000fffe03f */
[----:B------:R-:W-:Y:S02]  /*0960*/  ULDC.64 UR14, c[0x0][0x1e8] ;  /* 0x00007a00000e7ab9 */ /* 0x000fe40000000a00 */
[----:B------:R-:W-:Y:S02]  /*0970*/  UIMAD UR10, UR11, UR14, URZ ;  /* 0x0000000e0b0a72a4 */ /* 0x000fe4000f8e023f */
[----:B------:R-:W-:Y:S02]  /*0980*/  UIMAD.WIDE.U32 UR8, UR7, UR14, UR8 ;  /* 0x0000000e070872a5 */ /* 0x000fe4000f8e0008 */
[----:B------:R-:W-:Y:S01]  /*0990*/  UIMAD UR10, UR7, UR15, UR10 ;  /* 0x0000000f070a72a4 */ /* 0x000fe2000f8e020a */
[----:B------:R-:W-:Y:S01]  /*09a0*/  IMAD.MOV.U32 R13, RZ, RZ, c[0x0][0x218] ;  /* 0x00008600ff0d7624 */ /* 0x000fe200078e00ff */
[----:B------:R-:W-:Y:S02]  /*09b0*/  ULDC.64 UR16, c[0x0][0x210] ;  /* 0x0000840000107ab9 */ /* 0x000fe40000000a00 */
[----:B------:R-:W-:Y:S01]  /*09c0*/  UIADD3 UR10, UR9, UR10, URZ ;  /* 0x0000000a090a7290 */ /* 0x000fe2000fffe03f */
[----:B------:R-:W-:Y:S01]  /*09d0*/  IMAD.U32 R5, RZ, RZ, UR9 ;  /* 0x00000009ff057e24 */ /* 0x000fe2000f8e00ff */
[----:B------:R-:W-:Y:S01]  /*09e0*/  ULDC.64 UR14, c[0x0][0x178] ;  /* 0x00005e00000e7ab9 */ /* 0x000fe20000000a00 */
[----:B------:R-:W-:Y:S01]  /*09f0*/  IMAD.U32 R4, RZ, RZ, UR8 ;  /* 0x00000008ff047e24 */ /* 0x000fe2000f8e00ff */
[----:B------:R-:W-:-:S02]  /*0a00*/  ULDC.64 UR8, c[0x0][0x218] ;  /* 0x0000860000087ab9 */ /* 0x000fc40000000a00 */
[----:B------:R-:W-:-:S04]  /*0a10*/  IMAD.U32 R5, RZ, RZ, UR10 ;  /* 0x0000000aff057e24 */ /* 0x000fc8000f8e00ff */
[----:B------:R-:W-:-:S04]  /*0a20*/  IMAD.WIDE.U32 R4, R10, c[0x0][0x208], R4 ;  /* 0x000082000a047a25 */ /* 0x000fc800078e0004 */
[----:B------:R-:W-:Y:S02]  /*0a30*/  IMAD.IADD R5, R5, 0x1, R7 ;  /* 0x0000000105057824 */ /* 0x000fe400078e0207 */
[----:B------:R-:W-:Y:S02]  /*0a40*/  IMAD R7, R9, c[0x0][0x1f8], RZ ;  /* 0x00007e0009077a24 */ /* 0x000fe400078e02ff */
[----:B------:R-:W-:-:S04]  /*0a50*/  IMAD.WIDE.U32 R4, R2, c[0x0][0x200], R4 ;  /* 0x0000800002047a25 */ /* 0x000fc800078e0004 */
[----:B------:R-:W-:Y:S02]  /*0a60*/  IMAD.IADD R5, R5, 0x1, R11 ;  /* 0x0000000105057824 */ /* 0x000fe400078e020b */
[C---:B------:R-:W-:Y:S02]  /*0a70*/  IMAD R7, R8.reuse, c[0x0][0x1fc], R7 ;  /* 0x00007f0008077a24 */ /* 0x040fe400078e0207 */
[----:B------:R-:W-:-:S04]  /*0a80*/  IMAD.WIDE.U32 R4, R8, c[0x0][0x1f8], R4 ;  /* 0x00007e0008047a25 */ /* 0x000fc800078e0004 */
[----:B------:R-:W-:Y:S01]  /*0a90*/  IMAD.IADD R5, R5, 0x1, R7 ;  /* 0x0000000105057824 */ /* 0x000fe200078e0207 */
[----:B------:R-:W-:-:S04]  /*0aa0*/  LEA R6, P0, R4, c[0x0][0x1b8], 0x4 ;  /* 0x00006e0004067a11 */ /* 0x000fc800078020ff */
[----:B------:R-:W-:-:S06]  /*0ab0*/  LEA.HI.X R7, R4, c[0x0][0x1bc], R5, 0x4, P0 ;  /* 0x00006f0004077a11 */ /* 0x000fcc00000f2405 */
[----:B------:R-:W2:Y:S01]  /*0ac0*/  LDG.E.128 R4, [R6.64] ;  /* 0x0000001206047981 */ /* 0x000ea2000c1e1d00 */
[----:B------:R-:W-:Y:S01]  /*0ad0*/  IADD3 R23, P1, -R13, 0x1, RZ ;  /* 0x000000010d177810 */ /* 0x000fe20007f3e1ff */
[----:B------:R-:W-:Y:S01]  /*0ae0*/  UIADD3 UR8, UP0, URZ, -UR8, URZ ;  /* 0x800000083f087290 */ /* 0x000fe2000ff1e03f */
[----:B------:R-:W-:Y:S01]  /*0af0*/  IMAD.MOV.U32 R16, RZ, RZ, c[0x0][0x21c] ;  /* 0x00008700ff107624 */ /* 0x000fe200078e00ff */
[----:B------:R-:W-:Y:S01]  /*0b00*/  ISETP.LT.U32.AND P0, PT, RZ, c[0x0][0x218], PT ;  /* 0x00008600ff007a0c */ /* 0x000fe20003f01070 */
[----:B------:R-:W-:Y:S01]  /*0b10*/  IMAD.MOV.U32 R14, RZ, RZ, c[0x0][0x210] ;  /* 0x00008400ff0e7624 */ /* 0x000fe200078e00ff */
[----:B------:R-:W-:Y:S01]  /*0b20*/  UIADD3.X UR10, URZ, ~UR9, URZ, UP0, !UPT ;  /* 0x800000093f0a7290 */ /* 0x000fe200087fe43f */
[----:B------:R-:W-:Y:S01]  /*0b30*/  IMAD.X R19, RZ, RZ, ~c[0x0][0x21c], P1 ;  /* 0x80008700ff137624 */ /* 0x000fe200008e06ff */
[----:B------:R-:W-:Y:S01]  /*0b40*/  UISETP.GT.U32.AND UP1, UPT, UR8, URZ, UPT ;  /* 0x0000003f0800728c */ /* 0x000fe2000bf24070 */
[----:B------:R-:W-:Y:S01]  /*0b50*/  IADD3 R23, P2, P3, R2, -c[0x0][0x180], R23 ;  /* 0x8000600002177a10 */ /* 0x000fe20007b5e017 */
[----:B------:R-:W-:Y:S01]  /*0b60*/  UIADD3 UR9, UP0, URZ, -UR16, URZ ;  /* 0x800000103f097290 */ /* 0x000fe2000ff1e03f */
[----:B------:R-:W-:Y:S01]  /*0b70*/  ISETP.GT.AND.EX P0, PT, R16, RZ, PT, P0 ;  /* 0x000000ff1000720c */ /* 0x000fe20003f04300 */
[----:B------:R-:W-:Y:S01]  /*0b80*/  UISETP.GT.AND.EX UP1, UPT, UR10, URZ, UPT, UP1 ;  /* 0x0000003f0a00728c */ /* 0x000fe2000bf24310 */
[----:B------:R-:W-:Y:S01]  /*0b90*/  IADD3.X R19, R3, ~c[0x0][0x184], R19, P2, P3 ;  /* 0x8000610003137a10 */ /* 0x000fe200017e6413 */
[----:B------:R-:W-:Y:S01]  /*0ba0*/  UIADD3.X UR17, URZ, ~UR17, URZ, UP0, !UPT ;  /* 0x800000113f117290 */ /* 0x000fe200087fe43f */
[----:B------:R-:W-:Y:S01]  /*0bb0*/  SEL R11, RZ, c[0x0][0x218], !P0 ;  /* 0x00008600ff0b7a07 */ /* 0x000fe20004000000 */
[----:B------:R-:W-:Y:S01]  /*0bc0*/  USEL UR8, UR8, URZ, UP1 ;  /* 0x0000003f08087287 */ /* 0x000fe20008800000 */
[----:B------:R-:W-:Y:S01]  /*0bd0*/  LEA R18, P1, R13, c[0x0][0x180], 0x1 ;  /* 0x000060000d127a11 */ /* 0x000fe200078208ff */
[----:B------:R-:W-:Y:S01]  /*0be0*/  UISETP.GT.U32.AND UP0, UPT, UR9, URZ, UPT ;  /* 0x0000003f0900728c */ /* 0x000fe2000bf04070 */
[----:B------:R-:W-:Y:S01]  /*0bf0*/  IADD3 R12, P2, RZ, -R23, RZ ;  /* 0x80000017ff0c7210 */ /* 0x000fe20007f5e0ff */
[----:B------:R-:W-:Y:S01]  /*0c00*/  UIADD3 UR20, UP2, URZ, -UR22, URZ ;  /* 0x800000163f147290 */ /* 0x000fe2000ff5e03f */
[----:B------:R-:W-:Y:S01]  /*0c10*/  ISETP.GE.AND P5, PT, R19, RZ, PT ;  /* 0x000000ff1300720c */ /* 0x000fe20003fa6270 */
[----:B------:R-:W-:Y:S01]  /*0c20*/  UISETP.GT.AND.EX UP0, UPT, UR17, URZ, UPT, UP0 ;  /* 0x0000003f1100728c */ /* 0x000fe2000bf04300 */
[----:B------:R-:W-:Y:S01]  /*0c30*/  LOP3.LUT R11, RZ, R11, RZ, 0x33, !PT ;  /* 0x0000000bff0b7212 */ /* 0x000fe200078e33ff */
[----:B------:R-:W-:Y:S01]  /*0c40*/  UIADD3.X UR21, URZ, ~UR23, URZ, UP2, !UPT ;  /* 0x800000173f157290 */ /* 0x000fe200097fe43f */
[----:B------:R-:W-:Y:S01]  /*0c50*/  LEA.HI.X R16, R13, c[0x0][0x184], R16, 0x1, P1 ;  /* 0x000061000d107a11 */ /* 0x000fe200008f0c10 */
[----:B------:R-:W-:Y:S01]  /*0c60*/  IMAD.MOV.U32 R13, RZ, RZ, c[0x0][0x214] ;  /* 0x00008500ff0d7624 */ /* 0x000fe200078e00ff */
[----:B------:R-:W-:Y:S01]  /*0c70*/  SEL R23, R23, R12, !P5 ;  /* 0x0000000c17177207 */ /* 0x000fe20006800000 */
[----:B------:R-:W-:Y:S01]  /*0c80*/  IMAD.X R12, RZ, RZ, ~R19, P2 ;  /* 0x000000ffff0c7224 */ /* 0x000fe200010e0e13 */
[----:B------:R-:W-:Y:S01]  /*0c90*/  IADD3 R18, P3, P4, R18, UR8, R11 ;  /* 0x0000000812127c10 */ /* 0x000fe2000fc7e00b */
[----:B------:R-:W-:Y:S01]  /*0ca0*/  USEL UR8, UR10, URZ, UP1 ;  /* 0x0000003f0a087287 */ /* 0x000fe20008800000 */
[----:B------:R-:W-:Y:S01]  /*0cb0*/  ISETP.LT.U32.AND P1, PT, RZ, c[0x0][0x210], PT ;  /* 0x00008400ff007a0c */ /* 0x000fe20003f21070 */
[----:B------:R-:W-:Y:S01]  /*0cc0*/  USEL UR9, UR9, URZ, UP0 ;  /* 0x0000003f09097287 */ /* 0x000fe20008000000 */
[C---:B------:R-:W-:Y:S01]  /*0cd0*/  IADD3 R15, P2, -R14.reuse, 0x1, RZ ;  /* 0x000000010e0f7810 */ /* 0x040fe20007f5e1ff */
[----:B------:R-:W-:Y:S01]  /*0ce0*/  ULEA UR10, UP1, UR22, UR14, 0x1 ;  /* 0x0000000e160a7291 */ /* 0x000fe2000f82083f */
[----:B------:R-:W-:-:S02]  /*0cf0*/  LEA R11, P6, R14, c[0x0][0x188], 0x1 ;  /* 0x000062000e0b7a11 */ /* 0x000fc400078c08ff */
[----:B------:R-:W-:Y:S01]  /*0d00*/  ISETP.GT.AND.EX P1, PT, R13, RZ, PT, P1 ;  /* 0x000000ff0d00720c */ /* 0x000fe20003f24310 */
[----:B------:R-:W-:Y:S01]  /*0d10*/  IMAD.X R17, RZ, RZ, ~c[0x0][0x214], P2 ;  /* 0x80008500ff117624 */ /* 0x000fe200010e06ff */
[----:B------:R-:W-:Y:S02]  /*0d20*/  LEA.HI.X R13, R14, c[0x0][0x18c], R13, 0x1, P6 ;  /* 0x000063000e0d7a11 */ /* 0x000fe400030f0c0d */
[----:B------:R-:W-:Y:S02]  /*0d30*/  SEL R19, R19, R12, !P5 ;  /* 0x0000000c13137207 */ /* 0x000fe40006800000 */
[----:B------:R-:W-:Y:S02]  /*0d40*/  IADD3 R14, P2, P5, R10, -c[0x0][0x188], R15 ;  /* 0x800062000a0e7a10 */ /* 0x000fe40007d5e00f */
[----:B------:R-:W-:Y:S02]  /*0d50*/  SEL R15, RZ, c[0x0][0x21c], !P0 ;  /* 0x00008700ff0f7a07 */ /* 0x000fe40004000000 */
[----:B------:R-:W-:-:S02]  /*0d60*/  IADD3.X R17, R0, ~c[0x0][0x18c], R17, P2, P5 ;  /* 0x8000630000117a10 */ /* 0x000fc400017ea411 */
[----:B------:R-:W-:Y:S02]  /*0d70*/  IADD3 R21, P0, RZ, -R14, RZ ;  /* 0x8000000eff157210 */ /* 0x000fe40007f1e0ff */
[----:B------:R-:W-:Y:S02]  /*0d80*/  LOP3.LUT R15, RZ, R15, RZ, 0x33, !PT ;  /* 0x0000000fff0f7212 */ /* 0x000fe400078e33ff */
[----:B------:R-:W-:Y:S01]  /*0d90*/  SEL R12, RZ, c[0x0][0x210], !P1 ;  /* 0x00008400ff0c7a07 */ /* 0x000fe20004800000 */
[----:B------:R-:W-:Y:S01]  /*0da0*/  IMAD.X R20, RZ, RZ, ~R17, P0 ;  /* 0x000000ffff147224 */ /* 0x000fe200000e0e11 */
[----:B------:R-:W-:Y:S01]  /*0db0*/  IADD3.X R16, R16, UR8, R15, P3, P4 ;  /* 0x0000000810107c10 */ /* 0x000fe20009fe840f */
[----:B------:R-:W-:Y:S01]  /*0dc0*/  IMAD.MOV.U32 R15, RZ, RZ, c[0x0][0x178] ;  /* 0x00005e00ff0f7624 */ /* 0x000fe200078e00ff */
[C---:B------:R-:W-:Y:S01]  /*0dd0*/  ISETP.GE.AND P5, PT, R17.reuse, RZ, PT ;  /* 0x000000ff1100720c */ /* 0x040fe20003fa6270 */
[----:B------:R-:W-:Y:S01]  /*0de0*/  UMOV UR8, UR23 ;  /* 0x0000001700087c82 */ /* 0x000fe20008000000 */
[----:B------:R-:W-:Y:S01]  /*0df0*/  LOP3.LUT R12, RZ, R12, RZ, 0x33, !PT ;  /* 0x0000000cff0c7212 */ /* 0x000fe200078e33ff */
[----:B------:R-:W-:Y:S01]  /*0e00*/  ULEA.HI.X UR14, UR22, UR15, UR8, 0x1, UP1 ;  /* 0x0000000f160e7291 */ /* 0x000fe200088f0c08 */
[----:B------:R-:W-:Y:S01]  /*0e10*/  SEL R14, R14, R21, !P5 ;  /* 0x000000150e0e7207 */ /* 0x000fe20006800000 */
[----:B------:R-:W-:Y:S01]  /*0e20*/  UISETP.LT.U32.AND UP1, UPT, URZ, UR22, UPT ;  /* 0x000000163f00728c */ /* 0x000fe2000bf21070 */
[----:B------:R-:W-:-:S02]  /*0e30*/  SEL R17, R17, R20, !P5 ;  /* 0x0000001411117207 */ /* 0x000fc40006800000 */
[----:B------:R-:W-:Y:S01]  /*0e40*/  IADD3 R11, P0, P2, R11, UR9, R12 ;  /* 0x000000090b0b7c10 */ /* 0x000fe2000fa1e00c */
[----:B------:R-:W-:Y:S01]  /*0e50*/  UISETP.GT.AND.EX UP1, UPT, UR8, URZ, UPT, UP1 ;  /* 0x0000003f0800728c */ /* 0x000fe2000bf24310 */
[----:B------:R-:W-:Y:S01]  /*0e60*/  IADD3 R15, P5, -R15, 0x1, RZ ;  /* 0x000000010f0f7810 */ /* 0x000fe20007fbe1ff */
[----:B------:R-:W-:Y:S01]  /*0e70*/  UIMAD.WIDE.U32 UR8, UR12, UR24, URZ ;  /* 0x000000180c0872a5 */ /* 0x000fe2000f8e003f */
[----:B------:R-:W-:Y:S01]  /*0e80*/  IADD3 R21, P6, R10, -c[0x0][0x210], RZ ;  /* 0x800084000a157a10 */ /* 0x000fe20007fde0ff */
[----:B------:R-:W-:Y:S01]  /*0e90*/  USEL UR15, URZ, UR22, !UP1 ;  /* 0x000000163f0f7287 */ /* 0x000fe2000c800000 */
[----:B------:R-:W-:Y:S01]  /*0ea0*/  IADD3 R14, P3, P4, R14, R11, -R10 ;  /* 0x0000000b0e0e7210 */ /* 0x000fe20007c7e80a */
[----:B------:R-:W-:Y:S01]  /*0eb0*/  IMAD.X R11, RZ, RZ, ~c[0x0][0x17c], P5 ;  /* 0x80005f00ff0b7624 */ /* 0x000fe200028e06ff */
[----:B------:R-:W-:Y:S01]  /*0ec0*/  IADD3.X R12, R0, ~c[0x0][0x214], RZ, P6, !PT ;  /* 0x80008500000c7a10 */ /* 0x000fe200037fe4ff */
[----:B------:R-:W-:Y:S01]  /*0ed0*/  UIMAD UR22, UR13, UR24, URZ ;  /* 0x000000180d1672a4 */ /* 0x000fe2000f8e023f */
[----:B------:R-:W-:Y:S01]  /*0ee0*/  SEL R22, RZ, c[0x0][0x214], !P1 ;  /* 0x00008500ff167a07 */ /* 0x000fe20004800000 */
[----:B------:R-:W-:Y:S01]  /*0ef0*/  USEL UR13, UR17, URZ, UP0 ;  /* 0x0000003f110d7287 */ /* 0x000fe20008000000 */
[----:B------:R-:W-:Y:S01]  /*0f00*/  IADD3 R15, P1, P6, R8, -c[0x0][0x220], R15 ;  /* 0x80008800080f7a10 */ /* 0x000fe20007e3e00f */
[----:B------:R-:W-:Y:S01]  /*0f10*/  UIMAD UR22, UR12, UR25, UR22 ;  /* 0x000000190c1672a4 */ /* 0x000fe2000f8e0216 */
[----:B------:R-:W-:Y:S01]  /*0f20*/  IADD3 R24, P5, R2, -c[0x0][0x218], RZ ;  /* 0x8000860002187a10 */ /* 0x000fe20007fbe0ff */
[----:B------:R-:W-:Y:S01]  /*0f30*/  UISETP.GT.U32.AND UP0, UPT, UR20, URZ, UPT ;  /* 0x0000003f1400728c */ /* 0x000fe2000bf04070 */
[----:B------:R-:W-:Y:S01]  /*0f40*/  IADD3.X R20, R9, ~c[0x0][0x224], R11, P1, P6 ;  /* 0x8000890009147a10 */ /* 0x000fe20000fec40b */
[----:B------:R-:W-:Y:S01]  /*0f50*/  ULDC.64 UR24, c[0x0][0x190] ;  /* 0x0000640000187ab9 */ /* 0x000fe20000000a00 */
[-C--:B------:R-:W-:Y:S01]  /*0f60*/  IADD3 R26, P6, RZ, -R21.reuse, RZ ;  /* 0x80000015ff1a7210 */ /* 0x080fe20007fde0ff */
[----:B------:R-:W-:Y:S01]  /*0f70*/  UIADD3 UR9, UR9, UR22, URZ ;  /* 0x0000001609097290 */ /* 0x000fe2000fffe03f */
[----:B------:R-:W-:Y:S01]  /*0f80*/  IADD3.X R10, R3, ~c[0x0][0x21c], RZ, P5, !PT ;  /* 0x80008700030a7a10 */ /* 0x000fe20002ffe4ff */
[----:B------:R-:W-:Y:S01]  /*0f90*/  UIMAD UR11, UR11, UR24, URZ ;  /* 0x000000180b0b72a4 */ /* 0x000fe2000f8e023f */
[----:B------:R-:W-:Y:S01]  /*0fa0*/  ISETP.LT.AND P1, PT, R12, RZ, PT ;  /* 0x000000ff0c00720c */ /* 0x000fe20003f21270 */
[----:B------:R-:W-:Y:S01]  /*0fb0*/  IMAD.X R11, RZ, RZ, ~R12, P6 ;  /* 0x000000ffff0b7224 */ /* 0x000fe200030e0e0c */
[----:B------:R-:W-:Y:S01]  /*0fc0*/  ISETP.LT.AND P5, PT, R10, RZ, PT ;  /* 0x000000ff0a00720c */ /* 0x000fe20003fa1270 */
[----:B------:R-:W-:Y:S01]  /*0fd0*/  UIMAD UR12, UR7, UR25, UR11 ;  /* 0x00000019070c72a4 */ /* 0x000fe2000f8e020b */
[----:B------:R-:W-:Y:S01]  /*0fe0*/  IADD3 R25, P6, RZ, -R24, RZ ;  /* 0x80000018ff197210 */ /* 0x000fe20007fde0ff */
[----:B------:R-:W-:Y:S01]  /*0ff0*/  UIMAD.WIDE.U32 UR8, UR7, UR24, UR8 ;  /* 0x00000018070872a5 */ /* 0x000fe2000f8e0008 */
[----:B------:R-:W-:Y:S01]  /*1000*/  SEL R12, R11, R12, P1 ;  /* 0x0000000c0b0c7207 */ /* 0x000fe20000800000 */
[----:B------:R-:W-:Y:S01]  /*1010*/  UISETP.GT.AND.EX UP0, UPT, UR21, URZ, UPT, UP0 ;  /* 0x0000003f1500728c */ /* 0x000fe2000bf04300 */
[----:B------:R-:W-:Y:S01]  /*1020*/  SEL R11, R25, R24, P5 ;  /* 0x00000018190b7207 */ /* 0x000fe20002800000 */
[----:B------:R-:W-:Y:S01]  /*1030*/  IMAD.X R25, RZ, RZ, ~R10, P6 ;  /* 0x000000ffff197224 */ /* 0x000fe200030e0e0a */
[----:B------:R-:W-:Y:S01]  /*1040*/  SEL R21, R26, R21, P1 ;  /* 0x000000151a157207 */ /* 0x000fe20000800000 */
[----:B------:R-:W-:Y:S01]  /*1050*/  UIADD3 UR7, UR9, UR12, URZ ;  /* 0x0000000c09077290 */ /* 0x000fe2000fffe03f */
[----:B------:R-:W-:Y:S01]  /*1060*/  ISETP.GE.AND P1, PT, R20, RZ, PT ;  /* 0x000000ff1400720c */ /* 0x000fe20003f26270 */
[----:B------:R-:W-:Y:S01]  /*1070*/  USEL UR16, URZ, UR23, !UP1 ;  /* 0x000000173f107287 */ /* 0x000fe2000c800000 */
[----:B------:R-:W-:Y:S01]  /*1080*/  IADD3 R24, P6, RZ, -R15, RZ ;  /* 0x8000000fff187210 */ /* 0x000fe20007fde0ff */
[----:B------:R-:W-:Y:S01]  /*1090*/  ULOP3.LUT UR11, URZ, UR15, URZ, 0x33, !UPT ;  /* 0x0000000f3f0b7292 */ /* 0x000fe2000f8e333f */
[----:B------:R-:W-:Y:S01]  /*10a0*/  SEL R10, R25, R10, P5 ;  /* 0x0000000a190a7207 */ /* 0x000fe20002800000 */
[----:B------:R-:W-:Y:S01]  /*10b0*/  ULOP3.LUT UR12, URZ, UR16, URZ, 0x33, !UPT ;  /* 0x000000103f0c7292 */ /* 0x000fe2000f8e333f */
[----:B------:R-:W-:-:S02]  /*10c0*/  SEL R15, R15, R24, !P1 ;  /* 0x000000180f0f7207 */ /* 0x000fc40004800000 */
[----:B------:R-:W-:Y:S02]  /*10d0*/  LOP3.LUT R22, RZ, R22, RZ, 0x33, !PT ;  /* 0x00000016ff167212 */ /* 0x000fe400078e33ff */
[----:B------:R-:W-:Y:S02]  /*10e0*/  IADD3 R24, P5, R8, -c[0x0][0x220], RZ ;  /* 0x8000880008187a10 */ /* 0x000fe40007fbe0ff */
[----:B------:R-:W-:Y:S01]  /*10f0*/  IADD3.X R22, R13, UR13, R22, P0, P2 ;  /* 0x0000000d0d167c10 */ /* 0x000fe200087e4416 */
[----:B------:R-:W-:Y:S01]  /*1100*/  USEL UR13, UR20, URZ, UP0 ;  /* 0x0000003f140d7287 */ /* 0x000fe20008000000 */
[----:B------:R-:W-:Y:S02]  /*1110*/  IADD3.X R13, R9, ~c[0x0][0x224], RZ, P5, !PT ;  /* 0x80008900090d7a10 */ /* 0x000fe40002ffe4ff */
[----:B------:R-:W-:Y:S01]  /*1120*/  IADD3 R18, P2, P5, R23, R18, -R2 ;  /* 0x0000001217127210 */ /* 0x000fe20007d5e802 */
[----:B------:R-:W-:Y:S01]  /*1130*/  IMAD.X R23, RZ, RZ, ~R20, P6 ;  /* 0x000000ffff177224 */ /* 0x000fe200030e0e14 */
[----:B------:R-:W-:-:S02]  /*1140*/  IADD3 R25, P6, RZ, -R24, RZ ;  /* 0x80000018ff197210 */ /* 0x000fc40007fde0ff */
[----:B------:R-:W-:Y:S01]  /*1150*/  IADD3.X R19, R19, R16, ~R3, P2, P5 ;  /* 0x0000001013137210 */ /* 0x000fe200017eac03 */
[----:B------:R-:W-:Y:S01]  /*1160*/  IMAD.U32 R16, RZ, RZ, UR8 ;  /* 0x00000008ff107e24 */ /* 0x000fe2000f8e00ff */
[----:B------:R-:W-:Y:S01]  /*1170*/  SEL R23, R20, R23, !P1 ;  /* 0x0000001714177207 */ /* 0x000fe20004800000 */
[----:B------:R-:W-:Y:S01]  /*1180*/  USEL UR8, UR21, URZ, UP0 ;  /* 0x0000003f15087287 */ /* 0x000fe20008000000 */
[----:B------:R-:W-:Y:S01]  /*1190*/  IADD3.X R3, R17, R22, ~R0, P3, P4 ;  /* 0x0000001611037210 */ /* 0x000fe20001fe8c00 */
[----:B------:R-:W-:Y:S01]  /*11a0*/  IMAD.U32 R17, RZ, RZ, UR9 ;  /* 0x00000009ff117e24 */ /* 0x000fe2000f8e00ff */
[----:B------:R-:W-:Y:S01]  /*11b0*/  IADD3 R21, P1, R14, R21, RZ ;  /* 0x000000150e157210 */ /* 0x000fe20007f3e0ff */
[----:B------:R-:W-:Y:S01]  /*11c0*/  IMAD.U32 R17, RZ, RZ, UR7 ;  /* 0x00000007ff117e24 */ /* 0x000fe2000f8e00ff */
[----:B------:R-:W-:Y:S01]  /*11d0*/  UIADD3 UR7, UP1, UP2, UR13, UR10, UR11 ;  /* 0x0000000a0d077290 */ /* 0x000fe2000fa3e00b */
[----:B------:R-:W-:Y:S01]  /*11e0*/  ISETP.LT.AND P0, PT, R13, RZ, PT ;  /* 0x000000ff0d00720c */ /* 0x000fe20003f01270 */
[----:B------:R-:W-:-:S02]  /*11f0*/  IMAD.X R0, RZ, RZ, ~R13, P6 ;  /* 0x000000ffff007224 */ /* 0x000fc400030e0e0d */
[----:B------:R-:W-:Y:S01]  /*1200*/  IMAD.X R12, R3, 0x1, R12, P1 ;  /* 0x00000001030c7824 */ /* 0x000fe200008e060c */
[----:B------:R-:W-:Y:S01]  /*1210*/  IADD3 R11, P1, R18, R11, RZ ;  /* 0x0000000b120b7210 */ /* 0x000fe20007f3e0ff */
[----:B------:R-:W-:Y:S01]  /*1220*/  UIADD3.X UR8, UR8, UR14, UR12, UP1, UP2 ;  /* 0x0000000e08087290 */ /* 0x000fe20008fe440c */
[----:B------:R-:W-:Y:S01]  /*1230*/  IADD3 R15, P2, P3, R15, UR7, -R8 ;  /* 0x000000070f0f7c10 */ /* 0x000fe2000fb5e808 */
[----:B------:R-:W-:Y:S01]  /*1240*/  IMAD R12, R12, c[0x0][0x1b0], RZ ;  /* 0x00006c000c0c7a24 */ /* 0x000fe200078e02ff */
[----:B------:R-:W-:Y:S01]  /*1250*/  SEL R2, R25, R24, P0 ;  /* 0x0000001819027207 */ /* 0x000fe20000000000 */
[----:B------:R-:W-:Y:S01]  /*1260*/  IMAD.WIDE.U32 R16, R21, c[0x0][0x1b0], R16 ;  /* 0x00006c0015107a25 */ /* 0x000fe200078e0010 */
[----:B------:R-:W-:Y:S02]  /*1270*/  SEL R13, R0, R13, P0 ;  /* 0x0000000d000d7207 */ /* 0x000fe40000000000 */
[----:B------:R-:W-:Y:S01]  /*1280*/  IADD3.X R0, R23, UR8, ~R9, P2, P3 ;  /* 0x0000000817007c10 */ /* 0x000fe200097e6c09 */
[----:B------:R-:W-:Y:S01]  /*1290*/  IMAD R3, R21, c[0x0][0x1b4], R12 ;  /* 0x00006d0015037a24 */ /* 0x000fe200078e020c */
[----:B------:R-:W-:Y:S01]  /*12a0*/  IADD3 R9, P0, R15, R2, RZ ;  /* 0x000000020f097210 */ /* 0x000fe20007f1e0ff */
[----:B------:R-:W-:-:S02]  /*12b0*/  IMAD.X R10, R19, 0x1, R10, P1 ;  /* 0x00000001130a7824 */ /* 0x000fc400008e060a */
[----:B------:R-:W-:Y:S02]  /*12c0*/  IMAD.IADD R17, R17, 0x1, R3 ;  /* 0x0000000111117824 */ /* 0x000fe400078e0203 */
[----:B------:R-:W-:Y:S02]  /*12d0*/  IMAD R10, R10, c[0x0][0x1a8], RZ ;  /* 0x00006a000a0a7a24 */ /* 0x000fe400078e02ff */
[----:B------:R-:W-:Y:S02]  /*12e0*/  IMAD.X R0, R0, 0x1, R13, P0 ;  /* 0x0000000100007824 */ /* 0x000fe400000e060d */
[C---:B------:R-:W-:Y:S02]  /*12f0*/  IMAD R13, R11.reuse, c[0x0][0x1ac], R10 ;  /* 0x00006b000b0d7a24 */ /* 0x040fe400078e020a */
        /* <DEDUP_REMOVED lines=8> */
[----:B--2---:R-:W-:Y:S04]  /*1380*/  RED.E.ADD.F64.RN.STRONG.GPU [R2.64], R4 ;  /* 0x000000040200798e */ /* 0x004fe8000c10ed92 */
[----:B------:R-:W-:Y:S01]  /*1390*/  RED.E.ADD.F64.RN.STRONG.GPU [R2.64+0x8], R6 ;  /* 0x000008060200798e */ /* 0x000fe2000c10ed92 */
[----:B------:R-:W-:Y:S05]  /*13a0*/  EXIT ;  /* 0x000000000000794d */ /* 0x000fea0003800000 */
        .weak           $__internal_6_$__cuda_sm20_div_s64
        .type           $__internal_6_$__cuda_sm20_div_s64,@function
        .size           $__internal_6_$__cuda_sm20_div_s64,($__internal_7_$__cuda_sm20_rem_s64 - $__internal_6_$__cuda_sm20_div_s64)
$__internal_6_$__cuda_sm20_div_s64:
        /* <DEDUP_REMOVED lines=82> */
[----:B------:R-:W-:Y:S06]  /*18d0*/  RET.REL.NODEC R8 `(_ZN2at6native49_GLOBAL__N__cfa43aba_16_ReflectionPad_cu_f800513936reflection_pad3d_backward_out_kernelIN3c107complexIdEEEEvNS_27GenericPackedTensorAccessorIT_Lm5ENS_16DefaultPtrTraitsElEENS6_IKS7_Lm5ES8_lEElllll) ;  /* 0xffffe72008007950 */ /* 0x000fec0003c3ffff */
        .weak           $__internal_7_$__cuda_sm20_rem_s64
        .type           $__internal_7_$__cuda_sm20_rem_s64,@function
        .size           $__internal_7_$__cuda_sm20_rem_s64,(.L_x_1118 - $__internal_7_$__cuda_sm20_rem_s64)
$__internal_7_$__cuda_sm20_rem_s64:
        /* <DEDUP_REMOVED lines=77> */
[----:B------:R-:W-:Y:S06]  /*1db0*/  RET.REL.NODEC R2 `(_ZN2at6native49_GLOBAL__N__cfa43aba_16_ReflectionPad_cu_f800513936reflection_pad3d_backward_out_kernelIN3c107complexIdEEEEvNS_27GenericPackedTensorAccessorIT_Lm5ENS_16DefaultPtrTraitsElEENS6_IKS7_Lm5ES8_lEElllll) ;  /* 0xffffe24002007950 */ /* 0x000fec0003c3ffff */
.L_x_43:
        /* <DEDUP_REMOVED lines=12> */
.L_x_1118:


//--------------------- .text._ZN2at6native49_GLOBAL__N__cfa43aba_16_ReflectionPad_cu_f800513936reflection_pad3d_backward_out_kernelIfEEvNS_27GenericPackedTensorAccessorIT_Lm5ENS_16DefaultPtrTraitsElEENS3_IKS4_Lm5ES5_lEElllll --------------------------
	.section	.text._ZN2at6native49_GLOBAL__N__cfa43aba_16_ReflectionPad_cu_f800513936reflection_pad3d_backward_out_kernelIfEEvNS_27GenericPackedTensorAccessorIT_Lm5ENS_16DefaultPtrTraitsElEENS3_IKS4_Lm5ES5_lEElllll,"ax",@progbits
	.sectioninfo	@"SHI_REGISTERS=28"
	.align	128
.text._ZN2at6native49_GLOBAL__N__cfa43aba_16_ReflectionPad_cu_f800513936reflection_pad3d_backward_out_kernelIfEEvNS_27GenericPackedTensorAccessorIT_Lm5ENS_16DefaultPtrTraitsElEENS3_IKS4_Lm5ES5_lEElllll:
        .type           _ZN2at6native49_GLOBAL__N__cfa43aba_16_ReflectionPad_cu_f800513936reflection_pad3d_backward_out_kernelIfEEvNS_27GenericPackedTensorAccessorIT_Lm5ENS_16DefaultPtrTraitsElEENS3_IKS4_Lm5ES5_lEElllll,@function
        .size           _ZN2at6native49_GLOBAL__N__cfa43aba_16_ReflectionPad_cu_f800513936reflection_pad3d_backward_out_kernelIfEEvNS_27GenericPackedTensorAccessorIT_Lm5ENS_16DefaultPtrTraitsElEENS3_IKS4_Lm5ES5_lEElllll,(.L_x_1121 - _ZN2at6native49_GLOBAL__N__cfa43aba_16_ReflectionPad_cu_f800513936reflection_pad3d_backward_out_kernelIfEEvNS_27GenericPackedTensorAccessorIT_Lm5ENS_16DefaultPtrTraitsElEENS3_IKS4_Lm5ES5_lEElllll)
        .other          _ZN2at6native49_GLOBAL__N__cfa43aba_16_ReflectionPad_cu_f800513936reflection_pad3d_backward_out_kernelIfEEvNS_27GenericPackedTensorAccessorIT_Lm5ENS_16DefaultPtrTraitsElEENS3_IKS4_Lm5ES5_lEElllll,@"STO_CUDA_ENTRY STV_DEFAULT"
_ZN2at6native49_GLOBAL__N__cfa43aba_16_ReflectionPad_cu_f800513936reflection_pad3d_backward_out_kernelIfEEvNS_27GenericPackedTensorAccessorIT_Lm5ENS_16DefaultPtrTraitsElEENS3_IKS4_Lm5ES5_lEElllll:
        /* <DEDUP_REMOVED lines=28> */
[----:B------:R-:W-:Y:S05]  /*01c0*/  CALL.REL.NOINC `($__internal_8_$__cuda_sm20_div_s64) ;  /* 0x000011f000007944 */ /* 0x000fea0003c00000 */
        /* <DEDUP_REMOVED lines=10> */
.L_x_45:
        /* <DEDUP_REMOVED lines=22> */
.L_x_46:
[----:B------:R-:W-:Y:S05]  /*03d0*/  BSYNC B0 ;  /* 0x0000000000007941 */ /* 0x000fea0003800000 */
.L_x_44:
[----:B------:R-:W-:Y:S01]  /*03e0*/  LOP3.LUT R6, R5, c[0x0][0x1dc], RZ, 0xfc, !PT ;  /* 0x0000770005067a12 */ /* 0x000fe200078efcff */
[----:B------:R-:W-:Y:S03]  /*03f0*/  BSSY B0, `(.L_x_47) ;  /* 0x000001b000007945 */ /* 0x000fe60003800000 */
[----:B------:R-:W-:-:S13]  /*0400*/  ISETP.NE.U32.AND P0, PT, R6, RZ, PT ;  /* 0x000000ff0600720c */ /* 0x000fda0003f05070 */
[----:B------:R-:W-:Y:S05]  /*0410*/  @!P0 BRA `(.L_x_48) ;  /* 0x0000006000008947 */ /* 0x000fea0003800000 */
[----:B------:R-:W-:Y:S01]  /*0420*/  IMAD.MOV.U32 R6, RZ, RZ, R4 ;  /* 0x000000ffff067224 */ /* 0x000fe200078e0004 */
[----:B------:R-:W-:Y:S02]  /*0430*/  MOV R4, 0x450 ;  /* 0x0000045000047802 */ /* 0x000fe40000000f00 */
[----:B------:R-:W-:Y:S05]  /*0440*/  CALL.REL.NOINC `($__internal_9_$__cuda_sm20_rem_s64) ;  /* 0x000014a000007944 */ /* 0x000fea0003c00000 */
[----:B------:R-:W-:Y:S02]  /*0450*/  IMAD.MOV.U32 R4, RZ, RZ, R6 ;  /* 0x000000ffff047224 */ /* 0x000fe400078e0006 */
[----:B------:R-:W-:Y:S01]  /*0460*/  IMAD.MOV.U32 R5, RZ, RZ, R7 ;  /* 0x000000ffff057224 */ /* 0x000fe200078e0007 */
[----:B------:R-:W-:Y:S05]  /*0470*/  BRA `(.L_x_49) ;  /* 0x0000012000007947 */ /* 0x000fea0003800000 */
.L_x_48:
        /* <DEDUP_REMOVED lines=18> */
.L_x_49:
[----:B------:R-:W-:Y:S05]  /*05a0*/  BSYNC B0 ;  /* 0x0000000000007941 */ /* 0x000fea0003800000 */
.L_x_47:
        /* <DEDUP_REMOVED lines=17> */
[----:B------:R-:W-:Y:S05]  /*06c0*/  CALL.REL.NOINC `($__internal_8_$__cuda_sm20_div_s64) ;  /* 0x00000cf000007944 */ /* 0x000fea0003c00000 */
[----:B------:R-:W-:Y:S02]  /*06d0*/  IMAD.MOV.U32 R2, RZ, RZ, R6 ;  /* 0x000000ffff027224 */ /* 0x000fe400078e0006 */
[----:B------:R-:W-:Y:S01]  /*06e0*/  IMAD.MOV.U32 R3, RZ, RZ, R7 ;  /* 0x000000ffff037224 */ /* 0x000fe200078e0007 */
[----:B------:R-:W-:Y:S05]  /*06f0*/  BRA `(.L_x_52) ;  /* 0x0000014000007947 */ /* 0x000fea0003800000 */
.L_x_51:
        /* <DEDUP_REMOVED lines=20> */
.L_x_52:
[----:B------:R-:W-:Y:S05]  /*0840*/  BSYNC B0 ;  /* 0x0000000000007941 */ /* 0x000fea0003800000 */
.L_x_50:
        /* <DEDUP_REMOVED lines=10> */
[----:B------:R-:W-:Y:S01]  /*08f0*/  UIADD3.X UR18, URZ, ~UR11, URZ, UP1, !UPT ;  /* 0x8000000b3f127290 */ /* 0x000fe20008ffe43f */
[----:B------:R-:W-:Y:S01]  /*0900*/  IADD3.X R10, R5, ~c[0x0][0x21c], RZ, P2, !PT ;  /* 0x80008700050a7a10 */ /* 0x000fe200017fe4ff */
[----:B------:R-:W-:Y:S01]  /*0910*/  IMAD.X R7, RZ, RZ, ~R12, P1 ;  /* 0x000000ffff077224 */ /* 0x000fe200008e0e0c */
[----:B------:R-:W-:Y:S01]  /*0920*/  SEL R15, R6, R15, P0 ;  /* 0x0000000f060f7207 */ /* 0x000fe20000000000 */
[----:B------:R-:W-:Y:S01]  /*0930*/  IMAD.MOV.U32 R18, RZ, RZ, c[0x0][0x21c] ;  /* 0x00008700ff127624 */ /* 0x000fe200078e00ff */
[-C--:B------:R-:W-:Y:S01]  /*0940*/  IADD3 R6, P3, RZ, -R11.reuse, RZ ;  /* 0x8000000bff067210 */ /* 0x080fe20007f7e0ff */
[----:B------:R-:W-:Y:S01]  /*0950*/  ULDC.64 UR10, c[0x0][0x230] ;  /* 0x00008c00000a7ab9 */ /* 0x000fe20000000a00 */
[----:B------:R-:W-:Y:S01]  /*0960*/  SEL R12, R7, R12, P0 ;  /* 0x0000000c070c7207 */ /* 0x000fe20000000000 */
[----:B------:R-:W-:Y:S01]  /*0970*/  ULDC.64 UR14, c[0x0][0x210] ;  /* 0x00008400000e7ab9 */ /* 0x000fe20000000a00 */
[----:B------:R-:W-:Y:S01]  /*0980*/  ISETP.LT.U32.AND P1, PT, RZ, c[0x0][0x218], PT ;  /* 0x00008600ff007a0c */ /* 0x000fe20003f21070 */
[----:B------:R-:W-:Y:S01]  /*0990*/  IMAD.X R7, RZ, RZ, ~R10, P3 ;  /* 0x000000ffff077224 */ /* 0x000fe200018e0e0a */
[----:B------:R-:W-:Y:S01]  /*09a0*/  ISETP.LT.AND P2, PT, R10, RZ, PT ;  /* 0x000000ff0a00720c */ /* 0x000fe20003f41270 */
[----:B------:R-:W-:Y:S01]  /*09b0*/  UIADD3 UR14, UP0, URZ, -UR14, URZ ;  /* 0x8000000e3f0e7290 */ /* 0x000fe2000ff1e03f */
[----:B------:R-:W-:Y:S01]  /*09c0*/  LEA R9, P0, R13, c[0x0][0x180], 0x1 ;  /* 0x000060000d097a11 */ /* 0x000fe200078008ff */
[----:B0-----:R-:W-:Y:S01]  /*09d0*/  UIADD3 UR10, UP1, UR8, UR10, URZ ;  /* 0x0000000a080a7290 */ /* 0x001fe2000ff3e03f */
[----:B------:R-:W-:Y:S01]  /*09e0*/  ISETP.GT.AND.EX P1, PT, R18, RZ, PT, P1 ;  /* 0x000000ff1200720c */ /* 0x000fe20003f24310 */
[----:B------:R-:W-:Y:S01]  /*09f0*/  ULDC.64 UR12, c[0x0][0x228] ;  /* 0x00008a00000c7ab9 */ /* 0x000fe20000000a00 */
[----:B------:R-:W-:Y:S01]  /*0a00*/  SEL R10, R7, R10, P2 ;  /* 0x0000000a070a7207 */ /* 0x000fe20001000000 */
[----:B------:R-:W-:Y:S01]  /*0a10*/  UIADD3.X UR11, URZ, UR11, URZ, UP1, !UPT ;  /* 0x0000000b3f0b7290 */ /* 0x000fe20008ffe43f */
[C---:B------:R-:W-:Y:S01]  /*0a20*/  LEA.HI.X R18, R13.reuse, c[0x0][0x184], R18, 0x1, P0 ;  /* 0x000061000d127a11 */ /* 0x040fe200000f0c12 */
[----:B------:R-:W-:Y:S01]  /*0a30*/  UISETP.GT.U32.AND UP1, UPT, UR9, URZ, UPT ;  /* 0x0000003f0900728c */ /* 0x000fe2000bf24070 */
[----:B------:R-:W-:Y:S01]  /*0a40*/  IADD3 R7, P0, -R13, 0x1, RZ ;  /* 0x000000010d077810 */ /* 0x000fe20007f1e1ff */
[----:B------:R-:W-:Y:S01]  /*0a50*/  UIADD3.X UR15, URZ, ~UR15, URZ, UP0, !UPT ;  /* 0x8000000f3f0f7290 */ /* 0x000fe200087fe43f */
[----:B------:R-:W-:Y:S01]  /*0a60*/  SEL R11, R6, R11, P2 ;  /* 0x0000000b060b7207 */ /* 0x000fe20001000000 */
[----:B------:R-:W-:Y:S01]  /*0a70*/  UISETP.GT.AND.EX UP1, UPT, UR18, URZ, UPT, UP1 ;  /* 0x0000003f1200728c */ /* 0x000fe2000bf24310 */
[----:B------:R-:W-:Y:S01]  /*0a80*/  IADD3 R20, P4, P5, R4, -c[0x0][0x180], R7 ;  /* 0x8000600004147a10 */ /* 0x000fe20007d9e007 */
[----:B------:R-:W-:Y:S01]  /*0a90*/  IMAD.X R17, RZ, RZ, ~c[0x0][0x21c], P0 ;  /* 0x80008700ff117624 */ /* 0x000fe200000e06ff */
[----:B------:R-:W-:Y:S01]  /*0aa0*/  SEL R6, RZ, c[0x0][0x218], !P1 ;  /* 0x00008600ff067a07 */ /* 0x000fe20004800000 */
[----:B-1----:R-:W-:Y:S01]  /*0ab0*/  UIADD3 UR12, UP0, UR7, UR12, URZ ;  /* 0x0000000c070c7290 */ /* 0x002fe2000ff1e03f */
[----:B------:R-:W-:Y:S01]  /*0ac0*/  IMAD.MOV.U32 R8, RZ, RZ, c[0x0][0x210] ;  /* 0x00008400ff087624 */ /* 0x000fe200078e00ff */
[----:B------:R-:W-:Y:S01]  /*0ad0*/  USEL UR7, UR9, URZ, UP1 ;  /* 0x0000003f09077287 */ /* 0x000fe20008800000 */
[----:B------:R-:W-:Y:S01]  /*0ae0*/  IADD3.X R17, R5, ~c[0x0][0x184], R17, P4, P5 ;  /* 0x8000610005117a10 */ /* 0x000fe200027ea411 */
[----:B------:R-:W-:Y:S01]  /*0af0*/  IMAD.MOV.U32 R21, RZ, RZ, c[0x0][0x214] ;  /* 0x00008500ff157624 */ /* 0x000fe200078e00ff */
[----:B------:R-:W-:Y:S01]  /*0b00*/  LOP3.LUT R6, RZ, R6, RZ, 0x33, !PT ;  /* 0x00000006ff067212 */ /* 0x000fe200078e33ff */
[----:B------:R-:W-:Y:S01]  /*0b10*/  UIADD3.X UR13, URZ, UR13, URZ, UP0, !UPT ;  /* 0x0000000d3f0d7290 */ /* 0x000fe200087fe43f */
[----:B------:R-:W-:Y:S01]  /*0b20*/  IADD3 R7, P5, RZ, -R20, RZ ;  /* 0x80000014ff077210 */ /* 0x000fe20007fbe0ff */
[----:B------:R-:W-:Y:S01]  /*0b30*/  ULDC.64 UR20, c[0x0][0x1f0] ;  /* 0x00007c0000147ab9 */ /* 0x000fe20000000a00 */
[----:B------:R-:W-:Y:S01]  /*0b40*/  IADD3 R9, P3, P2, R9, UR7, R6 ;  /* 0x0000000709097c10 */ /* 0x000fe2000fa7e006 */
[----:B------:R-:W-:Y:S01]  /*0b50*/  UIMAD UR19, UR13, UR20, URZ ;  /* 0x000000140d1372a4 */ /* 0x000fe2000f8e023f */
[----:B------:R-:W-:Y:S01]  /*0b60*/  ISETP.LT.U32.AND P0, PT, RZ, c[0x0][0x210], PT ;  /* 0x00008400ff007a0c */ /* 0x000fe20003f01070 */
[----:B------:R-:W-:Y:S01]  /*0b70*/  IMAD.X R6, RZ, RZ, ~R17, P5 ;  /* 0x000000ffff067224 */ /* 0x000fe200028e0e11 */
[----:B------:R-:W-:Y:S01]  /*0b80*/  ISETP.GE.AND P4, PT, R17, RZ, PT ;  /* 0x000000ff1100720c */ /* 0x000fe20003f86270 */
[----:B------:R-:W-:Y:S01]  /*0b90*/  UISETP.GT.U32.AND UP0, UPT, UR14, URZ, UPT ;  /* 0x0000003f0e00728c */ /* 0x000fe2000bf04070 */
[----:B------:R-:W-:Y:S01]  /*0ba0*/  LEA R13, P5, R8, c[0x0][0x188], 0x1 ;  /* 0x00006200080d7a11 */ /* 0x000fe200078a08ff */
[----:B------:R-:W-:Y:S01]  /*0bb0*/  UIMAD.WIDE.U32 UR8, UR12, UR20, URZ ;  /* 0x000000140c0872a5 */ /* 0x000fe2000f8e003f */
[----:B------:R-:W-:Y:S01]  /*0bc0*/  ISETP.GT.AND.EX P0, PT, R21, RZ, PT, P0 ;  /* 0x000000ff1500720c */ /* 0x000fe20003f04300 */
[----:B------:R-:W-:Y:S01]  /*0bd0*/  UIMAD UR19, UR12, UR21, UR19 ;  /* 0x000000150c1372a4 */ /* 0x000fe2000f8e0213 */
[----:B------:R-:W-:Y:S01]  /*0be0*/  SEL R20, R20, R7, !P4 ;  /* 0x0000000714147207 */ /* 0x000fe20006000000 */
[----:B------:R-:W-:Y:S01]  /*0bf0*/  UISETP.GT.AND.EX UP0, UPT, UR15, URZ, UPT, UP0 ;  /* 0x0000003f0f00728c */ /* 0x000fe2000bf04300 */
[C---:B------:R-:W-:Y:S01]  /*0c00*/  LEA.HI.X R21, R8.reuse, c[0x0][0x18c], R21, 0x1, P5 ;  /* 0x0000630008157a11 */ /* 0x040fe200028f0c15 */
[----:B------:R-:W-:Y:S01]  /*0c10*/  ULDC.64 UR20, c[0x0][0x1e8] ;  /* 0x00007a0000147ab9 */ /* 0x000fe20000000a00 */
[----:B------:R-:W-:Y:S01]  /*0c20*/  IADD3 R7, P5, -R8, 0x1, RZ ;  /* 0x0000000108077810 */ /* 0x000fe20007fbe1ff */
[----:B------:R-:W-:Y:S01]  /*0c30*/  UIADD3 UR9, UR9, UR19, URZ ;  /* 0x0000001309097290 */ /* 0x000fe2000fffe03f */
[----:B------:R-:W-:Y:S01]  /*0c40*/  SEL R17, R17, R6, !P4 ;  /* 0x0000000611117207 */ /* 0x000fe20006000000 */
[----:B------:R-:W-:Y:S01]  /*0c50*/  UIMAD UR19, UR11, UR20, URZ ;  /* 0x000000140b1372a4 */ /* 0x000fe2000f8e023f */
[----:B------:R-:W-:Y:S01]  /*0c60*/  SEL R6, RZ, c[0x0][0x210], !P0 ;  /* 0x00008400ff067a07 */ /* 0x000fe20004000000 */
[----:B------:R-:W-:Y:S01]  /*0c70*/  IMAD.X R19, RZ, RZ, ~c[0x0][0x214], P5 ;  /* 0x80008500ff137624 */ /* 0x000fe200028e06ff */
[----:B------:R-:W-:Y:S01]  /*0c80*/  IADD3 R16, P4, P5, R0, -c[0x0][0x188], R7 ;  /* 0x8000620000107a10 */ /* 0x000fe20007d9e007 */
[----:B------:R-:W-:Y:S01]  /*0c90*/  USEL UR7, UR14, URZ, UP0 ;  /* 0x0000003f0e077287 */ /* 0x000fe20008000000 */
[----:B------:R-:W-:Y:S01]  /*0ca0*/  LOP3.LUT R6, RZ, R6, RZ, 0x33, !PT ;  /* 0x00000006ff067212 */ /* 0x000fe200078e33ff */
[----:B------:R-:W-:Y:S01]  /*0cb0*/  UIMAD UR19, UR10, UR21, UR19 ;  /* 0x000000150a1372a4 */ /* 0x000fe2000f8e0213 */
[----:B------:R-:W-:Y:S01]  /*0cc0*/  IADD3.X R19, R14, ~c[0x0][0x18c], R19, P4, P5 ;  /* 0x800063000e137a10 */ /* 0x000fe200027ea413 */
[----:B------:R-:W-:Y:S01]  /*0cd0*/  UIMAD.WIDE.U32 UR8, UR10, UR20, UR8 ;  /* 0x000000140a0872a5 */ /* 0x000fe2000f8e0008 */
[----:B------:R-:W-:Y:S01]  /*0ce0*/  IADD3 R25, P5, RZ, -R16, RZ ;  /* 0x80000010ff197210 */ /* 0x000fe20007fbe0ff */
[----:B------:R-:W-:Y:S01]  /*0cf0*/  USEL UR14, UR18, URZ, UP1 ;  /* 0x0000003f120e7287 */ /* 0x000fe20008800000 */
[----:B------:R-:W-:Y:S01]  /*0d00*/  SEL R23, RZ, c[0x0][0x21c], !P1 ;  /* 0x00008700ff177a07 */ /* 0x000fe20004800000 */
[----:B------:R-:W-:Y:S01]  /*0d10*/  IMAD.MOV.U32 R22, RZ, RZ, c[0x0][0x178] ;  /* 0x00005e00ff167624 */ /* 0x000fe200078e00ff */
[----:B------:R-:W-:Y:S01]  /*0d20*/  IADD3 R13, P4, P1, R13, UR7, R6 ;  /* 0x000000070d0d7c10 */ /* 0x000fe2000f99e006 */
[----:B------:R-:W-:Y:S01]  /*0d30*/  UIADD3 UR7, UR9, UR19, URZ ;  /* 0x0000001309077290 */ /* 0x000fe2000fffe03f */
[----:B------:R-:W-:Y:S01]  /*0d40*/  IMAD.X R8, RZ, RZ, ~R19, P5 ;  /* 0x000000ffff087224 */ /* 0x000fe200028e0e13 */
[C---:B------:R-:W-:Y:S01]  /*0d50*/  ISETP.GE.AND P5, PT, R19.reuse, RZ, PT ;  /* 0x000000ff1300720c */ /* 0x040fe20003fa6270 */
[----:B------:R-:W-:Y:S01]  /*0d60*/  IMAD.U32 R7, RZ, RZ, UR9 ;  /* 0x00000009ff077e24 */ /* 0x000fe2000f8e00ff */
[----:B------:R-:W-:Y:S01]  /*0d70*/  LOP3.LUT R23, RZ, R23, RZ, 0x33, !PT ;  /* 0x00000017ff177212 */ /* 0x000fe200078e33ff */
[----:B------:R-:W-:Y:S01]  /*0d80*/  IMAD.U32 R6, RZ, RZ, UR8 ;  /* 0x00000008ff067e24 */ /* 0x000fe2000f8e00ff */
[----:B------:R-:W-:Y:S01]  /*0d90*/  SEL R16, R16, R25, !P5 ;  /* 0x0000001910107207 */ /* 0x000fe20006800000 */
[----:B------:R-:W-:Y:S01]  /*0da0*/  IMAD.U32 R7, RZ, RZ, UR7 ;  /* 0x00000007ff077e24 */ /* 0x000fe2000f8e00ff */
[----:B------:R-:W-:Y:S01]  /*0db0*/  SEL R19, R19, R8, !P5 ;  /* 0x0000000813137207 */ /* 0x000fe20006800000 */
[----:B------:R-:W-:Y:S01]  /*0dc0*/  IMAD R25, R14, c[0x0][0x208], RZ ;  /* 0x000082000e197a24 */ /* 0x000fe200078e02ff */
[----:B------:R-:W-:Y:S01]  /*0dd0*/  SEL R8, RZ, c[0x0][0x214], !P0 ;  /* 0x00008500ff087a07 */ /* 0x000fe20004000000 */
[----:B------:R-:W-:Y:S01]  /*0de0*/  USEL UR7, UR15, URZ, UP0 ;  /* 0x0000003f0f077287 */ /* 0x000fe20008000000 */
[----:B------:R-:W-:Y:S01]  /*0df0*/  IADD3.X R18, R18, UR14, R23, P3, P2 ;  /* 0x0000000e12127c10 */ /* 0x000fe20009fe4417 */
[C---:B------:R-:W-:Y:S01]  /*0e00*/  IMAD R23, R0.reuse, c[0x0][0x20c], R25 ;  /* 0x0000830000177a24 */ /* 0x040fe200078e0219 */
[----:B------:R-:W-:Y:S01]  /*0e10*/  LOP3.LUT R8, RZ, R8, RZ, 0x33, !PT ;  /* 0x00000008ff087212 */ /* 0x000fe200078e33ff */
[----:B------:R-:W-:Y:S01]  /*0e20*/  IMAD.WIDE.U32 R6, R0, c[0x0][0x208], R6 ;  /* 0x0000820000067a25 */ /* 0x000fe200078e0006 */
[----:B------:R-:W-:Y:S01]  /*0e30*/  IADD3 R25, P3, -R22, 0x1, RZ ;  /* 0x0000000116197810 */ /* 0x000fe20007f7e1ff */
[----:B------:R-:W-:Y:S01]  /*0e40*/  ULDC.64 UR20, c[0x0][0x220] ;  /* 0x0000880000147ab9 */ /* 0x000fe20000000a00 */
[----:B------:R-:W-:Y:S01]  /*0e50*/  IADD3 R20, P0, P2, R20, R9, -R4 ;  /* 0x0000000914147210 */ /* 0x000fe20007a1e804 */
[----:B------:R-:W-:Y:S01]  /*0e60*/  IMAD.IADD R7, R7, 0x1, R23 ;  /* 0x0000000107077824 */ /* 0x000fe200078e0217 */
[----:B------:R-:W-:Y:S01]  /*0e70*/  IADD3.X R21, R21, UR7, R8, P4, P1 ;  /* 0x0000000715157c10 */ /* 0x000fe2000a7e2408 */
[----:B------:R-:W-:Y:S01]  /*0e80*/  IMAD R9, R5, c[0x0][0x200], RZ ;  /* 0x0000800005097a24 */ /* 0x000fe200078e02ff */
[C---:B------:R-:W-:Y:S01]  /*0e90*/  IADD3 R22, P1, R2.reuse, -c[0x0][0x220], RZ ;  /* 0x8000880002167a10 */ /* 0x040fe20007f3e0ff */
        /* <DEDUP_REMOVED lines=23> */
[----:B------:R-:W-:-:S05]  /*1010*/  LEA.HI.X R9, R6, c[0x0][0x1bc], R7, 0x2, P4 ;  /* 0x00006f0006097a11 */ /* 0x000fca00020f1407 */
[----:B------:R0:W2:Y:S01]  /*1020*/  LDG.E R8, [R8.64] ;  /* 0x0000001008087981 */ /* 0x0000a2000c1e1900 */
        /* <DEDUP_REMOVED lines=8> */
[----:B------:R-:W-:Y:S01]  /*10b0*/  UISETP.LT.U32.AND UP0, UPT, URZ, UR20, UPT ;  /* 0x000000143f00728c */ /* 0x000fe2000bf01070 */
[----:B0-----:R-:W-:Y:S01]  /*10c0*/  IMAD.X R9, RZ, RZ, ~R4, P3 ;  /* 0x000000ffff097224 */ /* 0x001fe200018e0e04 */
        /* <DEDUP_REMOVED lines=8> */
[----:B------:R-:W-:Y:S01]  /*1150*/  SEL R9, R9, R4, P1 ;  /* 0x0000000409097207 */ /* 0x000fe20000800000 */
[----:B------:R-:W-:Y:S01]  /*1160*/  UIMAD UR18, UR11, UR22, URZ ;  /* 0x000000160b1272a4 */ /* 0x000fe2000f8e023f */
[----:B------:R-:W-:Y:S01]  /*1170*/  IMAD R13, R15, c[0x0][0x1b4], R12 ;  /* 0x00006d000f0d7a24 */ /* 0x000fe200078e020c */
[----:B------:R-:W-:Y:S01]  /*1180*/  USEL UR7, URZ, UR20, !UP0 ;  /* 0x000000143f077287 */ /* 0x000fe2000c000000 */
[----:B------:R-:W-:Y:S01]  /*1190*/  IMAD.X R10, R17, 0x1, R10, P0 ;  /* 0x00000001110a7824 */ /* 0x000fe200000e060a */
[----:B------:R-:W-:-:S02]  /*11a0*/  USEL UR11, URZ, UR21, !UP0 ;  /* 0x000000153f0b7287 */ /* 0x000fc4000c000000 */
[----:B------:R-:W-:Y:S01]  /*11b0*/  UIADD3.X UR13, URZ, ~UR21, URZ, UP1, !UPT ;  /* 0x800000153f0d7290 */ /* 0x000fe20008ffe43f */
[----:B------:R-:W-:Y:S01]  /*11c0*/  IMAD R10, R10, c[0x0][0x1a8], RZ ;  /* 0x00006a000a0a7a24 */ /* 0x000fe200078e02ff */
[----:B------:R-:W-:Y:S02]  /*11d0*/  UISETP.GT.U32.AND UP0, UPT, UR12, URZ, UPT ;  /* 0x0000003f0c00728c */ /* 0x000fe4000bf04070 */
[----:B------:R-:W-:Y:S02]  /*11e0*/  UIMAD UR18, UR10, UR23, UR18 ;  /* 0x000000170a1272a4 */ /* 0x000fe4000f8e0212 */
[----:B------:R-:W-:Y:S02]  /*11f0*/  UIMAD.WIDE.U32 UR8, UR10, UR22, UR8 ;  /* 0x000000160a0872a5 */ /* 0x000fe4000f8e0008 */
[----:B------:R-:W-:Y:S02]  /*1200*/  UISETP.GT.AND.EX UP0, UPT, UR13, URZ, UPT, UP0 ;  /* 0x0000003f0d00728c */ /* 0x000fe4000bf04300 */
[----:B------:R-:W-:-:S02]  /*1210*/  ULOP3.LUT UR10, URZ, UR7, URZ, 0x33, !UPT ;  /* 0x000000073f0a7292 */ /* 0x000fc4000f8e333f */
[----:B------:R-:W-:Y:S01]  /*1220*/  UIADD3 UR7, UR9, UR18, URZ ;  /* 0x0000001209077290 */ /* 0x000fe2000fffe03f */
[----:B------:R-:W-:Y:S01]  /*1230*/  IMAD.U32 R7, RZ, RZ, UR9 ;  /* 0x00000009ff077e24 */ /* 0x000fe2000f8e00ff */
[----:B------:R-:W-:Y:S01]  /*1240*/  USEL UR12, UR12, URZ, UP0 ;  /* 0x0000003f0c0c7287 */ /* 0x000fe20008000000 */
[----:B------:R-:W-:Y:S01]  /*1250*/  IMAD.U32 R6, RZ, RZ, UR8 ;  /* 0x00000008ff067e24 */ /* 0x000fe2000f8e00ff */
[----:B------:R-:W-:Y:S02]  /*1260*/  ULOP3.LUT UR11, URZ, UR11, URZ, 0x33, !UPT ;  /* 0x0000000b3f0b7292 */ /* 0x000fe4000f8e333f */
[----:B------:R-:W-:Y:S01]  /*1270*/  IMAD.U32 R7, RZ, RZ, UR7 ;  /* 0x00000007ff077e24 */ /* 0x000fe2000f8e00ff */
[----:B------:R-:W-:Y:S02]  /*1280*/  UIADD3 UR7, UP1, UP2, UR12, UR14, UR10 ;  /* 0x0000000e0c077290 */ /* 0x000fe4000fa3e00a */
[----:B------:R-:W-:Y:S01]  /*1290*/  USEL UR8, UR13, URZ, UP0 ;  /* 0x0000003f0d087287 */ /* 0x000fe20008000000 */
[----:B------:R-:W-:-:S03]  /*12a0*/  IMAD.WIDE.U32 R6, R15, c[0x0][0x1b0], R6 ;  /* 0x00006c000f067a25 */ /* 0x000fc600078e0006 */
[----:B------:R-:W-:Y:S01]  /*12b0*/  UIADD3.X UR8, UR8, UR15, UR11, UP1, UP2 ;  /* 0x0000000f08087290 */ /* 0x000fe20008fe440b */
[----:B------:R-:W-:Y:S01]  /*12c0*/  IADD3 R5, P2, P3, R25, UR7, -R2 ;  /* 0x0000000719057c10 */ /* 0x000fe2000fb5e802 */
[----:B------:R-:W-:-:S03]  /*12d0*/  IMAD.IADD R7, R7, 0x1, R13 ;  /* 0x0000000107077824 */ /* 0x000fc600078e020d */
[----:B------:R-:W-:Y:S02]  /*12e0*/  IADD3 R5, P0, R5, R22, RZ ;  /* 0x0000001605057210 */ /* 0x000fe40007f1e0ff */
[----:B------:R-:W-:Y:S01]  /*12f0*/  IADD3.X R0, R23, UR8, ~R3, P2, P3 ;  /* 0x0000000817007c10 */ /* 0x000fe200097e6c03 */
[----:B------:R-:W-:-:S04]  /*1300*/  IMAD.WIDE.U32 R2, R11, c[0x0][0x1a8], R6 ;  /* 0x00006a000b027a25 */ /* 0x000fc800078e0006 */
[----:B------:R-:W-:Y:S02]  /*1310*/  IMAD.X R0, R0, 0x1, R9, P0 ;  /* 0x0000000100007824 */ /* 0x000fe400000e0609 */
[----:B------:R-:W-:Y:S02]  /*1320*/  IMAD R9, R11, c[0x0][0x1ac], R10 ;  /* 0x00006b000b097a24 */ /* 0x000fe400078e020a */
[----:B------:R-:W-:Y:S02]  /*1330*/  IMAD R0, R0, c[0x0][0x1a0], RZ ;  /* 0x0000680000007a24 */ /* 0x000fe400078e02ff */
[----:B------:R-:W-:Y:S02]  /*1340*/  IMAD.IADD R3, R3, 0x1, R9 ;  /* 0x0000000103037824 */ /* 0x000fe400078e0209 */
[C---:B------:R-:W-:Y:S02]  /*1350*/  IMAD R7, R5.reuse, c[0x0][0x1a4], R0 ;  /* 0x0000690005077a24 */ /* 0x040fe400078e0200 */
[----:B------:R-:W-:-:S04]  /*1360*/  IMAD.WIDE.U32 R2, R5, c[0x0][0x1a0], R2 ;  /* 0x0000680005027a25 */ /* 0x000fc800078e0002 */
[----:B------:R-:W-:Y:S01]  /*1370*/  IMAD.IADD R3, R3, 0x1, R7 ;  /* 0x0000000103037824 */ /* 0x000fe200078e0207 */
[----:B------:R-:W-:-:S04]  /*1380*/  LEA R4, P0, R2, c[0x0][0x160], 0x2 ;  /* 0x0000580002047a11 */ /* 0x000fc800078010ff */
[----:B------:R-:W-:-:S05]  /*1390*/  LEA.HI.X R5, R2, c[0x0][0x164], R3, 0x2, P0 ;  /* 0x0000590002057a11 */ /* 0x000fca00000f1403 */
[----:B--2---:R-:W-:Y:S01]  /*13a0*/  RED.E.ADD.F32.FTZ.RN.STRONG.GPU [R4.64], R8 ;  /* 0x000000080400798e */ /* 0x004fe2000c10e790 */
[----:B------:R-:W-:Y:S05]  /*13b0*/  EXIT ;  /* 0x000000000000794d */ /* 0x000fea0003800000 */
        .weak           $__internal_8_$__cuda_sm20_div_s64
        .type           $__internal_8_$__cuda_sm20_div_s64,@function
        .size           $__internal_8_$__cuda_sm20_div_s64,($__internal_9_$__cuda_sm20_rem_s64 - $__internal_8_$__cuda_sm20_div_s64)
$__internal_8_$__cuda_sm20_div_s64:
        /* <DEDUP_REMOVED lines=40> */
[-C--:B------:R-:W-:Y:S02]  /*1640*/  SEL R13, R17, R12.reuse, !P3 ;  /* 0x0000000c110d7207 */ /* 0x080fe40005800000 */
[----:B------:R-:W-:Y:S01]  /*1650*/  IADD3.X R20, RZ, RZ, R15, P2, P1 ;  /* 0x000000ffff147210 */ /* 0x000fe200017e240f */
[----:B------:R-:W-:Y:S01]  /*1660*/  IMAD.MOV.U32 R17, RZ, RZ, RZ ;  /* 0x000000ffff117224 */ /* 0x000fe200078e00ff */
[----:B------:R-:W-:-:S03]  /*1670*/  LOP3.LUT R12, R9, R12, RZ, 0x3c, !PT ;  /* 0x0000000c090c7212 */ /* 0x000fc600078e3cff */
        /* <DEDUP_REMOVED lines=25> */
[----:B------:R-:W-:Y:S01]  /*1810*/  ISETP.GE.AND P1, PT, R12, RZ, PT ;  /* 0x000000ff0c00720c */ /* 0x000fe20003f26270 */
[----:B------:R-:W-:Y:S01]  /*1820*/  IMAD.X R7, RZ, RZ, R16, P2 ;  /* 0x000000ffff077224 */ /* 0x000fe200010e0610 */
[----:B------:R-:W-:-:S04]  /*1830*/  SEL R6, R6, R15, P0 ;  /* 0x0000000f06067207 */ /* 0x000fc80000000000 */
        /* <DEDUP_REMOVED lines=10> */
[----:B------:R-:W-:Y:S06]  /*18e0*/  RET.REL.NODEC R8 `(_ZN2at6native49_GLOBAL__N__cfa43aba_16_ReflectionPad_cu_f800513936reflection_pad3d_backward_out_kernelIfEEvNS_27GenericPackedTensorAccessorIT_Lm5ENS_16DefaultPtrTraitsElEENS3_IKS4_Lm5ES5_lEElllll) ;  /* 0xffffe71008007950 */ /* 0x000fec0003c3ffff */
        .weak           $__internal_9_$__cuda_sm20_rem_s64
        .type           $__internal_9_$__cuda_sm20_rem_s64,@function
        .size           $__internal_9_$__cuda_sm20_rem_s64,(.L_x_1121 - $__internal_9_$__cuda_sm20_rem_s64)
$__internal_9_$__cuda_sm20_rem_s64:
        /* <DEDUP_REMOVED lines=77> */
[----:B------:R-:W-:Y:S06]  /*1dc0*/  RET.REL.NODEC R4 `(_ZN2at6native49_GLOBAL__N__cfa43aba_16_ReflectionPad_cu_f800513936reflection_pad3d_backward_out_kernelIfEEvNS_27GenericPackedTensorAccessorIT_Lm5ENS_16DefaultPtrTraitsElEENS3_IKS4_Lm5ES5_lEElllll) ;  /* 0xffffe23004007950 */ /* 0x000fec0003c3ffff */
.L_x_53:
        /* <DEDUP_REMOVED lines=11> */
.L_x_1121:


//--------------------- .text._ZN2at6native49_GLOBAL__N__cfa43aba_16_ReflectionPad_cu_f800513936reflection_pad3d_backward_out_kernelIdEEvNS_27GenericPackedTensorAccessorIT_Lm5ENS_16DefaultPtrTraitsElEENS3_IKS4_Lm5ES5_lEElllll --------------------------
	.section	.text._ZN2at6native49_GLOBAL__N__cfa43aba_16_ReflectionPad_cu_f800513936reflection_pad3d_backward_out_kernelIdEEvNS_27GenericPackedTensorAccessorIT_Lm5ENS_16DefaultPtrTraitsElEENS3_IKS4_Lm5ES5_lEElllll,"ax",@progbits
	.sectioninfo	@"SHI_REGISTERS=30"
	.align	128
.text._ZN2at6native49_GLOBAL__N__cfa43aba_16_ReflectionPad_cu_f800513936reflection_pad3d_backward_out_kernelIdEEvNS_27GenericPackedTensorAccessorIT_Lm5ENS_16DefaultPtrTraitsElEENS3_IKS4_Lm5ES5_lEElllll:
        .type           _ZN2at6native49_GLOBAL__N__cfa43aba_16_ReflectionPad_cu_f800513936reflection_pad3d_backward_out_kernelIdEEvNS_27GenericPackedTensorAccessorIT_Lm5ENS_16DefaultPtrTraitsElEENS3_IKS4_Lm5ES5_lEElllll,@function
        .size           _ZN2at6native49_GLOBAL__N__cfa43aba_16_ReflectionPad_cu_f800513936reflection_pad3d_backward_out_kernelIdEEvNS_27GenericPackedTensorAccessorIT_Lm5ENS_16DefaultPtrTraitsElEENS3_IKS4_Lm5ES5_lEElllll,(.L_x_1124 - _ZN2at6native49_GLOBAL__N__cfa43aba_16_ReflectionPad_cu_f800513936reflection_pad3d_backward_out_kernelIdEEvNS_27GenericPackedTensorAccessorIT_Lm5ENS_16DefaultPtrTraitsElEENS3_IKS4_Lm5ES5_lEElllll)
        .other          _ZN2at6native49_GLOBAL__N__cfa43aba_16_ReflectionPad_cu_f800513936reflection_pad3d_backward_out_kernelIdEEvNS_27GenericPackedTensorAccessorIT_Lm5ENS_16DefaultPtrTraitsElEENS3_IKS4_Lm5ES5_lEElllll,@"STO_CUDA_ENTRY STV_DEFAULT"
_ZN2at6native49_GLOBAL__N__cfa43aba_16_ReflectionPad_cu_f800513936reflection_pad3d_backward_out_kernelIdEEvNS_27GenericPackedTensorAccessorIT_Lm5ENS_16DefaultPtrTraitsElEENS3_IKS4_Lm5ES5_lEElllll:
        /* <DEDUP_REMOVED lines=28> */
[----:B------:R-:W-:Y:S05]  /*01c0*/  CALL.REL.NOINC `($__internal_10_$__cuda_sm20_div_s64) ;  /* 0x0000118000007944 */ /* 0x000fea0003c00000 */
        /* <DEDUP_REMOVED lines=9> */
.L_x_55:
        /* <DEDUP_REMOVED lines=22> */
.L_x_56:
[----:B------:R-:W-:Y:S05]  /*03c0*/  BSYNC B0 ;  /* 0x0000000000007941 */ /* 0x000fea0003800000 */
.L_x_54:
[----:B------:R-:W-:Y:S01]  /*03d0*/  LOP3.LUT R0, R5, c[0x0][0x1dc], RZ, 0xfc, !PT ;  /* 0x0000770005007a12 */ /* 0x000fe200078efcff */
[----:B------:R-:W-:Y:S03]  /*03e0*/  BSSY B0, `(.L_x_57) ;  /* 0x0000018000007945 */ /* 0x000fe60003800000 */
[----:B------:R-:W-:-:S13]  /*03f0*/  ISETP.NE.U32.AND P0, PT, R0, RZ, PT ;  /* 0x000000ff0000720c */ /* 0x000fda0003f05070 */
[----:B------:R-:W-:Y:S05]  /*0400*/  @!P0 BRA `(.L_x_58) ;  /* 0x0000003000008947 */ /* 0x000fea0003800000 */
[----:B------:R-:W-:Y:S02]  /*0410*/  MOV R0, 0x430 ;  /* 0x0000043000007802 */ /* 0x000fe40000000f00 */
[----:B------:R-:W-:Y:S05]  /*0420*/  CALL.REL.NOINC `($__internal_11_$__cuda_sm20_rem_s64) ;  /* 0x0000146000007944 */ /* 0x000fea0003c00000 */
[----:B------:R-:W-:Y:S05]  /*0430*/  BRA `(.L_x_59) ;  /* 0x0000012000007947 */ /* 0x000fea0003800000 */
.L_x_58:
        /* <DEDUP_REMOVED lines=18> */
.L_x_59:
[----:B------:R-:W-:Y:S05]  /*0560*/  BSYNC B0 ;  /* 0x0000000000007941 */ /* 0x000fea0003800000 */
.L_x_57:
        /* <DEDUP_REMOVED lines=17> */
[----:B------:R-:W-:Y:S05]  /*0680*/  CALL.REL.NOINC `($__internal_10_$__cuda_sm20_div_s64) ;  /* 0x00000cc000007944 */ /* 0x000fea0003c00000 */
[----:B------:R-:W-:Y:S05]  /*0690*/  BRA `(.L_x_62) ;  /* 0x0000013000007947 */ /* 0x000fea0003800000 */
.L_x_61:
        /* <DEDUP_REMOVED lines=19> */
.L_x_62:
[----:B------:R-:W-:Y:S05]  /*07d0*/  BSYNC B0 ;  /* 0x0000000000007941 */ /* 0x000fea0003800000 */
.L_x_60:
        /* <DEDUP_REMOVED lines=17> */
[----:B------:R-:W-:Y:S01]  /*08f0*/  ISETP.LT.AND P2, PT, R0, RZ, PT ;  /* 0x000000ff0000720c */ /* 0x000fe20003f41270 */
[----:B------:R-:W-:Y:S01]  /*0900*/  ULDC.64 UR14, c[0x0][0x210] ;  /* 0x00008400000e7ab9 */ /* 0x000fe20000000a00 */
[----:B------:R-:W-:Y:S01]  /*0910*/  SEL R3, R4, R3, P0 ;  /* 0x0000000304037207 */ /* 0x000fe20000000000 */
[----:B------:R-:W-:Y:S01]  /*0920*/  UIADD3 UR14, UP0, URZ, -UR14, URZ ;  /* 0x8000000e3f0e7290 */ /* 0x000fe2000ff1e03f */
[----:B------:R-:W-:Y:S01]  /*0930*/  SEL R2, R5, R2, P2 ;  /* 0x0000000205027207 */ /* 0x000fe20001000000 */
[----:B------:R-:W-:Y:S01]  /*0940*/  IMAD.X R5, RZ, RZ, ~R0, P3 ;  /* 0x000000ffff057224 */ /* 0x000fe200018e0e00 */
        /* <DEDUP_REMOVED lines=19> */
[----:B------:R-:W-:Y:S01]  /*0a80*/  UIADD3.X UR13, URZ, UR13, URZ, UP0, !UPT ;  /* 0x0000000d3f0d7290 */ /* 0x000fe200087fe43f */
[----:B------:R-:W-:Y:S01]  /*0a90*/  IADD3.X R21, R15, ~c[0x0][0x184], R21, P4, P5 ;  /* 0x800061000f157a10 */ /* 0x000fe200027ea415 */
[----:B------:R-:W-:Y:S01]  /*0aa0*/  ULDC.64 UR20, c[0x0][0x1f0] ;  /* 0x00007c0000147ab9 */ /* 0x000fe20000000a00 */
[----:B------:R-:W-:Y:S01]  /*0ab0*/  IADD3 R5, P5, RZ, -R6, RZ ;  /* 0x80000006ff057210 */ /* 0x000fe20007fbe0ff */
[----:B------:R-:W-:Y:S01]  /*0ac0*/  IMAD.MOV.U32 R20, RZ, RZ, c[0x0][0x214] ;  /* 0x00008500ff147624 */ /* 0x000fe200078e00ff */
[----:B------:R-:W-:Y:S01]  /*0ad0*/  IADD3 R7, P3, P2, R7, UR7, R4 ;  /* 0x0000000707077c10 */ /* 0x000fe2000fa7e004 */
[----:B------:R-:W-:Y:S01]  /*0ae0*/  UIMAD UR19, UR13, UR20, URZ ;  /* 0x000000140d1372a4 */ /* 0x000fe2000f8e023f */
[----:B------:R-:W-:Y:S01]  /*0af0*/  ISETP.LT.U32.AND P0, PT, RZ, c[0x0][0x210], PT ;  /* 0x00008400ff007a0c */ /* 0x000fe20003f01070 */
[----:B------:R-:W-:Y:S01]  /*0b00*/  IMAD.X R4, RZ, RZ, ~R21, P5 ;  /* 0x000000ffff047224 */ /* 0x000fe200028e0e15 */
[----:B------:R-:W-:Y:S01]  /*0b10*/  LEA R24, P5, R23, c[0x0][0x188], 0x1 ;  /* 0x0000620017187a11 */ /* 0x000fe200078a08ff */
[----:B------:R-:W-:Y:S01]  /*0b20*/  UISETP.GT.U32.AND UP0, UPT, UR14, URZ, UPT ;  /* 0x0000003f0e00728c */ /* 0x000fe2000bf04070 */
[----:B------:R-:W-:Y:S01]  /*0b30*/  ISETP.GE.AND P4, PT, R21, RZ, PT ;  /* 0x000000ff1500720c */ /* 0x000fe20003f86270 */
[----:B------:R-:W-:Y:S01]  /*0b40*/  UIMAD.WIDE.U32 UR8, UR12, UR20, URZ ;  /* 0x000000140c0872a5 */ /* 0x000fe2000f8e003f */
[----:B------:R-:W-:Y:S01]  /*0b50*/  ISETP.GT.AND.EX P0, PT, R20, RZ, PT, P0 ;  /* 0x000000ff1400720c */ /* 0x000fe20003f04300 */
[----:B------:R-:W-:Y:S01]  /*0b60*/  UIMAD UR19, UR12, UR21, UR19 ;  /* 0x000000150c1372a4 */ /* 0x000fe2000f8e0213 */
[C---:B------:R-:W-:Y:S01]  /*0b70*/  LEA.HI.X R20, R23.reuse, c[0x0][0x18c], R20, 0x1, P5 ;  /* 0x0000630017147a11 */ /* 0x040fe200028f0c14 */
[----:B------:R-:W-:Y:S01]  /*0b80*/  UISETP.GT.AND.EX UP0, UPT, UR15, URZ, UPT, UP0 ;  /* 0x0000003f0f00728c */ /* 0x000fe2000bf04300 */
[----:B------:R-:W-:Y:S01]  /*0b90*/  IADD3 R23, P5, -R23, 0x1, RZ ;  /* 0x0000000117177810 */ /* 0x000fe20007fbe1ff */
[----:B------:R-:W-:Y:S01]  /*0ba0*/  ULDC.64 UR20, c[0x0][0x1e8] ;  /* 0x00007a0000147ab9 */ /* 0x000fe20000000a00 */
[----:B------:R-:W-:Y:S01]  /*0bb0*/  SEL R6, R6, R5, !P4 ;  /* 0x0000000506067207 */ /* 0x000fe20006000000 */
[----:B------:R-:W-:Y:S01]  /*0bc0*/  UIADD3 UR9, UR9, UR19, URZ ;  /* 0x0000001309097290 */ /* 0x000fe2000fffe03f */
[----:B------:R-:W-:Y:S01]  /*0bd0*/  SEL R5, RZ, c[0x0][0x210], !P0 ;  /* 0x00008400ff057a07 */ /* 0x000fe20004000000 */
[----:B------:R-:W-:Y:S01]  /*0be0*/  UIMAD UR19, UR11, UR20, URZ ;  /* 0x000000140b1372a4 */ /* 0x000fe2000f8e023f */
[----:B------:R-:W-:Y:S01]  /*0bf0*/  SEL R21, R21, R4, !P4 ;  /* 0x0000000415157207 */ /* 0x000fe20006000000 */
[----:B------:R-:W-:Y:S01]  /*0c00*/  IMAD.X R11, RZ, RZ, ~c[0x0][0x214], P5 ;  /* 0x80008500ff0b7624 */ /* 0x000fe200028e06ff */
[----:B------:R-:W-:Y:S01]  /*0c10*/  USEL UR7, UR14, URZ, UP0 ;  /* 0x0000003f0e077287 */ /* 0x000fe20008000000 */
[----:B------:R-:W-:Y:S01]  /*0c20*/  SEL R9, RZ, c[0x0][0x21c], !P1 ;  /* 0x00008700ff097a07 */ /* 0x000fe20004800000 */
[----:B------:R-:W-:Y:S01]  /*0c30*/  USEL UR14, UR18, URZ, UP1 ;  /* 0x0000003f120e7287 */ /* 0x000fe20008800000 */
[----:B------:R-:W-:Y:S01]  /*0c40*/  IADD3 R23, P4, P5, R26, -c[0x0][0x188], R23 ;  /* 0x800062001a177a10 */ /* 0x000fe20007d9e017 */
[----:B------:R-:W-:Y:S01]  /*0c50*/  UIMAD UR19, UR10, UR21, UR19 ;  /* 0x000000150a1372a4 */ /* 0x000fe2000f8e0213 */
[----:B------:R-:W-:Y:S01]  /*0c60*/  LOP3.LUT R5, RZ, R5, RZ, 0x33, !PT ;  /* 0x00000005ff057212 */ /* 0x000fe200078e33ff */
[----:B------:R-:W-:Y:S01]  /*0c70*/  UIMAD.WIDE.U32 UR8, UR10, UR20, UR8 ;  /* 0x000000140a0872a5 */ /* 0x000fe2000f8e0008 */
[----:B------:R-:W-:Y:S01]  /*0c80*/  LOP3.LUT R9, RZ, R9, RZ, 0x33, !PT ;  /* 0x00000009ff097212 */ /* 0x000fe200078e33ff */
[C---:B------:R-:W-:Y:S01]  /*0c90*/  IMAD R17, R8.reuse, c[0x0][0x208], RZ ;  /* 0x0000820008117a24 */ /* 0x040fe200078e02ff */
[----:B------:R-:W-:Y:S01]  /*0ca0*/  IADD3.X R11, R8, ~c[0x0][0x18c], R11, P4, P5 ;  /* 0x80006300080b7a10 */ /* 0x000fe200027ea40b */
[----:B------:R-:W-:Y:S01]  /*0cb0*/  ULDC.64 UR20, c[0x0][0x220] ;  /* 0x0000880000147ab9 */ /* 0x000fe20000000a00 */
[----:B------:R-:W-:Y:S01]  /*0cc0*/  IADD3 R16, P5, RZ, -R23, RZ ;  /* 0x80000017ff107210 */ /* 0x000fe20007fbe0ff */
[----:B------:R-:W-:Y:S01]  /*0cd0*/  IMAD.U32 R4, RZ, RZ, UR8 ;  /* 0x00000008ff047e24 */ /* 0x000fe2000f8e00ff */
[----:B------:R-:W-:Y:S01]  /*0ce0*/  IADD3 R24, P4, P1, R24, UR7, R5 ;  /* 0x0000000718187c10 */ /* 0x000fe2000f99e005 */
[----:B------:R-:W-:Y:S01]  /*0cf0*/  UIADD3 UR7, UR9, UR19, URZ ;  /* 0x0000001309077290 */ /* 0x000fe2000fffe03f */
[----:B------:R-:W-:Y:S01]  /*0d00*/  IADD3.X R22, R22, UR14, R9, P3, P2 ;  /* 0x0000000e16167c10 */ /* 0x000fe20009fe4409 */
[----:B------:R-:W-:Y:S01]  /*0d10*/  IMAD.MOV.U32 R9, RZ, RZ, c[0x0][0x178] ;  /* 0x00005e00ff097624 */ /* 0x000fe200078e00ff */
[----:B------:R-:W-:Y:S01]  /*0d20*/  SEL R19, RZ, c[0x0][0x214], !P0 ;  /* 0x00008500ff137a07 */ /* 0x000fe20004000000 */
[----:B------:R-:W-:Y:S01]  /*0d30*/  IMAD.X R18, RZ, RZ, ~R11, P5 ;  /* 0x000000ffff127224 */ /* 0x000fe200028e0e0b */
[----:B------:R-:W-:Y:S01]  /*0d40*/  ISETP.GE.AND P5, PT, R11, RZ, PT ;  /* 0x000000ff0b00720c */ /* 0x000fe20003fa6270 */
[----:B------:R-:W-:Y:S01]  /*0d50*/  IMAD.U32 R5, RZ, RZ, UR9 ;  /* 0x00000009ff057e24 */ /* 0x000fe2000f8e00ff */
[----:B------:R-:W-:Y:S01]  /*0d60*/  IADD3 R9, P3, -R9, 0x1, RZ ;  /* 0x0000000109097810 */ /* 0x000fe20007f7e1ff */
[----:B------:R-:W-:Y:S01]  /*0d70*/  IMAD.U32 R5, RZ, RZ, UR7 ;  /* 0x00000007ff057e24 */ /* 0x000fe2000f8e00ff */
[----:B------:R-:W-:Y:S01]  /*0d80*/  USEL UR7, UR15, URZ, UP0 ;  /* 0x0000003f0f077287 */ /* 0x000fe20008000000 */
[----:B------:R-:W-:Y:S01]  /*0d90*/  SEL R23, R23, R16, !P5 ;  /* 0x0000001017177207 */ /* 0x000fe20006800000 */
[C---:B------:R-:W-:Y:S01]  /*0da0*/  IMAD R25, R26.reuse, c[0x0][0x20c], R17 ;  /* 0x000083001a197a24 */ /* 0x040fe200078e0211 */
[----:B------:R-:W-:Y:S01]  /*0db0*/  LOP3.LUT R19, RZ, R19, RZ, 0x33, !PT ;  /* 0x00000013ff137212 */ /* 0x000fe200078e33ff */
[----:B------:R-:W-:Y:S01]  /*0dc0*/  IMAD.WIDE.U32 R16, R26, c[0x0][0x208], R4 ;  /* 0x000082001a107a25 */ /* 0x000fe200078e0004 */
[----:B------:R-:W-:Y:S01]  /*0dd0*/  SEL R11, R11, R18, !P5 ;  /* 0x000000120b0b7207 */ /* 0x000fe20006800000 */
[----:B------:R-:W-:Y:S01]  /*0de0*/  ULDC.64 UR14, c[0x0][0x178] ;  /* 0x00005e00000e7ab9 */ /* 0x000fe20000000a00 */
[----:B------:R-:W-:Y:S01]  /*0df0*/  IADD3 R9, P5, P6, R12, -c[0x0][0x220], R9 ;  /* 0x800088000c097a10 */ /* 0x000fe20007ebe009 */
[----:B------:R-:W-:Y:S01]  /*0e00*/  IMAD.X R5, RZ, RZ, ~c[0x0][0x17c], P3 ;  /* 0x80005f00ff057624 */ /* 0x000fe200018e06ff */
[----:B------:R-:W-:Y:S01]  /*0e10*/  IADD3.X R20, R20, UR7, R19, P4, P1 ;  /* 0x0000000714147c10 */ /* 0x000fe2000a7e2413 */
[----:B------:R-:W-:Y:S01]  /*0e20*/  IMAD.IADD R17, R17, 0x1, R25 ;  /* 0x0000000111117824 */ /* 0x000fe200078e0219 */
[----:B------:R-:W-:Y:S01]  /*0e30*/  IADD3 R7, P0, P2, R6, R7, -R14 ;  /* 0x0000000706077210 */ /* 0x000fe20007a1e80e */
[----:B------:R-:W-:Y:S01]  /*0e40*/  IMAD R19, R15, c[0x0][0x200], RZ ;  /* 0x000080000f137a24 */ /* 0x000fe200078e02ff */
[----:B------:R-:W-:Y:S01]  /*0e50*/  IADD3.X R6, R13, ~c[0x0][0x224], R5, P5, P6 ;  /* 0x800089000d067a10 */ /* 0x000fe20002fec405 */
[----:B------:R-:W-:Y:S01]  /*0e60*/  IMAD.WIDE.U32 R16, R14, c[0x0][0x200], R16 ;  /* 0x000080000e107a25 */ /* 0x000fe200078e0010 */
[----:B------:R-:W-:Y:S01]  /*0e70*/  IADD3 R18, P5, RZ, -R9, RZ ;  /* 0x80000009ff127210 */ /* 0x000fe20007fbe0ff */
[----:B------:R-:W-:Y:S01]  /*0e80*/  ULDC.64 UR18, c[0x0][0x198] ;  /* 0x0000660000127ab9 */ /* 0x000fe20000000a00 */
[----:B------:R-:W-:Y:S01]  /*0e90*/  ISETP.GE.AND P4, PT, R6, RZ, PT ;  /* 0x000000ff0600720c */ /* 0x000fe20003f86270 */
[----:B------:R-:W-:Y:S01]  /*0ea0*/  IMAD R19, R14, c[0x0][0x204], R19 ;  /* 0x000081000e137a24 */ /* 0x000fe200078e0213 */
[----:B------:R-:W-:Y:S01]  /*0eb0*/  ULEA UR14, UP0, UR20, UR14, 0x1 ;  /* 0x0000000e140e7291 */ /* 0x000fe2000f80083f */
[C---:B------:R-:W-:Y:S01]  /*0ec0*/  IADD3 R5, P1, R12.reuse, -c[0x0][0x220], RZ ;  /* 0x800088000c057a10 */ /* 0x040fe20007f3e0ff */
[----:B------:R-:W-:Y:S01]  /*0ed0*/  ULDC.64 UR22, c[0x0][0x190] ;  /* 0x0000640000167ab9 */ /* 0x000fe20000000a00 */
[----:B------:R-:W-:Y:S01]  /*0ee0*/  IMAD.IADD R17, R17, 0x1, R19 ;  /* 0x0000000111117824 */ /* 0x000fe200078e0213 */
[----:B------:R-:W-:Y:S01]  /*0ef0*/  SEL R9, R9, R18, !P4 ;  /* 0x0000001209097207 */ /* 0x000fe20006000000 */
[----:B------:R-:W-:Y:S01]  /*0f00*/  IMAD.X R19, RZ, RZ, ~R6, P5 ;  /* 0x000000ffff137224 */ /* 0x000fe200028e0e06 */
[----:B------:R-:W-:Y:S01]  /*0f10*/  UMOV UR7, UR21 ;  /* 0x0000001500077c82 */ /* 0x000fe20008000000 */
[----:B------:R-:W-:Y:S01]  /*0f20*/  IMAD.WIDE.U32 R16, R12, c[0x0][0x1f8], R16 ;  /* 0x00007e000c107a25 */ /* 0x000fe200078e0010 */
[----:B------:R-:W-:Y:S01]  /*0f30*/  UIMAD UR13, UR13, UR18, URZ ;  /* 0x000000120d0d72a4 */ /* 0x000fe2000f8e023f */
[----:B------:R-:W-:-:S02]  /*0f40*/  IADD3.X R21, R21, R22, ~R15, P0, P2 ;  /* 0x0000001615157210 */ /* 0x000fc400007e4c0f */
[----:B------:R-:W-:Y:S01]  /*0f50*/  SEL R6, R6, R19, !P4 ;  /* 0x0000001306067207 */ /* 0x000fe20006000000 */
[C---:B------:R-:W-:Y:S01]  /*0f60*/  IMAD R19, R13.reuse, c[0x0][0x1f8], RZ ;  /* 0x00007e000d137a24 */ /* 0x040fe200078e02ff */
[----:B------:R-:W-:Y:S01]  /*0f70*/  LEA R18, P4, R16, c[0x0][0x1b8], 0x3 ;  /* 0x00006e0010127a11 */ /* 0x000fe200078818ff */
[----:B------:R-:W-:Y:S01]  /*0f80*/  UIMAD.WIDE.U32 UR8, UR12, UR18, URZ ;  /* 0x000000120c0872a5 */ /* 0x000fe2000f8e003f */
[----:B------:R-:W-:Y:S01]  /*0f90*/  IADD3.X R4, R13, ~c[0x0][0x224], RZ, P1, !PT ;  /* 0x800089000d047a10 */ /* 0x000fe20000ffe4ff */
[----:B------:R-:W-:Y:S01]  /*0fa0*/  IMAD R19, R12, c[0x0][0x1fc], R19 ;  /* 0x00007f000c137a24 */ /* 0x000fe200078e0213 */
[----:B------:R-:W-:Y:S01]  /*0fb0*/  ULEA.HI.X UR15, UR20, UR15, UR7, 0x1, UP0 ;  /* 0x0000000f140f7291 */ /* 0x000fe200080f0c07 */
[----:B------:R-:W-:Y:S02]  /*0fc0*/  IADD3 R14, P3, RZ, -R5, RZ ;  /* 0x80000005ff0e7210 */ /* 0x000fe40007f7e0ff */
[----:B------:R-:W-:Y:S01]  /*0fd0*/  IMAD.IADD R17, R17, 0x1, R19 ;  /* 0x0000000111117824 */ /* 0x000fe200078e0213 */
[----:B------:R-:W-:Y:S01]  /*0fe0*/  UIMAD UR18, UR12, UR19, UR13 ;  /* 0x000000130c1272a4 */ /* 0x000fe2000f8e020d */
[----:B------:R-:W-:-:S03]  /*0ff0*/  ISETP.LT.AND P1, PT, R4, RZ, PT ;  /* 0x000000ff0400720c */ /* 0x000fc60003f21270 */
[----:B------:R-:W-:Y:S01]  /*1000*/  LEA.HI.X R19, R16, c[0x0][0x1bc], R17, 0x3, P4 ;  /* 0x00006f0010137a11 */ /* 0x000fe200020f1c11 */
[----:B------:R-:W-:Y:S01]  /*1010*/  UISETP.LT.U32.AND UP0, UPT, URZ, UR20, UPT ;  /* 0x000000143f00728c */ /* 0x000fe2000bf01070 */
[----:B------:R-:W-:-:S04]  /*1020*/  SEL R5, R14, R5, P1 ;  /* 0x000000050e057207 */ /* 0x000fc80000800000 */
[----:B------:R-:W2:Y:S01]  /*1030*/  LDG.E.64 R18, [R18.64] ;  /* 0x0000001012127981 */ /* 0x000ea2000c1e1b00 */
[----:B------:R-:W-:Y:S01]  /*1040*/  UISETP.GT.AND.EX UP0, UPT, UR7, URZ, UPT, UP0 ;  /* 0x0000003f0700728c */ /* 0x000fe2000bf04300 */
[----:B------:R-:W-:Y:S01]  /*1050*/  IADD3 R23, P4, P5, R23, R24, -R26 ;  /* 0x0000001817177210 */ /* 0x000fe20007d9e81a */
[----:B------:R-:W-:Y:S02]  /*1060*/  UIADD3 UR12, UP1, URZ, -UR20, URZ ;  /* 0x800000143f0c7290 */ /* 0x000fe4000ff3e03f */
[----:B------:R-:W-:Y:S01]  /*1070*/  UIADD3 UR9, UR9, UR18, URZ ;  /* 0x0000001209097290 */ /* 0x000fe2000fffe03f */
[----:B------:R-:W-:Y:S01]  /*1080*/  IADD3.X R20, R11, R20, ~R8, P4, P5 ;  /* 0x000000140b147210 */ /* 0x000fe200027eac08 */
[----:B------:R-:W-:Y:S01]  /*1090*/  UIMAD UR18, UR11, UR22, URZ ;  /* 0x000000160b1272a4 */ /* 0x000fe2000f8e023f */
[----:B------:R-:W-:Y:S01]  /*10a0*/  IADD3 R15, P0, R23, R10, RZ ;  /* 0x0000000a170f7210 */ /* 0x000fe20007f1e0ff */
[----:B------:R-:W-:Y:S02]  /*10b0*/  USEL UR7, URZ, UR20, !UP0 ;  /* 0x000000143f077287 */ /* 0x000fe4000c000000 */
[----:B------:R-:W-:-:S02]  /*10c0*/  USEL UR11, URZ, UR21, !UP0 ;  /* 0x000000153f0b7287 */ /* 0x000fc4000c000000 */
[----:B------:R-:W-:Y:S01]  /*10d0*/  UIADD3.X UR13, URZ, ~UR21, URZ, UP1, !UPT ;  /* 0x800000153f0d7290 */ /* 0x000fe20008ffe43f */
[----:B------:R-:W-:Y:S01]  /*10e0*/  IMAD.X R3, R20, 0x1, R3, P0 ;  /* 0x0000000114037824 */ /* 0x000fe200000e0603 */
[----:B------:R-:W-:Y:S01]  /*10f0*/  UISETP.GT.U32.AND UP0, UPT, UR12, URZ, UPT ;  /* 0x0000003f0c00728c */ /* 0x000fe2000bf04070 */
[----:B------:R-:W-:Y:S01]  /*1100*/  IADD3 R2, P0, R7, R2, RZ ;  /* 0x0000000207027210 */ /* 0x000fe20007f1e0ff */
[----:B------:R-:W-:Y:S01]  /*1110*/  UIMAD UR18, UR10, UR23, UR18 ;  /* 0x000000170a1272a4 */ /* 0x000fe2000f8e0212 */
[----:B------:R-:W-:Y:S01]  /*1120*/  IMAD R14, R3, c[0x0][0x1b0], RZ ;  /* 0x00006c00030e7a24 */ /* 0x000fe200078e02ff */
[----:B------:R-:W-:Y:S01]  /*1130*/  UIMAD.WIDE.U32 UR8, UR10, UR22, UR8 ;  /* 0x000000160a0872a5 */ /* 0x000fe2000f8e0008 */
[----:B------:R-:W-:Y:S01]  /*1140*/  IMAD.X R3, RZ, RZ, ~R4, P3 ;  /* 0x000000ffff037224 */ /* 0x000fe200018e0e04 */
[----:B------:R-:W-:Y:S01]  /*1150*/  UISETP.GT.AND.EX UP0, UPT, UR13, URZ, UPT, UP0 ;  /* 0x0000003f0d00728c */ /* 0x000fe2000bf04300 */
[----:B------:R-:W-:Y:S01]  /*1160*/  IMAD.X R21, R21, 0x1, R0, P0 ;  /* 0x0000000115157824 */ /* 0x000fe200000e0600 */
[----:B------:R-:W-:Y:S01]  /*1170*/  ULOP3.LUT UR10, URZ, UR7, URZ, 0x33, !UPT ;  /* 0x000000073f0a7292 */ /* 0x000fe2000f8e333f */
[----:B------:R-:W-:Y:S01]  /*1180*/  IMAD R7, R15, c[0x0][0x1b4], R14 ;  /* 0x00006d000f077a24 */ /* 0x000fe200078e020e */
[----:B------:R-:W-:Y:S01]  /*1190*/  UIADD3 UR7, UR9, UR18, URZ ;  /* 0x0000001209077290 */ /* 0x000fe2000fffe03f */
[----:B------:R-:W-:Y:S01]  /*11a0*/  IMAD.U32 R11, RZ, RZ, UR9 ;  /* 0x00000009ff0b7e24 */ /* 0x000fe2000f8e00ff */
[----:B------:R-:W-:Y:S01]  /*11b0*/  USEL UR12, UR12, URZ, UP0 ;  /* 0x0000003f0c0c7287 */ /* 0x000fe20008000000 */
[----:B------:R-:W-:Y:S01]  /*11c0*/  IMAD.U32 R10, RZ, RZ, UR8 ;  /* 0x00000008ff0a7e24 */ /* 0x000fe2000f8e00ff */
[----:B------:R-:W-:Y:S01]  /*11d0*/  ULOP3.LUT UR11, URZ, UR11, URZ, 0x33, !UPT ;  /* 0x0000000b3f0b7292 */ /* 0x000fe2000f8e333f */
[----:B------:R-:W-:Y:S01]  /*11e0*/  SEL R3, R3, R4, P1 ;  /* 0x0000000403037207 */ /* 0x000fe20000800000 */
[----:B------:R-:W-:Y:S01]  /*11f0*/  IMAD.U32 R11, RZ, RZ, UR7 ;  /* 0x00000007ff0b7e24 */ /* 0x000fe2000f8e00ff */
[----:B------:R-:W-:Y:S01]  /*1200*/  UIADD3 UR7, UP1, UP2, UR12, UR14, UR10 ;  /* 0x0000000e0c077290 */ /* 0x000fe2000fa3e00a */
[----:B------:R-:W-:Y:S01]  /*1210*/  IMAD R21, R21, c[0x0][0x1a8], RZ ;  /* 0x00006a0015157a24 */ /* 0x000fe200078e02ff */
[----:B------:R-:W-:Y:S01]  /*1220*/  USEL UR8, UR13, URZ, UP0 ;  /* 0x0000003f0d087287 */ /* 0x000fe20008000000 */
[----:B------:R-:W-:-:S03]  /*1230*/  IMAD.WIDE.U32 R10, R15, c[0x0][0x1b0], R10 ;  /* 0x00006c000f0a7a25 */ /* 0x000fc600078e000a */
[----:B------:R-:W-:Y:S01]  /*1240*/  UIADD3.X UR8, UR8, UR15, UR11, UP1, UP2 ;  /* 0x0000000f08087290 */ /* 0x000fe20008fe440b */
[----:B------:R-:W-:Y:S01]  /*1250*/  IADD3 R8, P2, P3, R9, UR7, -R12 ;  /* 0x0000000709087c10 */ /* 0x000fe2000fb5e80c */
[----:B------:R-:W-:Y:S02]  /*1260*/  IMAD.IADD R11, R11, 0x1, R7 ;  /* 0x000000010b0b7824 */ /* 0x000fe400078e0207 */
[----:B------:R-:W-:Y:S01]  /*1270*/  IMAD R21, R2, c[0x0][0x1ac], R21 ;  /* 0x00006b0002157a24 */ /* 0x000fe200078e0215 */
[----:B------:R-:W-:Y:S02]  /*1280*/  IADD3 R5, P0, R8, R5, RZ ;  /* 0x0000000508057210 */ /* 0x000fe40007f1e0ff */
[----:B------:R-:W-:-:S05]  /*1290*/  IADD3.X R0, R6, UR8, ~R13, P2, P3 ;  /* 0x0000000806007c10 */ /* 0x000fca00097e6c0d */
        /* <DEDUP_REMOVED lines=9> */
[----:B--2---:R-:W-:Y:S01]  /*1330*/  RED.E.ADD.F64.RN.STRONG.GPU [R4.64], R18 ;  /* 0x000000120400798e */ /* 0x004fe2000c10ed90 */
[----:B------:R-:W-:Y:S05]  /*1340*/  EXIT ;  /* 0x000000000000794d */ /* 0x000fea0003800000 */
        .weak           $__internal_10_$__cuda_sm20_div_s64
        .type           $__internal_10_$__cuda_sm20_div_s64,@function
        .size           $__internal_10_$__cuda_sm20_div_s64,($__internal_11_$__cuda_sm20_rem_s64 - $__internal_10_$__cuda_sm20_div_s64)
$__internal_10_$__cuda_sm20_div_s64:
        /* <DEDUP_REMOVED lines=24> */
[----:B------:R-:W-:-:S04]  /*14d0*/  IMAD.WIDE.U32 R12, R17, R4, RZ ;  /* 0x00000004110c7225 */ /* 0x000fc800078e00ff */
        /* <DEDUP_REMOVED lines=54> */
[----:B------:R-:W-:Y:S01]  /*1840*/  SEL R13, R4, R13, !P1 ;  /* 0x0000000d040d7207 */ /* 0x000fe20004800000 */
[----:B------:R-:W-:Y:S01]  /*1850*/  IMAD.MOV.U32 R4, RZ, RZ, R0 ;  /* 0x000000ffff047224 */ /* 0x000fe200078e0000 */
[----:B------:R-:W-:Y:S02]  /*1860*/  SEL R12, R12, 0xffffffff, P0 ;  /* 0xffffffff0c0c7807 */ /* 0x000fe40000000000 */
[----:B------:R-:W-:Y:S01]  /*1870*/  SEL R13, R13, 0xffffffff, P0 ;  /* 0xffffffff0d0d7807 */ /* 0x000fe20000000000 */
[----:B------:R-:W-:Y:S06]  /*1880*/  RET.REL.NODEC R4 `(_ZN2at6native49_GLOBAL__N__cfa43aba_16_ReflectionPad_cu_f800513936reflection_pad3d_backward_out_kernelIdEEvNS_27GenericPackedTensorAccessorIT_Lm5ENS_16DefaultPtrTraitsElEENS3_IKS4_Lm5ES5_lEElllll) ;  /* 0xffffe77004007950 */ /* 0x000fec0003c3ffff */
        .weak           $__internal_11_$__cuda_sm20_rem_s64
        .type           $__internal_11_$__cuda_sm20_rem_s64,@function
        .size           $__internal_11_$__cuda_sm20_rem_s64,(.L_x_1124 - $__internal_11_$__cuda_sm20_rem_s64)
$__internal_11_$__cuda_sm20_rem_s64:
        /* <DEDUP_REMOVED lines=74> */
[----:B------:R-:W-:Y:S01]  /*1d30*/  SEL R15, R4, R15, !P1 ;  /* 0x0000000f040f7207 */ /* 0x000fe20004800000 */
[----:B------:R-:W-:Y:S01]  /*1d40*/  IMAD.MOV.U32 R4, RZ, RZ, R0 ;  /* 0x000000ffff047224 */ /* 0x000fe200078e0000 */
[----:B------:R-:W-:Y:S02]  /*1d50*/  SEL R14, R14, 0xffffffff, P0 ;  /* 0xffffffff0e0e7807 */ /* 0x000fe40000000000 */
[----:B------:R-:W-:Y:S01]  /*1d60*/  SEL R15, R15, 0xffffffff, P0 ;  /* 0xffffffff0f0f7807 */ /* 0x000fe20000000000 */
[----:B------:R-:W-:Y:S06]  /*1d70*/  RET.REL.NODEC R4 `(_ZN2at6native49_GLOBAL__N__cfa43aba_16_ReflectionPad_cu_f800513936reflection_pad3d_backward_out_kernelIdEEvNS_27GenericPackedTensorAccessorIT_Lm5ENS_16DefaultPtrTraitsElEENS3_IKS4_Lm5ES5_lEElllll) ;  /* 0xffffe28004007950 */ /* 0x000fec0003c3ffff */
.L_x_63:
        /* <DEDUP_REMOVED lines=16> */
.L_x_1124:


//--------------------- .text._ZN2at6native49_GLOBAL__N__cfa43aba_16_ReflectionPad_cu_f800513927reflection_pad3d_out_kernelIN3c108BFloat16EEEvNS_27GenericPackedTensorAccessorIKT_Lm5ENS_16DefaultPtrTraitsElEENS5_IS6_Lm5ES8_lEElllll --------------------------
	.section	.text._ZN2at6native49_GLOBAL__N__cfa43aba_16_ReflectionPad_cu_f800513927reflection_pad3d_out_kernelIN3c108BFloat16EEEvNS_27GenericPackedTensorAccessorIKT_Lm5ENS_16DefaultPtrTraitsElEENS5_IS6_Lm5ES8_lEElllll,"ax",@progbits
	.sectioninfo	@"SHI_REGISTERS=30"
	.align	128
.text._ZN2at6native49_GLOBAL__N__cfa43aba_16_ReflectionPad_cu_f800513927reflection_pad3d_out_kernelIN3c108BFloat16EEEvNS_27GenericPackedTensorAccessorIKT_Lm5ENS_16DefaultPtrTraitsElEENS5_IS6_Lm5ES8_lEElllll:
        .type           _ZN2at6native49_GLOBAL__N__cfa43aba_16_ReflectionPad_cu_f800513927reflection_pad3d_out_kernelIN3c108BFloat16EEEvNS_27GenericPackedTensorAccessorIKT_Lm5ENS_16DefaultPtrTraitsElEENS5_IS6_Lm5ES8_lEElllll,@function
        .size           _ZN2at6native49_GLOBAL__N__cfa43aba_16_ReflectionPad_cu_f800513927reflection_pad3d_out_kernelIN3c108BFloat16EEEvNS_27GenericPackedTensorAccessorIKT_Lm5ENS_16DefaultPtrTraitsElEENS5_IS6_Lm5ES8_lEElllll,(.L_x_1127 - _ZN2at6native49_GLOBAL__N__cfa43aba_16_ReflectionPad_cu_f800513927reflection_pad3d_out_kernelIN3c108BFloat16EEEvNS_27GenericPackedTensorAccessorIKT_Lm5ENS_16DefaultPtrTraitsElEENS5_IS6_Lm5ES8_lEElllll)
        .other          _ZN2at6native49_GLOBAL__N__cfa43aba_16_ReflectionPad_cu_f800513927reflection_pad3d_out_kernelIN3c108BFloat16EEEvNS_27GenericPackedTensorAccessorIKT_Lm5ENS_16DefaultPtrTraitsElEENS5_IS6_Lm5ES8_lEElllll,@"STO_CUDA_ENTRY STV_DEFAULT"
_ZN2at6native49_GLOBAL__N__cfa43aba_16_ReflectionPad_cu_f800513927reflection_pad3d_out_kernelIN3c108BFloat16EEEvNS_27GenericPackedTensorAccessorIKT_Lm5ENS_16DefaultPtrTraitsElEENS5_IS6_Lm5ES8_lEElllll:
        /* <DEDUP_REMOVED lines=28> */
[----:B------:R-:W-:Y:S05]  /*01c0*/  CALL.REL.NOINC `($__internal_12_$__cuda_sm20_div_s64) ;  /* 0x000011f000007944 */ /* 0x000fea0003c00000 */
        /* <DEDUP_REMOVED lines=10> */
.L_x_65:
        /* <DEDUP_REMOVED lines=22> */
.L_x_66:
[----:B------:R-:W-:Y:S05]  /*03d0*/  BSYNC B0 ;  /* 0x0000000000007941 */ /* 0x000fea0003800000 */
.L_x_64:
[----:B------:R-:W-:Y:S01]  /*03e0*/  LOP3.LUT R7, R3, c[0x0][0x1dc], RZ, 0xfc, !PT ;  /* 0x0000770003077a12 */ /* 0x000fe200078efcff */
[----:B------:R-:W-:Y:S03]  /*03f0*/  BSSY B0, `(.L_x_67) ;  /* 0x000001b000007945 */ /* 0x000fe60003800000 */
[----:B------:R-:W-:-:S13]  /*0400*/  ISETP.NE.U32.AND P0, PT, R7, RZ, PT ;  /* 0x000000ff0700720c */ /* 0x000fda0003f05070 */
[----:B------:R-:W-:Y:S05]  /*0410*/  @!P0 BRA `(.L_x_68) ;  /* 0x0000006000008947 */ /* 0x000fea0003800000 */
[----:B------:R-:W-:Y:S01]  /*0420*/  IMAD.MOV.U32 R8, RZ, RZ, R2 ;  /* 0x000000ffff087224 */ /* 0x000fe200078e0002 */
[----:B------:R-:W-:Y:S02]  /*0430*/  MOV R2, 0x450 ;  /* 0x0000045000027802 */ /* 0x000fe40000000f00 */
[----:B------:R-:W-:Y:S05]  /*0440*/  CALL.REL.NOINC `($__internal_13_$__cuda_sm20_rem_s64) ;  /* 0x000014a000007944 */ /* 0x000fea0003c00000 */
[----:B------:R-:W-:Y:S02]  /*0450*/  IMAD.MOV.U32 R2, RZ, RZ, R7 ;  /* 0x000000ffff027224 */ /* 0x000fe400078e0007 */
[----:B------:R-:W-:Y:S01]  /*0460*/  IMAD.MOV.U32 R3, RZ, RZ, R8 ;  /* 0x000000ffff037224 */ /* 0x000fe200078e0008 */
[----:B------:R-:W-:Y:S05]  /*0470*/  BRA `(.L_x_69) ;  /* 0x0000012000007947 */ /* 0x000fea0003800000 */
.L_x_68:
        /* <DEDUP_REMOVED lines=18> */
.L_x_69:
[----:B------:R-:W-:Y:S05]  /*05a0*/  BSYNC B0 ;  /* 0x0000000000007941 */ /* 0x000fea0003800000 */
.L_x_67:
        /* <DEDUP_REMOVED lines=17> */
[----:B------:R-:W-:Y:S05]  /*06c0*/  CALL.REL.NOINC `($__internal_12_$__cuda_sm20_div_s64) ;  /* 0x00000cf000007944 */ /* 0x000fea0003c00000 */
[----:B------:R-:W-:Y:S02]  /*06d0*/  IMAD.MOV.U32 R4, RZ, RZ, R7 ;  /* 0x000000ffff047224 */ /* 0x000fe400078e0007 */
[----:B------:R-:W-:Y:S01]  /*06e0*/  IMAD.MOV.U32 R5, RZ, RZ, R8 ;  /* 0x000000ffff057224 */ /* 0x000fe200078e0008 */
[----:B------:R-:W-:Y:S05]  /*06f0*/  BRA `(.L_x_72) ;  /* 0x0000014000007947 */ /* 0x000fea0003800000 */
.L_x_71:
        /* <DEDUP_REMOVED lines=20> */
.L_x_72:
[----:B------:R-:W-:Y:S05]  /*0840*/  BSYNC B0 ;  /* 0x0000000000007941 */ /* 0x000fea0003800000 */
.L_x_70:
[----:B------:R-:W-:Y:S01]  /*0850*/  IADD3 R15, P0, R0, -c[0x0][0x210], RZ ;  /* 0x80008400000f7a10 */ /* 0x000fe20007f1e0ff */
[----:B------:R-:W-:Y:S01]  /*0860*/  IMAD.MOV.U32 R17, RZ, RZ, c[0x0][0x218] ;  /* 0x00008600ff117624 */ /* 0x000fe200078e00ff */
[----:B------:R-:W-:Y:S01]  /*0870*/  IADD3 R12, P6, R2, -c[0x0][0x218], RZ ;  /* 0x80008600020c7a10 */ /* 0x000fe20007fde0ff */
[----:B------:R-:W-:Y:S01]  /*0880*/  IMAD.MOV.U32 R16, RZ, RZ, c[0x0][0x21c] ;  /* 0x00008700ff107624 */ /* 0x000fe200078e00ff */
[----:B------:R-:W-:Y:S01]  /*0890*/  IADD3.X R8, R6, ~c[0x0][0x214], RZ, P0, !PT ;  /* 0x8000850006087a10 */ /* 0x000fe200007fe4ff */
[----:B------:R-:W-:Y:S01]  /*08a0*/  IMAD.MOV.U32 R23, RZ, RZ, c[0x0][0x210] ;  /* 0x00008400ff177624 */ /* 0x000fe200078e00ff */
[----:B------:R-:W-:Y:S01]  /*08b0*/  ISETP.LT.U32.AND P0, PT, RZ, c[0x0][0x218], PT ;  /* 0x00008600ff007a0c */ /* 0x000fe20003f01070 */
[----:B------:R-:W-:Y:S01]  /*08c0*/  IMAD.MOV.U32 R14, RZ, RZ, c[0x0][0x214] ;  /* 0x00008500ff0e7624 */ /* 0x000fe200078e00ff */
[C---:B------:R-:W-:Y:S01]  /*08d0*/  LEA R20, P2, R17.reuse, c[0x0][0x180], 0x1 ;  /* 0x0000600011147a11 */ /* 0x040fe200078408ff */
[----:B------:R-:W0:Y:S01]  /*08e0*/  S2UR UR7, SR_CTAID.Y ;  /* 0x00000000000779c3 */ /* 0x000e220000002600 */
[-C--:B------:R-:W-:Y:S01]  /*08f0*/  IADD3 R10, P4, RZ, -R15.reuse, RZ ;  /* 0x8000000fff0a7210 */ /* 0x080fe20007f9e0ff */
[----:B------:R-:W-:Y:S01]  /*0900*/  ULDC.64 UR10, c[0x0][0x210] ;  /* 0x00008400000a7ab9 */ /* 0x000fe20000000a00 */
[----:B------:R-:W-:Y:S01]  /*0910*/  ISETP.GT.AND.EX P0, PT, R16, RZ, PT, P0 ;  /* 0x000000ff1000720c */ /* 0x000fe20003f04300 */
[----:B------:R-:W-:Y:S01]  /*0920*/  IMAD.MOV.U32 R13, RZ, RZ, c[0x0][0x178] ;  /* 0x00005e00ff0d7624 */ /* 0x000fe200078e00ff */
[C---:B------:R-:W-:Y:S01]  /*0930*/  LEA.HI.X R16, R17.reuse, c[0x0][0x184], R16, 0x1, P2 ;  /* 0x0000610011107a11 */ /* 0x040fe200010f0c10 */
[----:B------:R-:W-:Y:S01]  /*0940*/  IMAD.X R9, RZ, RZ, ~R8, P4 ;  /* 0x000000ffff097224 */ /* 0x000fe200020e0e08 */
[----:B------:R-:W-:Y:S01]  /*0950*/  IADD3 R17, P2, -R17, 0x1, RZ ;  /* 0x0000000111117810 */ /* 0x000fe20007f5e1ff */
[----:B------:R-:W-:Y:S01]  /*0960*/  ULDC.64 UR18, c[0x0][0x218] ;  /* 0x0000860000127ab9 */ /* 0x000fe20000000a00 */
[----:B------:R-:W-:Y:S01]  /*0970*/  ISETP.LT.U32.AND P1, PT, RZ, c[0x0][0x210], PT ;  /* 0x00008400ff007a0c */ /* 0x000fe20003f21070 */
[----:B------:R-:W-:Y:S01]  /*0980*/  UIADD3 UR10, UP0, URZ, -UR10, URZ ;  /* 0x8000000a3f0a7290 */ /* 0x000fe2000ff1e03f */
[----:B------:R-:W-:Y:S01]  /*0990*/  ISETP.LT.AND P3, PT, R8, RZ, PT ;  /* 0x000000ff0800720c */ /* 0x000fe20003f61270 */
[----:B------:R-:W-:Y:S01]  /*09a0*/  IMAD.X R21, RZ, RZ, ~c[0x0][0x21c], P2 ;  /* 0x80008700ff157624 */ /* 0x000fe200010e06ff */
[----:B------:R-:W-:Y:S01]  /*09b0*/  LEA R18, P5, R23, c[0x0][0x188], 0x1 ;  /* 0x0000620017127a11 */ /* 0x000fe200078a08ff */
[----:B------:R-:W1:Y:S01]  /*09c0*/  S2UR UR8, SR_CTAID.Z ;  /* 0x00000000000879c3 */ /* 0x000e620000002700 */
[----:B------:R-:W-:Y:S01]  /*09d0*/  IADD3.X R7, R3, ~c[0x0][0x21c], RZ, P6, !PT ;  /* 0x8000870003077a10 */ /* 0x000fe200037fe4ff */
[----:B------:R-:W-:Y:S01]  /*09e0*/  UIADD3 UR9, UP1, URZ, -UR18, URZ ;  /* 0x800000123f097290 */ /* 0x000fe2000ff3e03f */
[----:B------:R-:W-:Y:S01]  /*09f0*/  ISETP.GT.AND.EX P1, PT, R14, RZ, PT, P1 ;  /* 0x000000ff0e00720c */ /* 0x000fe20003f24310 */
[----:B------:R-:W-:Y:S01]  /*0a00*/  UIADD3.X UR18, URZ, ~UR11, URZ, UP0, !UPT ;  /* 0x8000000b3f127290 */ /* 0x000fe200087fe43f */
[----:B------:R-:W-:Y:S01]  /*0a10*/  IADD3 R17, P2, P6, R2, -c[0x0][0x180], R17 ;  /* 0x8000600002117a10 */ /* 0x000fe20007e5e011 */
[----:B------:R-:W-:Y:S01]  /*0a20*/  UIADD3.X UR19, URZ, ~UR19, URZ, UP1, !UPT ;  /* 0x800000133f137290 */ /* 0x000fe20008ffe43f */
[----:B------:R-:W-:Y:S01]  /*0a30*/  SEL R15, R10, R15, P3 ;  /* 0x0000000f0a0f7207 */ /* 0x000fe20001800000 */
[----:B------:R-:W-:Y:S01]  /*0a40*/  UISETP.GT.U32.AND UP0, UPT, UR9, URZ, UPT ;  /* 0x0000003f0900728c */ /* 0x000fe2000bf04070 */
[----:B------:R-:W-:Y:S01]  /*0a50*/  LEA.HI.X R14, R23, c[0x0][0x18c], R14, 0x1, P5 ;  /* 0x00006300170e7a11 */ /* 0x000fe200028f0c0e */
[----:B------:R-:W-:Y:S01]  /*0a60*/  UISETP.GT.U32.AND UP1, UPT, UR10, URZ, UPT ;  /* 0x0000003f0a00728c */ /* 0x000fe2000bf24070 */
[----:B------:R-:W-:Y:S01]  /*0a70*/  SEL R8, R9, R8, P3 ;  /* 0x0000000809087207 */ /* 0x000fe20001800000 */
[----:B------:R-:W-:Y:S01]  /*0a80*/  UISETP.GT.AND.EX UP0, UPT, UR19, URZ, UPT, UP0 ;  /* 0x0000003f1300728c */ /* 0x000fe2000bf04300 */
[----:B------:R-:W-:Y:S01]  /*0a90*/  IADD3 R11, P5, RZ, -R12, RZ ;  /* 0x8000000cff0b7210 */ /* 0x000fe20007fbe0ff */
[----:B------:R-:W-:Y:S01]  /*0aa0*/  UISETP.GT.AND.EX UP1, UPT, UR18, URZ, UPT, UP1 ;  /* 0x0000003f1200728c */ /* 0x000fe2000bf24310 */
[----:B------:R-:W-:Y:S01]  /*0ab0*/  IADD3 R23, P3, -R23, 0x1, RZ ;  /* 0x0000000117177810 */ /* 0x000fe20007f7e1ff */
[----:B------:R-:W-:Y:S01]  /*0ac0*/  USEL UR9, UR9, URZ, UP0 ;  /* 0x0000003f09097287 */ /* 0x000fe20008000000 */
[----:B------:R-:W-:Y:S01]  /*0ad0*/  IADD3.X R21, R3, ~c[0x0][0x184], R21, P2, P6 ;  /* 0x8000610003157a10 */ /* 0x000fe200017ec415 */
[----:B------:R-:W-:Y:S01]  /*0ae0*/  IMAD.X R24, RZ, RZ, ~R7, P5 ;  /* 0x000000ffff187224 */ /* 0x000fe200028e0e07 */
[----:B------:R-:W-:Y:S01]  /*0af0*/  IADD3 R10, P6, RZ, -R17, RZ ;  /* 0x80000011ff0a7210 */ /* 0x000fe20007fde0ff */
[----:B------:R-:W-:Y:S01]  /*0b00*/  IMAD.X R19, RZ, RZ, ~c[0x0][0x214], P3 ;  /* 0x80008500ff137624 */ /* 0x000fe200018e06ff */
[----:B------:R-:W-:Y:S01]  /*0b10*/  ISETP.GE.AND P2, PT, R21, RZ, PT ;  /* 0x000000ff1500720c */ /* 0x000fe20003f46270 */
[----:B------:R-:W-:Y:S01]  /*0b20*/  USEL UR10, UR10, URZ, UP1 ;  /* 0x0000003f0a0a7287 */ /* 0x000fe20008800000 */
[----:B------:R-:W-:Y:S01]  /*0b30*/  IADD3 R23, P3, P5, R0, -c[0x0][0x188], R23 ;  /* 0x8000620000177a10 */ /* 0x000fe20007d7e017 */
[----:B------:R-:W-:Y:S01]  /*0b40*/  IMAD.X R22, RZ, RZ, ~R21, P6 ;  /* 0x000000ffff167224 */ /* 0x000fe200030e0e15 */
[----:B------:R-:W-:Y:S01]  /*0b50*/  SEL R17, R17, R10, !P2 ;  /* 0x0000000a11117207 */ /* 0x000fe20005000000 */
[----:B------:R-:W-:Y:S01]  /*0b60*/  ULDC.64 UR12, c[0x0][0x228] ;  /* 0x00008a00000c7ab9 */ /* 0x000fe20000000a00 */
[----:B------:R-:W-:Y:S01]  /*0b70*/  IADD3.X R19, R6, ~c[0x0][0x18c], R19, P3, P5 ;  /* 0x8000630006137a10 */ /* 0x000fe20001fea413 */
[----:B0-----:R-:W-:Y:S01]  /*0b80*/  UIADD3 UR12, UP2, UR7, UR12, URZ ;  /* 0x0000000c070c7290 */ /* 0x001fe2000ff5e03f */
[----:B------:R-:W-:Y:S01]  /*0b90*/  IADD3 R10, P3, RZ, -R23, RZ ;  /* 0x80000017ff0a7210 */ /* 0x000fe20007f7e0ff */
[----:B------:R-:W-:Y:S01]  /*0ba0*/  ULDC.64 UR16, c[0x0][0x220] ;  /* 0x0000880000107ab9 */ /* 0x000fe20000000a00 */
[----:B------:R-:W-:Y:S01]  /*0bb0*/  SEL R21, R21, R22, !P2 ;  /* 0x0000001615157207 */ /* 0x000fe20005000000 */
[----:B------:R-:W-:Y:S01]  /*0bc0*/  UIADD3.X UR13, URZ, UR13, URZ, UP2, !UPT ;  /* 0x0000000d3f0d7290 */ /* 0x000fe200097fe43f */
[----:B------:R-:W-:Y:S01]  /*0bd0*/  ISETP.GE.AND P2, PT, R19, RZ, PT ;  /* 0x000000ff1300720c */ /* 0x000fe20003f46270 */
[----:B------:R-:W-:Y:S01]  /*0be0*/  IMAD.X R22, RZ, RZ, ~R19, P3 ;  /* 0x000000ffff167224 */ /* 0x000fe200018e0e13 */
[----:B------:R-:W-:Y:S01]  /*0bf0*/  ISETP.LT.AND P4, PT, R7, RZ, PT ;  /* 0x000000ff0700720c */ /* 0x000fe20003f81270 */
[----:B------:R-:W-:Y:S01]  /*0c00*/  ULDC.64 UR14, c[0x0][0x178] ;  /* 0x00005e00000e7ab9 */ /* 0x000fe20000000a00 */
[----:B------:R-:W-:Y:S01]  /*0c10*/  SEL R23, R23, R10, !P2 ;  /* 0x0000000a17177207 */ /* 0x000fe20005000000 */
[----:B------:R-:W-:Y:S01]  /*0c20*/  ULDC.64 UR26, c[0x0][0x198] ;  /* 0x00006600001a7ab9 */ /* 0x000fe20000000a00 */
[----:B------:R-:W-:Y:S01]  /*0c30*/  SEL R19, R19, R22, !P2 ;  /* 0x0000001613137207 */ /* 0x000fe20005000000 */
[----:B------:R-:W-:Y:S01]  /*0c40*/  UISETP.LT.U32.AND UP2, UPT, URZ, UR16, UPT ;  /* 0x000000103f00728c */ /* 0x000fe2000bf41070 */
[----:B------:R-:W-:Y:S01]  /*0c50*/  IADD3 R13, P2, -R13, 0x1, RZ ;  /* 0x000000010d0d7810 */ /* 0x000fe20007f5e1ff */
[----:B------:R-:W-:Y:S01]  /*0c60*/  ULEA UR14, UP4, UR16, UR14, 0x1 ;  /* 0x0000000e100e7291 */ /* 0x000fe2000f88083f */
[----:B------:R-:W-:Y:S01]  /*0c70*/  SEL R12, R11, R12, P4 ;  /* 0x0000000c0b0c7207 */ /* 0x000fe20002000000 */
[----:B------:R-:W-:Y:S01]  /*0c80*/  UIMAD UR24, UR13, UR26, URZ ;  /* 0x0000001a0d1872a4 */ /* 0x000fe2000f8e023f */
[----:B------:R-:W-:Y:S01]  /*0c90*/  IADD3 R13, P5, P3, R4, -c[0x0][0x220], R13 ;  /* 0x80008800040d7a10 */ /* 0x000fe20007bbe00d */
[----:B------:R-:W-:Y:S01]  /*0ca0*/  IMAD.X R9, RZ, RZ, ~c[0x0][0x17c], P2 ;  /* 0x80005f00ff097624 */ /* 0x000fe200010e06ff */
[----:B------:R-:W-:Y:S01]  /*0cb0*/  SEL R11, RZ, c[0x0][0x218], !P0 ;  /* 0x00008600ff0b7a07 */ /* 0x000fe20004000000 */
[----:B------:R-:W-:Y:S01]  /*0cc0*/  USEL UR18, UR18, URZ, UP1 ;  /* 0x0000003f12127287 */ /* 0x000fe20008800000 */
[----:B------:R-:W-:Y:S01]  /*0cd0*/  SEL R7, R24, R7, P4 ;  /* 0x0000000718077207 */ /* 0x000fe20002000000 */
[----:B------:R-:W-:Y:S01]  /*0ce0*/  UIMAD UR24, UR12, UR27, UR24 ;  /* 0x0000001b0c1872a4 */ /* 0x000fe2000f8e0218 */
[----:B------:R-:W-:-:S02]  /*0cf0*/  SEL R25, RZ, c[0x0][0x210], !P1 ;  /* 0x00008400ff197a07 */ /* 0x000fc40004800000 */
[C---:B------:R-:W-:Y:S02]  /*0d00*/  IADD3.X R24, R5.reuse, ~c[0x0][0x224], R9, P5, P3 ;  /* 0x8000890005187a10 */ /* 0x040fe40002fe6409 */
[----:B------:R-:W-:Y:S02]  /*0d10*/  IADD3 R10, P3, R4, -c[0x0][0x220], RZ ;  /* 0x80008800040a7a10 */ /* 0x000fe40007f7e0ff */
[----:B------:R-:W-:Y:S02]  /*0d20*/  LOP3.LUT R11, RZ, R11, RZ, 0x33, !PT ;  /* 0x0000000bff0b7212 */ /* 0x000fe400078e33ff */
[----:B------:R-:W-:Y:S02]  /*0d30*/  IADD3 R26, P5, RZ, -R13, RZ ;  /* 0x8000000dff1a7210 */ /* 0x000fe40007fbe0ff */
[----:B------:R-:W-:Y:S02]  /*0d40*/  LOP3.LUT R25, RZ, R25, RZ, 0x33, !PT ;  /* 0x00000019ff197212 */ /* 0x000fe400078e33ff */
[----:B------:R-:W-:Y:S01]  /*0d50*/  IADD3.X R9, R5, ~c[0x0][0x224], RZ, P3, !PT ;  /* 0x8000890005097a10 */ /* 0x000fe20001ffe4ff */
[----:B------:R-:W-:Y:S01]  /*0d60*/  IMAD.X R27, RZ, RZ, ~R24, P5 ;  /* 0x000000ffff1b7224 */ /* 0x000fe200028e0e18 */
[----:B------:R-:W-:-:S02]  /*0d70*/  IADD3 R20, P4, P2, R20, UR9, R11 ;  /* 0x0000000914147c10 */ /* 0x000fc4000fa9e00b */
[----:B------:R-:W-:Y:S02]  /*0d80*/  SEL R11, RZ, c[0x0][0x21c], !P0 ;  /* 0x00008700ff0b7a07 */ /* 0x000fe40004000000 */
[----:B------:R-:W-:Y:S01]  /*0d90*/  IADD3 R18, P0, P6, R18, UR10, R25 ;  /* 0x0000000a12127c10 */ /* 0x000fe2000fe1e019 */
[----:B------:R-:W-:Y:S01]  /*0da0*/  ULDC.64 UR10, c[0x0][0x230] ;  /* 0x00008c00000a7ab9 */ /* 0x000fe20000000a00 */
[----:B------:R-:W-:Y:S01]  /*0db0*/  ISETP.LT.AND P3, PT, R9, RZ, PT ;  /* 0x000000ff0900720c */ /* 0x000fe20003f61270 */
[----:B-1----:R-:W-:Y:S01]  /*0dc0*/  UIADD3 UR7, UP3, UR8, UR10, URZ ;  /* 0x0000000a08077290 */ /* 0x002fe2000ff7e03f */
[-C--:B------:R-:W-:Y:S01]  /*0dd0*/  IADD3 R25, P5, RZ, -R10.reuse, RZ ;  /* 0x8000000aff197210 */ /* 0x080fe20007fbe0ff */
[----:B------:R-:W-:Y:S01]  /*0de0*/  USEL UR10, UR19, URZ, UP0 ;  /* 0x0000003f130a7287 */ /* 0x000fe20008000000 */
[----:B------:R-:W-:Y:S01]  /*0df0*/  SEL R22, RZ, c[0x0][0x214], !P1 ;  /* 0x00008500ff167a07 */ /* 0x000fe20004800000 */
[----:B------:R-:W-:Y:S01]  /*0e00*/  UMOV UR8, UR17 ;  /* 0x0000001100087c82 */ /* 0x000fe20008000000 */
[----:B------:R-:W-:Y:S01]  /*0e10*/  SEL R10, R25, R10, P3 ;  /* 0x0000000a190a7207 */ /* 0x000fe20001800000 */
[----:B------:R-:W-:Y:S01]  /*0e20*/  UIADD3.X UR11, URZ, UR11, URZ, UP3, !UPT ;  /* 0x0000000b3f0b7290 */ /* 0x000fe20009ffe43f */
[----:B------:R-:W-:Y:S01]  /*0e30*/  LOP3.LUT R25, RZ, R11, RZ, 0x33, !PT ;  /* 0x0000000bff197212 */ /* 0x000fe200078e33ff */
[----:B------:R-:W-:Y:S01]  /*0e40*/  UIADD3 UR22, UP3, URZ, -UR16, URZ ;  /* 0x800000103f167290 */ /* 0x000fe2000ff7e03f */
[----:B------:R-:W-:Y:S01]  /*0e50*/  ISETP.GE.AND P1, PT, R24, RZ, PT ;  /* 0x000000ff1800720c */ /* 0x000fe20003f26270 */
[----:B------:R-:W-:Y:S01]  /*0e60*/  UISETP.GT.AND.EX UP2, UPT, UR8, URZ, UPT, UP2 ;  /* 0x0000003f0800728c */ /* 0x000fe2000bf44320 */
[----:B------:R-:W-:Y:S01]  /*0e70*/  IADD3.X R16, R16, UR10, R25, P4, P2 ;  /* 0x0000000a10107c10 */ /* 0x000fe2000a7e4419 */
[----:B------:R-:W-:Y:S01]  /*0e80*/  ULEA.HI.X UR15, UR16, UR15, UR8, 0x1, UP4 ;  /* 0x0000000f100f7291 */ /* 0x000fe2000a0f0c08 */
[----:B------:R-:W-:Y:S01]  /*0e90*/  LOP3.LUT R25, RZ, R22, RZ, 0x33, !PT ;  /* 0x00000016ff197212 */ /* 0x000fe200078e33ff */
[----:B------:R-:W-:Y:S01]  /*0ea0*/  UIMAD.WIDE.U32 UR8, UR12, UR26, URZ ;  /* 0x0000001a0c0872a5 */ /* 0x000fe2000f8e003f */
[----:B------:R-:W-:Y:S01]  /*0eb0*/  SEL R13, R13, R26, !P1 ;  /* 0x0000001a0d0d7207 */ /* 0x000fe20004800000 */
[----:B------:R-:W-:Y:S01]  /*0ec0*/  UIADD3.X UR23, URZ, ~UR17, URZ, UP3, !UPT ;  /* 0x800000113f177290 */ /* 0x000fe20009ffe43f */
[----:B------:R-:W-:Y:S01]  /*0ed0*/  SEL R11, R24, R27, !P1 ;  /* 0x0000001b180b7207 */ /* 0x000fe20004800000 */
[----:B------:R-:W-:Y:S01]  /*0ee0*/  ULDC.64 UR26, c[0x0][0x190] ;  /* 0x00006400001a7ab9 */ /* 0x000fe20000000a00 */
[----:B------:R-:W-:Y:S01]  /*0ef0*/  IADD3 R17, P2, P1, R17, R20, -R2 ;  /* 0x0000001411117210 */ /* 0x000fe2000795e802 */
[----:B------:R-:W-:Y:S01]  /*0f00*/  UISETP.GT.U32.AND UP0, UPT, UR22, URZ, UPT ;  /* 0x0000003f1600728c */ /* 0x000fe2000bf04070 */
[----:B------:R-:W-:Y:S01]  /*0f10*/  IADD3.X R14, R14, UR18, R25, P0, P6 ;  /* 0x000000120e0e7c10 */ /* 0x000fe200087ec419 */
[----:B------:R-:W-:Y:S01]  /*0f20*/  UIADD3 UR9, UR9, UR24, URZ ;  /* 0x0000001809097290 */ /* 0x000fe2000fffe03f */
[----:B------:R-:W-:Y:S01]  /*0f30*/  IADD3 R18, P0, P4, R23, R18, -R0 ;  /* 0x0000001217127210 */ /* 0x000fe20007c1e800 */
[----:B------:R-:W-:Y:S01]  /*0f40*/  UIMAD UR10, UR11, UR26, URZ ;  /* 0x0000001a0b0a72a4 */ /* 0x000fe2000f8e023f */
[----:B------:R-:W-:Y:S01]  /*0f50*/  IADD3.X R16, R21, R16, ~R3, P2, P1 ;  /* 0x0000001015107210 */ /* 0x000fe200017e2c03 */
[----:B------:R-:W-:Y:S01]  /*0f60*/  USEL UR16, URZ, UR16, !UP2 ;  /* 0x000000103f107287 */ /* 0x000fe2000d000000 */
[----:B------:R-:W-:Y:S01]  /*0f70*/  IADD3.X R21, R19, R14, ~R6, P0, P4 ;  /* 0x0000000e13157210 */ /* 0x000fe200007e8c06 */
[----:B------:R-:W-:Y:S01]  /*0f80*/  UISETP.GT.AND.EX UP0, UPT, UR23, URZ, UPT, UP0 ;  /* 0x0000003f1700728c */ /* 0x000fe2000bf04300 */
[----:B------:R-:W-:Y:S01]  /*0f90*/  IADD3 R19, P0, R18, R15, RZ ;  /* 0x0000000f12137210 */ /* 0x000fe20007f1e0ff */
[----:B------:R-:W-:Y:S01]  /*0fa0*/  UIMAD.WIDE.U32 UR8, UR7, UR26, UR8 ;  /* 0x0000001a070872a5 */ /* 0x000fe2000f8e0008 */
[----:B------:R-:W-:Y:S01]  /*0fb0*/  IADD3 R12, P1, R17, R12, RZ ;  /* 0x0000000c110c7210 */ /* 0x000fe20007f3e0ff */
[----:B------:R-:W-:-:S02]  /*0fc0*/  UIMAD UR10, UR7, UR27, UR10 ;  /* 0x0000001b070a72a4 */ /* 0x000fc4000f8e020a */
[----:B------:R-:W-:Y:S01]  /*0fd0*/  USEL UR17, URZ, UR17, !UP2 ;  /* 0x000000113f117287 */ /* 0x000fe2000d000000 */
[----:B------:R-:W-:Y:S01]  /*0fe0*/  IMAD.X R17, R21, 0x1, R8, P0 ;  /* 0x0000000115117824 */ /* 0x000fe200000e0608 */
[----:B------:R-:W-:Y:S01]  /*0ff0*/  ULOP3.LUT UR16, URZ, UR16, URZ, 0x33, !UPT ;  /* 0x000000103f107292 */ /* 0x000fe2000f8e333f */
[----:B------:R-:W-:Y:S01]  /*1000*/  IMAD.U32 R14, RZ, RZ, UR8 ;  /* 0x00000008ff0e7e24 */ /* 0x000fe2000f8e00ff */
[----:B------:R-:W-:Y:S01]  /*1010*/  USEL UR18, UR22, URZ, UP0 ;  /* 0x0000003f16127287 */ /* 0x000fe20008000000 */
[----:B------:R-:W-:Y:S01]  /*1020*/  IMAD.U32 R15, RZ, RZ, UR9 ;  /* 0x00000009ff0f7e24 */ /* 0x000fe2000f8e00ff */
[----:B------:R-:W-:Y:S01]  /*1030*/  UIADD3 UR10, UR9, UR10, URZ ;  /* 0x0000000a090a7290 */ /* 0x000fe2000fffe03f */
[----:B------:R-:W-:Y:S01]  /*1040*/  IMAD.X R8, R16, 0x1, R7, P1 ;  /* 0x0000000110087824 */ /* 0x000fe200008e0607 */
[----:B------:R-:W-:Y:S01]  /*1050*/  ULOP3.LUT UR17, URZ, UR17, URZ, 0x33, !UPT ;  /* 0x000000113f117292 */ /* 0x000fe2000f8e333f */
[----:B------:R-:W-:Y:S01]  /*1060*/  IMAD R18, R17, c[0x0][0x1b0], RZ ;  /* 0x00006c0011127a24 */ /* 0x000fe200078e02ff */
[----:B------:R-:W-:Y:S01]  /*1070*/  UIADD3 UR8, UP1, UP2, UR18, UR14, UR16 ;  /* 0x0000000e12087290 */ /* 0x000fe2000fa3e010 */
[----:B------:R-:W-:Y:S01]  /*1080*/  IMAD.X R16, RZ, RZ, ~R9, P5 ;  /* 0x000000ffff107224 */ /* 0x000fe200028e0e09 */
[----:B------:R-:W-:Y:S01]  /*1090*/  USEL UR9, UR23, URZ, UP0 ;  /* 0x0000003f17097287 */ /* 0x000fe20008000000 */
[----:B------:R-:W-:-:S02]  /*10a0*/  IMAD.U32 R15, RZ, RZ, UR10 ;  /* 0x0000000aff0f7e24 */ /* 0x000fc4000f8e00ff */
[----:B------:R-:W-:Y:S01]  /*10b0*/  IMAD R17, R19, c[0x0][0x1b4], R18 ;  /* 0x00006d0013117a24 */ /* 0x000fe200078e0212 */
[----:B------:R-:W-:Y:S01]  /*10c0*/  UIADD3.X UR9, UR9, UR15, UR17, UP1, UP2 ;  /* 0x0000000f09097290 */ /* 0x000fe20008fe4411 */
[----:B------:R-:W-:Y:S01]  /*10d0*/  IADD3 R13, P0, P1, R13, UR8, -R4 ;  /* 0x000000080d0d7c10 */ /* 0x000fe2000f91e804 */
[----:B------:R-:W-:Y:S01]  /*10e0*/  IMAD.WIDE.U32 R14, R19, c[0x0][0x1b0], R14 ;  /* 0x00006c00130e7a25 */ /* 0x000fe200078e000e */
[----:B------:R-:W-:Y:S01]  /*10f0*/  SEL R16, R16, R9, P3 ;  /* 0x0000000910107207 */ /* 0x000fe20001800000 */
[----:B------:R-:W-:Y:S01]  /*1100*/  ULDC.64 UR14, c[0x0][0x1f0] ;  /* 0x00007c00000e7ab9 */ /* 0x000fe20000000a00 */
[----:B------:R-:W-:Y:S01]  /*1110*/  IADD3 R9, P2, R13, R10, RZ ;  /* 0x0000000a0d097210 */ /* 0x000fe20007f5e0ff */
[----:B------:R-:W-:Y:S01]  /*1120*/  IMAD.IADD R15, R15, 0x1, R17 ;  /* 0x000000010f0f7824 */ /* 0x000fe200078e0211 */
[----:B------:R-:W-:Y:S01]  /*1130*/  IADD3.X R7, R11, UR9, ~R5, P0, P1 ;  /* 0x000000090b077c10 */ /* 0x000fe200087e2c05 */
[----:B------:R-:W-:-:S04]  /*1140*/  IMAD R11, R8, c[0x0][0x1a8], RZ ;  /* 0x00006a00080b7a24 */ /* 0x000fc800078e02ff */
        /* <DEDUP_REMOVED lines=10> */
[----:B------:R0:W2:Y:S01]  /*11f0*/  LDG.E.U16 R7, [R10.64] ;  /* 0x000000140a077981 */ /* 0x0000a2000c1e1500 */
[----:B------:R-:W-:Y:S01]  /*1200*/  UIMAD UR13, UR13, UR14, URZ ;  /* 0x0000000e0d0d72a4 */ /* 0x000fe2000f8e023f */
[----:B------:R-:W-:Y:S01]  /*1210*/  IMAD R3, R3, c[0x0][0x200], RZ ;  /* 0x0000800003037a24 */ /* 0x000fe200078e02ff */
[----:B------:R-:W-:Y:S01]  /*1220*/  UIMAD.WIDE.U32 UR8, UR12, UR14, URZ ;  /* 0x0000000e0c0872a5 */ /* 0x000fe2000f8e003f */
[----:B------:R-:W-:Y:S01]  /*1230*/  IMAD R5, R5, c[0x0][0x1f8], RZ ;  /* 0x00007e0005057a24 */ /* 0x000fe200078e02ff */
[----:B------:R-:W-:-:S03]  /*1240*/  UIMAD UR13, UR12, UR15, UR13 ;  /* 0x0000000f0c0d72a4 */ /* 0x000fc6000f8e020d */
[----:B------:R-:W-:Y:S02]  /*1250*/  ULDC.64 UR14, c[0x0][0x1e8] ;  /* 0x00007a00000e7ab9 */ /* 0x000fe40000000a00 */
[----:B------:R-:W-:Y:S01]  /*1260*/  UIADD3 UR9, UR9, UR13, URZ ;  /* 0x0000000d09097290 */ /* 0x000fe2000fffe03f */
[----:B0-----:R-:W-:Y:S01]  /*1270*/  IMAD R11, R6, c[0x0][0x208], RZ ;  /* 0x00008200060b7a24 */ /* 0x001fe200078e02ff */
[----:B------:R-:W-:Y:S02]  /*1280*/  UIMAD UR11, UR11, UR14, URZ ;  /* 0x0000000e0b0b72a4 */ /* 0x000fe4000f8e023f */
[----:B------:R-:W-:Y:S01]  /*1290*/  UIMAD.WIDE.U32 UR8, UR7, UR14, UR8 ;  /* 0x0000000e070872a5 */ /* 0x000fe2000f8e0008 */
[----:B------:R-:W-:Y:S01]  /*12a0*/  IMAD R11, R0, c[0x0][0x20c], R11 ;  /* 0x00008300000b7a24 */ /* 0x000fe200078e020b */
[----:B------:R-:W-:-:S04]  /*12b0*/  UIMAD UR11, UR7, UR15, UR11 ;  /* 0x0000000f070b72a4 */ /* 0x000fc8000f8e020b */
[----:B------:R-:W-:Y:S01]  /*12c0*/  UIADD3 UR7, UR9, UR11, URZ ;  /* 0x0000000b09077290 */ /* 0x000fe2000fffe03f */
[----:B------:R-:W-:Y:S02]  /*12d0*/  IMAD.U32 R9, RZ, RZ, UR9 ;  /* 0x00000009ff097e24 */ /* 0x000fe4000f8e00ff */
[----:B------:R-:W-:-:S03]  /*12e0*/  IMAD.U32 R8, RZ, RZ, UR8 ;  /* 0x00000008ff087e24 */ /* 0x000fc6000f8e00ff */
[----:B------:R-:W-:-:S04]  /*12f0*/  IMAD.U32 R9, RZ, RZ, UR7 ;  /* 0x00000007ff097e24 */ /* 0x000fc8000f8e00ff */
[----:B------:R-:W-:-:S04]  /*1300*/  IMAD.WIDE.U32 R8, R0, c[0x0][0x208], R8 ;  /* 0x0000820000087a25 */ /* 0x000fc800078e0008 */
[----:B------:R-:W-:Y:S02]  /*1310*/  IMAD.IADD R9, R9, 0x1, R11 ;  /* 0x0000000109097824 */ /* 0x000fe400078e020b */
[C---:B------:R-:W-:Y:S02]  /*1320*/  IMAD R11, R2.reuse, c[0x0][0x204], R3 ;  /* 0x00008100020b7a24 */ /* 0x040fe400078e0203 */
[----:B------:R-:W-:-:S04]  /*1330*/  IMAD.WIDE.U32 R2, R2, c[0x0][0x200], R8 ;  /* 0x0000800002027a25 */ /* 0x000fc800078e0008 */
[----:B------:R-:W-:Y:S02]  /*1340*/  IMAD.IADD R3, R3, 0x1, R11 ;  /* 0x0000000103037824 */ /* 0x000fe400078e020b */
[C---:B------:R-:W-:Y:S02]  /*1350*/  IMAD R9, R4.reuse, c[0x0][0x1fc], R5 ;  /* 0x00007f0004097a24 */ /* 0x040fe400078e0205 */
[----:B------:R-:W-:-:S04]  /*1360*/  IMAD.WIDE.U32 R4, R4, c[0x0][0x1f8], R2 ;  /* 0x00007e0004047a25 */ /* 0x000fc800078e0002 */
[----:B------:R-:W-:Y:S01]  /*1370*/  IMAD.IADD R3, R5, 0x1, R9 ;  /* 0x0000000105037824 */ /* 0x000fe200078e0209 */
[----:B------:R-:W-:-:S04]  /*1380*/  LEA R2, P0, R4, c[0x0][0x1b8], 0x1 ;  /* 0x00006e0004027a11 */ /* 0x000fc800078008ff */
[----:B------:R-:W-:-:S05]  /*1390*/  LEA.HI.X R3, R4, c[0x0][0x1bc], R3, 0x1, P0 ;  /* 0x00006f0004037a11 */ /* 0x000fca00000f0c03 */
[----:B--2---:R-:W-:Y:S01]  /*13a0*/  STG.E.U16 [R2.64], R7 ;  /* 0x0000000702007986 */ /* 0x004fe2000c101514 */
[----:B------:R-:W-:Y:S05]  /*13b0*/  EXIT ;  /* 0x000000000000794d */ /* 0x000fea0003800000 */
        .weak           $__internal_12_$__cuda_sm20_div_s64
        .type           $__internal_12_$__cuda_sm20_div_s64,@function
        .size           $__internal_12_$__cuda_sm20_div_s64,($__internal_13_$__cuda_sm20_rem_s64 - $__internal_12_$__cuda_sm20_div_s64)
$__internal_12_$__cuda_sm20_div_s64:
        /* <DEDUP_REMOVED lines=73> */
[----:B------:R-:W-:Y:S02]  /*1850*/  IADD3 R11, P2, RZ, -R8, RZ ;  /* 0x80000008ff0b7210 */ /* 0x000fe40007f5e0ff */
[----:B------:R-:W-:-:S03]  /*1860*/  ISETP.NE.U32.AND P0, PT, R12, RZ, PT ;  /* 0x000000ff0c00720c */ /* 0x000fc60003f05070 */
[----:B------:R-:W-:Y:S01]  /*1870*/  IMAD.X R12, RZ, RZ, ~R9, P2 ;  /* 0x000000ffff0c7224 */ /* 0x000fe200010e0e09 */
[----:B------:R-:W-:Y:S02]  /*1880*/  ISETP.NE.AND.EX P0, PT, R7, RZ, PT, P0 ;  /* 0x000000ff0700720c */ /* 0x000fe40003f05300 */
[----:B------:R-:W-:Y:S01]  /*1890*/  SEL R7, R11, R8, !P1 ;  /* 0x000000080b077207 */ /* 0x000fe20004800000 */
[----:B------:R-:W-:Y:S01]  /*18a0*/  IMAD.MOV.U32 R11, RZ, RZ, 0x0 ;  /* 0x00000000ff0b7424 */ /* 0x000fe200078e00ff */
[----:B------:R-:W-:Y:S02]  /*18b0*/  SEL R8, R12, R9, !P1 ;  /* 0x000000090c087207 */ /* 0x000fe40004800000 */
[----:B------:R-:W-:Y:S02]  /*18c0*/  SEL R7, R7, 0xffffffff, P0 ;  /* 0xffffffff07077807 */ /* 0x000fe40000000000 */
[----:B------:R-:W-:Y:S01]  /*18d0*/  SEL R8, R8, 0xffffffff, P0 ;  /* 0xffffffff08087807 */ /* 0x000fe20000000000 */
[----:B------:R-:W-:Y:S06]  /*18e0*/  RET.REL.NODEC R10 `(_ZN2at6native49_GLOBAL__N__cfa43aba_16_ReflectionPad_cu_f800513927reflection_pad3d_out_kernelIN3c108BFloat16EEEvNS_27GenericPackedTensorAccessorIKT_Lm5ENS_16DefaultPtrTraitsElEENS5_IS6_Lm5ES8_lEElllll) ;  /* 0xffffe7100a007950 */ /* 0x000fec0003c3ffff */
        .weak           $__internal_13_$__cuda_sm20_rem_s64
        .type           $__internal_13_$__cuda_sm20_rem_s64,@function
        .size           $__internal_13_$__cuda_sm20_rem_s64,(.L_x_1127 - $__internal_13_$__cuda_sm20_rem_s64)
$__internal_13_$__cuda_sm20_rem_s64:
[----:B------:R-:W-:Y:S02]  /*18f0*/  ULDC.64 UR6, c[0x0][0x1d8] ;  /* 0x0000760000067ab9 */ /* 0x000fe40000000a00 */
[----:B------:R-:W-:-:S02]  /*1900*/  UIADD3 UR4, UP1, URZ, -UR6, URZ ;  /* 0x800000063f047290 */ /* 0x000fc4000ff3e03f */
[----:B------:R-:W-:Y:S02]  /*1910*/  UISETP.LE.AND UP0, UPT, URZ, UR7, UPT ;  /* 0x000000073f00728c */ /* 0x000fe4000bf03270 */
[----:B------:R-:W-:Y:S02]  /*1920*/  UIADD3.X UR5, URZ, ~UR7, URZ, UP1, !UPT ;  /* 0x800000073f057290 */ /* 0x000fe40008ffe43f */
        /* <DEDUP_REMOVED lines=73> */
[----:B------:R-:W-:Y:S06]  /*1dc0*/  RET.REL.NODEC R2 `(_ZN2at6native49_GLOBAL__N__cfa43aba_16_ReflectionPad_cu_f800513927reflection_pad3d_out_kernelIN3c108BFloat16EEEvNS_27GenericPackedTensorAccessorIKT_Lm5ENS_16DefaultPtrTraitsElEENS5_IS6_Lm5ES8_lEElllll) ;  /* 0xffffe23002007950 */ /* 0x000fec0003c3ffff */
.L_x_73:
        /* <DEDUP_REMOVED lines=11> */
.L_x_1127:


//--------------------- .text._ZN2at6native49_GLOBAL__N__cfa43aba_16_ReflectionPad_cu_f800513927reflection_pad3d_out_kernelIN3c104HalfEEEvNS_27GenericPackedTensorAccessorIKT_Lm5ENS_16DefaultPtrTraitsElEENS5_IS6_Lm5ES8_lEElllll --------------------------
	.section	.text._ZN2at6native49_GLOBAL__N__cfa43aba_16_ReflectionPad_cu_f800513927reflection_pad3d_out_kernelIN3c104HalfEEEvNS_27GenericPackedTensorAccessorIKT_Lm5ENS_16DefaultPtrTraitsElEENS5_IS6_Lm5ES8_lEElllll,"ax",@progbits
	.sectioninfo	@"SHI_REGISTERS=30"
	.align	128
.text._ZN2at6native49_GLOBAL__N__cfa43aba_16_ReflectionPad_cu_f800513927reflection_pad3d_out_kernelIN3c104HalfEEEvNS_27GenericPackedTensorAccessorIKT_Lm5ENS_16DefaultPtrTraitsElEENS5_IS6_Lm5ES8_lEElllll:
        .type           _ZN2at6native49_GLOBAL__N__cfa43aba_16_ReflectionPad_cu_f800513927reflection_pad3d_out_kernelIN3c104HalfEEEvNS_27GenericPackedTensorAccessorIKT_Lm5ENS_16DefaultPtrTraitsElEENS5_IS6_Lm5ES8_lEElllll,@function
        .size           _ZN2at6native49_GLOBAL__N__cfa43aba_16_ReflectionPad_cu_f800513927reflection_pad3d_out_kernelIN3c104HalfEEEvNS_27GenericPackedTensorAccessorIKT_Lm5ENS_16DefaultPtrTraitsElEENS5_IS6_Lm5ES8_lEElllll,(.L_x_1130 - _ZN2at6native49_GLOBAL__N__cfa43aba_16_ReflectionPad_cu_f800513927reflection_pad3d_out_kernelIN3c104HalfEEEvNS_27GenericPackedTensorAccessorIKT_Lm5ENS_16DefaultPtrTraitsElEENS5_IS6_Lm5ES8_lEElllll)
        .other          _ZN2at6native49_GLOBAL__N__cfa43aba_16_ReflectionPad_cu_f800513927reflection_pad3d_out_kernelIN3c104HalfEEEvNS_27GenericPackedTensorAccessorIKT_Lm5ENS_16DefaultPtrTraitsElEENS5_IS6_Lm5ES8_lEElllll,@"STO_CUDA_ENTRY STV_DEFAULT"
_ZN2at6native49_GLOBAL__N__cfa43aba_16_ReflectionPad_cu_f800513927reflection_pad3d_out_kernelIN3c104HalfEEEvNS_27GenericPackedTensorAccessorIKT_Lm5ENS_16DefaultPtrTraitsElEENS5_IS6_Lm5ES8_lEElllll:
        /* <DEDUP_REMOVED lines=28> */
[----:B------:R-:W-:Y:S05]  /*01c0*/  CALL.REL.NOINC `($__internal_14_$__cuda_sm20_div_s64) ;  /* 0x000011f000007944 */ /* 0x000fea0003c00000 */
        /* <DEDUP_REMOVED lines=10> */
.L_x_75:
        /* <DEDUP_REMOVED lines=22> */
.L_x_76:
[----:B------:R-:W-:Y:S05]  /*03d0*/  BSYNC B0 ;  /* 0x0000000000007941 */ /* 0x000fea0003800000 */
.L_x_74:
[----:B------:R-:W-:Y:S01]  /*03e0*/  LOP3.LUT R7, R3, c[0x0][0x1dc], RZ, 0xfc, !PT ;  /* 0x0000770003077a12 */ /* 0x000fe200078efcff */
[----:B------:R-:W-:Y:S03]  /*03f0*/  BSSY B0, `(.L_x_77) ;  /* 0x000001b000007945 */ /* 0x000fe60003800000 */
[----:B------:R-:W-:-:S13]  /*0400*/  ISETP.NE.U32.AND P0, PT, R7, RZ, PT ;  /* 0x000000ff0700720c */ /* 0x000fda0003f05070 */
[----:B------:R-:W-:Y:S05]  /*0410*/  @!P0 BRA `(.L_x_78) ;  /* 0x0000006000008947 */ /* 0x000fea0003800000 */
[----:B------:R-:W-:Y:S01]  /*0420*/  IMAD.MOV.U32 R8, RZ, RZ, R2 ;  /* 0x000000ffff087224 */ /* 0x000fe200078e0002 */
[----:B------:R-:W-:Y:S02]  /*0430*/  MOV R2, 0x450 ;  /* 0x0000045000027802 */ /* 0x000fe40000000f00 */
[----:B------:R-:W-:Y:S05]  /*0440*/  CALL.REL.NOINC `($__internal_15_$__cuda_sm20_rem_s64) ;  /* 0x000014a000007944 */ /* 0x000fea0003c00000 */
[----:B------:R-:W-:Y:S02]  /*0450*/  IMAD.MOV.U32 R2, RZ, RZ, R7 ;  /* 0x000000ffff027224 */ /* 0x000fe400078e0007 */
[----:B------:R-:W-:Y:S01]  /*0460*/  IMAD.MOV.U32 R3, RZ, RZ, R8 ;  /* 0x000000ffff037224 */ /* 0x000fe200078e0008 */
[----:B------:R-:W-:Y:S05]  /*0470*/  BRA `(.L_x_79) ;  /* 0x0000012000007947 */ /* 0x000fea0003800000 */
.L_x_78:
        /* <DEDUP_REMOVED lines=18> */
.L_x_79:
[----:B------:R-:W-:Y:S05]  /*05a0*/  BSYNC B0 ;  /* 0x0000000000007941 */ /* 0x000fea0003800000 */
.L_x_77:
        /* <DEDUP_REMOVED lines=17> */
[----:B------:R-:W-:Y:S05]  /*06c0*/  CALL.REL.NOINC `($__internal_14_$__cuda_sm20_div_s64) ;  /* 0x00000cf000007944 */ /* 0x000fea0003c00000 */
[----:B------:R-:W-:Y:S02]  /*06d0*/  IMAD.MOV.U32 R4, RZ, RZ, R7 ;  /* 0x000000ffff047224 */ /* 0x000fe400078e0007 */
[----:B------:R-:W-:Y:S01]  /*06e0*/  IMAD.MOV.U32 R5, RZ, RZ, R8 ;  /* 0x000000ffff057224 */ /* 0x000fe200078e0008 */
[----:B------:R-:W-:Y:S05]  /*06f0*/  BRA `(.L_x_82) ;  /* 0x0000014000007947 */ /* 0x000fea0003800000 */
.L_x_81:
        /* <DEDUP_REMOVED lines=20> */
.L_x_82:
[----:B------:R-:W-:Y:S05]  /*0840*/  BSYNC B0 ;  /* 0x0000000000007941 */ /* 0x000fea0003800000 */
.L_x_80:
        /* <DEDUP_REMOVED lines=183> */
        .weak           $__internal_14_$__cuda_sm20_div_s64
        .type           $__internal_14_$__cuda_sm20_div_s64,@function
        .size           $__internal_14_$__cuda_sm20_div_s64,($__internal_15_$__cuda_sm20_rem_s64 - $__internal_14_$__cuda_sm20_div_s64)
$__internal_14_$__cuda_sm20_div_s64:
        /* <DEDUP_REMOVED lines=82> */
[----:B------:R-:W-:Y:S06]  /*18e0*/  RET.REL.NODEC R10 `(_ZN2at6native49_GLOBAL__N__cfa43aba_16_ReflectionPad_cu_f800513927reflection_pad3d_out_kernelIN3c104HalfEEEvNS_27GenericPackedTensorAccessorIKT_Lm5ENS_16DefaultPtrTraitsElEENS5_IS6_Lm5ES8_lEElllll) ;  /* 0xffffe7100a007950 */ /* 0x000fec0003c3ffff */
        .weak           $__internal_15_$__cuda_sm20_rem_s64
        .type           $__internal_15_$__cuda_sm20_rem_s64,@function
        .size           $__internal_15_$__cuda_sm20_rem_s64,(.L_x_1130 - $__internal_15_$__cuda_sm20_rem_s64)
$__internal_15_$__cuda_sm20_rem_s64:
        /* <DEDUP_REMOVED lines=77> */
[----:B------:R-:W-:Y:S06]  /*1dc0*/  RET.REL.NODEC R2 `(_ZN2at6native49_GLOBAL__N__cfa43aba_16_ReflectionPad_cu_f800513927reflection_pad3d_out_kernelIN3c104HalfEEEvNS_27GenericPackedTensorAccessorIKT_Lm5ENS_16DefaultPtrTraitsElEENS5_IS6_Lm5ES8_lEElllll) ;  /* 0xffffe23002007950 */ /* 0x000fec0003c3ffff */
.L_x_83:
        /* <DEDUP_REMOVED lines=11> */
.L_x_1130:


//--------------------- .text._ZN2at6native49_GLOBAL__N__cfa43aba_16_ReflectionPad_cu_f800513927reflection_pad3d_out_kernelIN3c107complexIfEEEEvNS_27GenericPackedTensorAccessorIKT_Lm5ENS_16DefaultPtrTraitsElEENS6_IS7_Lm5ES9_lEElllll --------------------------
	.section	.text._ZN2at6native49_GLOBAL__N__cfa43aba_16_ReflectionPad_cu_f800513927reflection_pad3d_out_kernelIN3c107complexIfEEEEvNS_27GenericPackedTensorAccessorIKT_Lm5ENS_16DefaultPtrTraitsElEENS6_IS7_Lm5ES9_lEElllll,"ax",@progbits
	.sectioninfo	@"SHI_REGISTERS=30"
	.align	128
.text._ZN2at6native49_GLOBAL__N__cfa43aba_16_ReflectionPad_cu_f800513927reflection_pad3d_out_kernelIN3c107complexIfEEEEvNS_27GenericPackedTensorAccessorIKT_Lm5ENS_16DefaultPtrTraitsElEENS6_IS7_Lm5ES9_lEElllll:
        .type           _ZN2at6native49_GLOBAL__N__cfa43aba_16_ReflectionPad_cu_f800513927reflection_pad3d_out_kernelIN3c107complexIfEEEEvNS_27GenericPackedTensorAccessorIKT_Lm5ENS_16DefaultPtrTraitsElEENS6_IS7_Lm5ES9_lEElllll,@function
        .size           _ZN2at6native49_GLOBAL__N__cfa43aba_16_ReflectionPad_cu_f800513927reflection_pad3d_out_kernelIN3c107complexIfEEEEvNS_27GenericPackedTensorAccessorIKT_Lm5ENS_16DefaultPtrTraitsElEENS6_IS7_Lm5ES9_lEElllll,(.L_x_1133 - _ZN2at6native49_GLOBAL__N__cfa43aba_16_ReflectionPad_cu_f800513927reflection_pad3d_out_kernelIN3c107complexIfEEEEvNS_27GenericPackedTensorAccessorIKT_Lm5ENS_16DefaultPtrTraitsElEENS6_IS7_Lm5ES9_lEElllll)
        .other          _ZN2at6native49_GLOBAL__N__cfa43aba_16_ReflectionPad_cu_f800513927reflection_pad3d_out_kernelIN3c107complexIfEEEEvNS_27GenericPackedTensorAccessorIKT_Lm5ENS_16DefaultPtrTraitsElEENS6_IS7_Lm5ES9_lEElllll,@"STO_CUDA_ENTRY STV_DEFAULT"
_ZN2at6native49_GLOBAL__N__cfa43aba_16_ReflectionPad_cu_f800513927reflection_pad3d_out_kernelIN3c107complexIfEEEEvNS_27GenericPackedTensorAccessorIKT_Lm5ENS_16DefaultPtrTraitsElEENS6_IS7_Lm5ES9_lEElllll:
        /* <DEDUP_REMOVED lines=28> */
[----:B------:R-:W-:Y:S05]  /*01c0*/  CALL.REL.NOINC `($__internal_16_$__cuda_sm20_div_s64) ;  /* 0x000011f000007944 */ /* 0x000fea0003c00000 */
        /* <DEDUP_REMOVED lines=10> */
.L_x_85:
        /* <DEDUP_REMOVED lines=22> */
.L_x_86:
[----:B------:R-:W-:Y:S05]  /*03d0*/  BSYNC B0 ;  /* 0x0000000000007941 */ /* 0x000fea0003800000 */
.L_x_84:
[----:B------:R-:W-:Y:S01]  /*03e0*/  LOP3.LUT R7, R3, c[0x0][0x1dc], RZ, 0xfc, !PT ;  /* 0x0000770003077a12 */ /* 0x000fe200078efcff */
[----:B------:R-:W-:Y:S03]  /*03f0*/  BSSY B0, `(.L_x_87) ;  /* 0x000001b000007945 */ /* 0x000fe60003800000 */
[----:B------:R-:W-:-:S13]  /*0400*/  ISETP.NE.U32.AND P0, PT, R7, RZ, PT ;  /* 0x000000ff0700720c */ /* 0x000fda0003f05070 */
[----:B------:R-:W-:Y:S05]  /*0410*/  @!P0 BRA `(.L_x_88) ;  /* 0x0000006000008947 */ /* 0x000fea0003800000 */
[----:B------:R-:W-:Y:S01]  /*0420*/  IMAD.MOV.U32 R8, RZ, RZ, R2 ;  /* 0x000000ffff087224 */ /* 0x000fe200078e0002 */
[----:B------:R-:W-:Y:S02]  /*0430*/  MOV R2, 0x450 ;  /* 0x0000045000027802 */ /* 0x000fe40000000f00 */
[----:B------:R-:W-:Y:S05]  /*0440*/  CALL.REL.NOINC `($__internal_17_$__cuda_sm20_rem_s64) ;  /* 0x000014a000007944 */ /* 0x000fea0003c00000 */
[----:B------:R-:W-:Y:S02]  /*0450*/  IMAD.MOV.U32 R2, RZ, RZ, R7 ;  /* 0x000000ffff027224 */ /* 0x000fe400078e0007 */
[----:B------:R-:W-:Y:S01]  /*0460*/  IMAD.MOV.U32 R3, RZ, RZ, R8 ;  /* 0x000000ffff037224 */ /* 0x000fe200078e0008 */
[----:B------:R-:W-:Y:S05]  /*0470*/  BRA `(.L_x_89) ;  /* 0x0000012000007947 */ /* 0x000fea0003800000 */
.L_x_88:
        /* <DEDUP_REMOVED lines=18> */
.L_x_89:
[----:B------:R-:W-:Y:S05]  /*05a0*/  BSYNC B0 ;  /* 0x0000000000007941 */ /* 0x000fea0003800000 */
.L_x_87:
        /* <DEDUP_REMOVED lines=17> */
[----:B------:R-:W-:Y:S05]  /*06c0*/  CALL.REL.NOINC `($__internal_16_$__cuda_sm20_div_s64) ;  /* 0x00000cf000007944 */ /* 0x000fea0003c00000 */
[----:B------:R-:W-:Y:S02]  /*06d0*/  IMAD.MOV.U32 R4, RZ, RZ, R7 ;  /* 0x000000ffff047224 */ /* 0x000fe400078e0007 */
[----:B------:R-:W-:Y:S01]  /*06e0*/  IMAD.MOV.U32 R5, RZ, RZ, R8 ;  /* 0x000000ffff057224 */ /* 0x000fe200078e0008 */
[----:B------:R-:W-:Y:S05]  /*06f0*/  BRA `(.L_x_92) ;  /* 0x0000014000007947 */ /* 0x000fea0003800000 */
.L_x_91:
        /* <DEDUP_REMOVED lines=20> */
.L_x_92:
[----:B------:R-:W-:Y:S05]  /*0840*/  BSYNC B0 ;  /* 0x0000000000007941 */ /* 0x000fea0003800000 */
.L_x_90:
        /* <DEDUP_REMOVED lines=154> */
[----:B------:R0:W2:Y:S01]  /*11f0*/  LDG.E.64 R8, [R10.64] ;  /* 0x000000140a087981 */ /* 0x0000a2000c1e1b00 */
        /* <DEDUP_REMOVED lines=26> */
[----:B--2---:R-:W-:Y:S01]  /*13a0*/  STG.E.64 [R2.64], R8 ;  /* 0x0000000802007986 */ /* 0x004fe2000c101b14 */
[----:B------:R-:W-:Y:S05]  /*13b0*/  EXIT ;  /* 0x000000000000794d */ /* 0x000fea0003800000 */
        .weak           $__internal_16_$__cuda_sm20_div_s64
        .type           $__internal_16_$__cuda_sm20_div_s64,@function
        .size           $__internal_16_$__cuda_sm20_div_s64,($__internal_17_$__cuda_sm20_rem_s64 - $__internal_16_$__cuda_sm20_div_s64)
$__internal_16_$__cuda_sm20_div_s64:
        /* <DEDUP_REMOVED lines=82> */
[----:B------:R-:W-:Y:S06]  /*18e0*/  RET.REL.NODEC R10 `(_ZN2at6native49_GLOBAL__N__cfa43aba_16_ReflectionPad_cu_f800513927reflection_pad3d_out_kernelIN3c107complexIfEEEEvNS_27GenericPackedTensorAccessorIKT_Lm5ENS_16DefaultPtrTraitsElEENS6_IS7_Lm5ES9_lEElllll) ;  /* 0xffffe7100a007950 */ /* 0x000fec0003c3ffff */
        .weak           $__internal_17_$__cuda_sm20_rem_s64
        .type           $__internal_17_$__cuda_sm20_rem_s64,@function
        .size           $__internal_17_$__cuda_sm20_rem_s64,(.L_x_1133 - $__internal_17_$__cuda_sm20_rem_s64)
$__internal_17_$__cuda_sm20_rem_s64:
        /* <DEDUP_REMOVED lines=77> */
[----:B------:R-:W-:Y:S06]  /*1dc0*/  RET.REL.NODEC R2 `(_ZN2at6native49_GLOBAL__N__cfa43aba_16_ReflectionPad_cu_f800513927reflection_pad3d_out_kernelIN3c107complexIfEEEEvNS_27GenericPackedTensorAccessorIKT_Lm5ENS_16DefaultPtrTraitsElEENS6_IS7_Lm5ES9_lEElllll) ;  /* 0xffffe23002007950 */ /* 0x000fec0003c3ffff */
.L_x_93:
        /* <DEDUP_REMOVED lines=11> */
.L_x_1133:


//--------------------- .text._ZN2at6native49_GLOBAL__N__cfa43aba_16_ReflectionPad_cu_f800513927reflection_pad3d_out_kernelIN3c107complexIdEEEEvNS_27GenericPackedTensorAccessorIKT_Lm5ENS_16DefaultPtrTraitsElEENS6_IS7_Lm5ES9_lEElllll --------------------------
	.section	.text._ZN2at6native49_GLOBAL__N__cfa43aba_16_ReflectionPad_cu_f800513927reflection_pad3d_out_kernelIN3c107complexIdEEEEvNS_27GenericPackedTensorAccessorIKT_Lm5ENS_16DefaultPtrTraitsElEENS6_IS7_Lm5ES9_lEElllll,"ax",@progbits
	.sectioninfo	@"SHI_REGISTERS=30"
	.align	128
.text._ZN2at6native49_GLOBAL__N__cfa43aba_16_ReflectionPad_cu_f800513927reflection_pad3d_out_kernelIN3c107complexIdEEEEvNS_27GenericPackedTensorAccessorIKT_Lm5ENS_16DefaultPtrTraitsElEENS6_IS7_Lm5ES9_lEElllll:
        .type           _ZN2at6native49_GLOBAL__N__cfa43aba_16_ReflectionPad_cu_f800513927reflection_pad3d_out_kernelIN3c107complexIdEEEEvNS_27GenericPackedTensorAccessorIKT_Lm5ENS_16DefaultPtrTraitsElEENS6_IS7_Lm5ES9_lEElllll,@function
        .size           _ZN2at6native49_GLOBAL__N__cfa43aba_16_ReflectionPad_cu_f800513927reflection_pad3d_out_kernelIN3c107complexIdEEEEvNS_27GenericPackedTensorAccessorIKT_Lm5ENS_16DefaultPtrTraitsElEENS6_IS7_Lm5ES9_lEElllll,(.L_x_1136 - _ZN2at6native49_GLOBAL__N__cfa43aba_16_ReflectionPad_cu_f800513927reflection_pad3d_out_kernelIN3c107complexIdEEEEvNS_27GenericPackedTensorAccessorIKT_Lm5ENS_16DefaultPtrTraitsElEENS6_IS7_Lm5ES9_lEElllll)
        .other          _ZN2at6native49_GLOBAL__N__cfa43aba_16_ReflectionPad_cu_f800513927reflection_pad3d_out_kernelIN3c107complexIdEEEEvNS_27GenericPackedTensorAccessorIKT_Lm5ENS_16DefaultPtrTraitsElEENS6_IS7_Lm5ES9_lEElllll,@"STO_CUDA_ENTRY STV_DEFAULT"
_ZN2at6native49_GLOBAL__N__cfa43aba_16_ReflectionPad_cu_f800513927reflection_pad3d_out_kernelIN3c107complexIdEEEEvNS_27GenericPackedTensorAccessorIKT_Lm5ENS_16DefaultPtrTraitsElEENS6_IS7_Lm5ES9_lEElllll:
        /* <DEDUP_REMOVED lines=28> */
[----:B------:R-:W-:Y:S05]  /*01c0*/  CALL.REL.NOINC `($__internal_18_$__cuda_sm20_div_s64) ;  /* 0x000011f000007944 */ /* 0x000fea0003c00000 */
        /* <DEDUP_REMOVED lines=10> */
.L_x_95:
        /* <DEDUP_REMOVED lines=22> */
.L_x_96:
[----:B------:R-:W-:Y:S05]  /*03d0*/  BSYNC B0 ;  /* 0x0000000000007941 */ /* 0x000fea0003800000 */
.L_x_94:
[----:B------:R-:W-:Y:S01]  /*03e0*/  LOP3.LUT R5, R3, c[0x0][0x1dc], RZ, 0xfc, !PT ;  /* 0x0000770003057a12 */ /* 0x000fe200078efcff */
[----:B------:R-:W-:Y:S03]  /*03f0*/  BSSY B0, `(.L_x_97) ;  /* 0x000001b000007945 */ /* 0x000fe60003800000 */
[----:B------:R-:W-:-:S13]  /*0400*/  ISETP.NE.U32.AND P0, PT, R5, RZ, PT ;  /* 0x000000ff0500720c */ /* 0x000fda0003f05070 */
[----:B------:R-:W-:Y:S05]  /*0410*/  @!P0 BRA `(.L_x_98) ;  /* 0x0000006000008947 */ /* 0x000fea0003800000 */
[----:B------:R-:W-:Y:S01]  /*0420*/  IMAD.MOV.U32 R8, RZ, RZ, R2 ;  /* 0x000000ffff087224 */ /* 0x000fe200078e0002 */
[----:B------:R-:W-:Y:S02]  /*0430*/  MOV R2, 0x450 ;  /* 0x0000045000027802 */ /* 0x000fe40000000f00 */
[----:B------:R-:W-:Y:S05]  /*0440*/  CALL.REL.NOINC `($__internal_19_$__cuda_sm20_rem_s64) ;  /* 0x000014a000007944 */ /* 0x000fea0003c00000 */
[----:B------:R-:W-:Y:S02]  /*0450*/  IMAD.MOV.U32 R2, RZ, RZ, R5 ;  /* 0x000000ffff027224 */ /* 0x000fe400078e0005 */
[----:B------:R-:W-:Y:S01]  /*0460*/  IMAD.MOV.U32 R3, RZ, RZ, R8 ;  /* 0x000000ffff037224 */ /* 0x000fe200078e0008 */
[----:B------:R-:W-:Y:S05]  /*0470*/  BRA `(.L_x_99) ;  /* 0x0000012000007947 */ /* 0x000fea0003800000 */
.L_x_98:
        /* <DEDUP_REMOVED lines=18> */
.L_x_99:
[----:B------:R-:W-:Y:S05]  /*05a0*/  BSYNC B0 ;  /* 0x0000000000007941 */ /* 0x000fea0003800000 */
.L_x_97:
        /* <DEDUP_REMOVED lines=17> */
[----:B------:R-:W-:Y:S05]  /*06c0*/  CALL.REL.NOINC `($__internal_18_$__cuda_sm20_div_s64) ;  /* 0x00000cf000007944 */ /* 0x000fea0003c00000 */
[----:B------:R-:W-:Y:S02]  /*06d0*/  IMAD.MOV.U32 R6, RZ, RZ, R5 ;  /* 0x000000ffff067224 */ /* 0x000fe400078e0005 */
[----:B------:R-:W-:Y:S01]  /*06e0*/  IMAD.MOV.U32 R7, RZ, RZ, R8 ;  /* 0x000000ffff077224 */ /* 0x000fe200078e0008 */
[----:B------:R-:W-:Y:S05]  /*06f0*/  BRA `(.L_x_102) ;  /* 0x0000014000007947 */ /* 0x000fea0003800000 */
.L_x_101:
        /* <DEDUP_REMOVED lines=11> */
[----:B------:R-:W-:Y:S02]  /*07b0*/  IMAD R6, R7, UR4, R6 ;  /* 0x0000000407067c24 */ /* 0x000fe4000f8e0206 */
[----:B------:R-:W-:-:S03]  /*07c0*/  IMAD.MOV.U32 R7, RZ, RZ, RZ ;  /* 0x000000ffff077224 */ /* 0x000fc600078e00ff */
[----:B------:R-:W-:-:S13]  /*07d0*/  ISETP.GE.U32.AND P0, PT, R6, UR4, PT ;  /* 0x0000000406007c0c */ /* 0x000fda000bf06070 */
[----:B------:R-:W-:Y:S02]  /*07e0*/  @P0 IADD3 R6, R6, -UR4, RZ ;  /* 0x8000000406060c10 */ /* 0x000fe4000fffe0ff */
[----:B------:R-:W-:Y:S02]  /*07f0*/  @P0 IADD3 R9, R9, 0x1, RZ ;  /* 0x0000000109090810 */ /* 0x000fe40007ffe0ff */
[----:B------:R-:W-:-:S13]  /*0800*/  ISETP.GE.U32.AND P1, PT, R6, UR4, PT ;  /* 0x0000000406007c0c */ /* 0x000fda000bf26070 */
[----:B------:R-:W-:Y:S02]  /*0810*/  @P1 IADD3 R9, R9, 0x1, RZ ;  /* 0x0000000109091810 */ /* 0x000fe40007ffe0ff */
[----:B------:R-:W-:-:S05]  /*0820*/  @!P2 LOP3.LUT R9, RZ, UR4, RZ, 0x33, !PT ;  /* 0x00000004ff09ac12 */ /* 0x000fca000f8e33ff */
[----:B------:R-:W-:Y:S02]  /*0830*/  IMAD.MOV.U32 R6, RZ, RZ, R9 ;  /* 0x000000ffff067224 */ /* 0x000fe400078e0009 */
.L_x_102:
[----:B------:R-:W-:Y:S05]  /*0840*/  BSYNC B0 ;  /* 0x0000000000007941 */ /* 0x000fea0003800000 */
.L_x_100:
        /* <DEDUP_REMOVED lines=153> */
[----:B------:R-:W-:-:S06]  /*11e0*/  LEA.HI.X R11, R8, c[0x0][0x164], R5, 0x4, P0 ;  /* 0x00005900080b7a11 */ /* 0x000fcc00000f2405 */
[----:B------:R-:W2:Y:S01]  /*11f0*/  LDG.E.128 R8, [R10.64] ;  /* 0x000000140a087981 */ /* 0x000ea2000c1e1d00 */
[----:B------:R-:W-:Y:S01]  /*1200*/  UIMAD UR13, UR13, UR14, URZ ;  /* 0x0000000e0d0d72a4 */ /* 0x000fe2000f8e023f */
[----:B------:R-:W-:Y:S01]  /*1210*/  IMAD R13, R4, c[0x0][0x208], RZ ;  /* 0x00008200040d7a24 */ /* 0x000fe200078e02ff */
[----:B------:R-:W-:Y:S01]  /*1220*/  UIMAD.WIDE.U32 UR8, UR12, UR14, URZ ;  /* 0x0000000e0c0872a5 */ /* 0x000fe2000f8e003f */
[----:B------:R-:W-:Y:S01]  /*1230*/  IMAD R3, R3, c[0x0][0x200], RZ ;  /* 0x0000800003037a24 */ /* 0x000fe200078e02ff */
[----:B------:R-:W-:Y:S01]  /*1240*/  UIMAD UR13, UR12, UR15, UR13 ;  /* 0x0000000f0c0d72a4 */ /* 0x000fe2000f8e020d */
[----:B------:R-:W-:Y:S02]  /*1250*/  IMAD R13, R0, c[0x0][0x20c], R13 ;  /* 0x00008300000d7a24 */ /* 0x000fe400078e020d */
[----:B------:R-:W-:Y:S02]  /*1260*/  ULDC.64 UR14, c[0x0][0x1e8] ;  /* 0x00007a00000e7ab9 */ /* 0x000fe40000000a00 */
[----:B------:R-:W-:-:S02]  /*1270*/  UIADD3 UR9, UR9, UR13, URZ ;  /* 0x0000000d09097290 */ /* 0x000fc4000fffe03f */
[----:B------:R-:W-:Y:S02]  /*1280*/  UIMAD UR11, UR11, UR14, URZ ;  /* 0x0000000e0b0b72a4 */ /* 0x000fe4000f8e023f */
[----:B------:R-:W-:Y:S02]  /*1290*/  UIMAD.WIDE.U32 UR8, UR7, UR14, UR8 ;  /* 0x0000000e070872a5 */ /* 0x000fe4000f8e0008 */
        /* <DEDUP_REMOVED lines=16> */
[----:B--2---:R-:W-:Y:S01]  /*13a0*/  STG.E.128 [R2.64], R8 ;  /* 0x0000000802007986 */ /* 0x004fe2000c101d14 */
[----:B------:R-:W-:Y:S05]  /*13b0*/  EXIT ;  /* 0x000000000000794d */ /* 0x000fea0003800000 */
        .weak           $__internal_18_$__cuda_sm20_div_s64
        .type           $__internal_18_$__cuda_sm20_div_s64,@function
        .size           $__internal_18_$__cuda_sm20_div_s64,($__internal_19_$__cuda_sm20_rem_s64 - $__internal_18_$__cuda_sm20_div_s64)
$__internal_18_$__cuda_sm20_div_s64:
        /* <DEDUP_REMOVED lines=82> */
[----:B------:R-:W-:Y:S06]  /*18e0*/  RET.REL.NODEC R10 `(_ZN2at6native49_GLOBAL__N__cfa43aba_16_ReflectionPad_cu_f800513927reflection_pad3d_out_kernelIN3c107complexIdEEEEvNS_27GenericPackedTensorAccessorIKT_Lm5ENS_16DefaultPtrTraitsElEENS6_IS7_Lm5ES9_lEElllll) ;  /* 0xffffe7100a007950 */ /* 0x000fec0003c3ffff */
        .weak           $__internal_19_$__cuda_sm20_rem_s64
        .type           $__internal_19_$__cuda_sm20_rem_s64,@function
        .size           $__internal_19_$__cuda_sm20_rem_s64,(.L_x_1136 - $__internal_19_$__cuda_sm20_rem_s64)
$__internal_19_$__cuda_sm20_rem_s64:
        /* <DEDUP_REMOVED lines=77> */
[----:B------:R-:W-:Y:S06]  /*1dc0*/  RET.REL.NODEC R2 `(_ZN2at6native49_GLOBAL__N__cfa43aba_16_ReflectionPad_cu_f800513927reflection_pad3d_out_kernelIN3c107complexIdEEEEvNS_27GenericPackedTensorAccessorIKT_Lm5ENS_16DefaultPtrTraitsElEENS6_IS7_Lm5ES9_lEElllll) ;  /* 0xffffe23002007950 */ /* 0x000fec0003c3ffff */
.L_x_103:
        /* <DEDUP_REMOVED lines=11> */
.L_x_1136:


//--------------------- .text._ZN2at6native49_GLOBAL__N__cfa43aba_16_ReflectionPad_cu_f800513927reflection_pad3d_out_kernelIfEEvNS_27GenericPackedTensorAccessorIKT_Lm5ENS_16DefaultPtrTraitsElEENS3_IS4_Lm5ES6_lEElllll --------------------------
	.section	.text._ZN2at6native49_GLOBAL__N__cfa43aba_16_ReflectionPad_cu_f800513927reflection_pad3d_out_kernelIfEEvNS_27GenericPackedTensorAccessorIKT_Lm5ENS_16DefaultPtrTraitsElEENS3_IS4_Lm5ES6_lEElllll,"ax",@progbits
	.sectioninfo	@"SHI_REGISTERS=30"
	.align	128
.text._ZN2at6native49_GLOBAL__N__cfa43aba_16_ReflectionPad_cu_f800513927reflection_pad3d_out_kernelIfEEvNS_27GenericPackedTensorAccessorIKT_Lm5ENS_16DefaultPtrTraitsElEENS3_IS4_Lm5ES6_lEElllll:
        .type           _ZN2at6native49_GLOBAL__N__cfa43aba_16_ReflectionPad_cu_f800513927reflection_pad3d_out_kernelIfEEvNS_27GenericPackedTensorAccessorIKT_Lm5ENS_16DefaultPtrTraitsElEENS3_IS4_Lm5ES6_lEElllll,@function
        .size           _ZN2at6native49_GLOBAL__N__cfa43aba_16_ReflectionPad_cu_f800513927reflection_pad3d_out_kernelIfEEvNS_27GenericPackedTensorAccessorIKT_Lm5ENS_16DefaultPtrTraitsElEENS3_IS4_Lm5ES6_lEElllll,(.L_x_1139 - _ZN2at6native49_GLOBAL__N__cfa43aba_16_ReflectionPad_cu_f800513927reflection_pad3d_out_kernelIfEEvNS_27GenericPackedTensorAccessorIKT_Lm5ENS_16DefaultPtrTraitsElEENS3_IS4_Lm5ES6_lEElllll)
        .other          _ZN2at6native49_GLOBAL__N__cfa43aba_16_ReflectionPad_cu_f800513927reflection_pad3d_out_kernelIfEEvNS_27GenericPackedTensorAccessorIKT_Lm5ENS_16DefaultPtrTraitsElEENS3_IS4_Lm5ES6_lEElllll,@"STO_CUDA_ENTRY STV_DEFAULT"
_ZN2at6native49_GLOBAL__N__cfa43aba_16_ReflectionPad_cu_f800513927reflection_pad3d_out_kernelIfEEvNS_27GenericPackedTensorAccessorIKT_Lm5ENS_16DefaultPtrTraitsElEENS3_IS4_Lm5ES6_lEElllll:
        /* <DEDUP_REMOVED lines=28> */
[----:B------:R-:W-:Y:S05]  /*01c0*/  CALL.REL.NOINC `($__internal_20_$__cuda_sm20_div_s64) ;  /* 0x000011f000007944 */ /* 0x000fea0003c00000 */
        /* <DEDUP_REMOVED lines=10> */
.L_x_105:
        /* <DEDUP_REMOVED lines=22> */
.L_x_106:
[----:B------:R-:W-:Y:S05]  /*03d0*/  BSYNC B0 ;  /* 0x0000000000007941 */ /* 0x000fea0003800000 */
.L_x_104:
[----:B------:R-:W-:Y:S01]  /*03e0*/  LOP3.LUT R7, R3, c[0x0][0x1dc], RZ, 0xfc, !PT ;  /* 0x0000770003077a12 */ /* 0x000fe200078efcff */
[----:B------:R-:W-:Y:S03]  /*03f0*/  BSSY B0, `(.L_x_107) ;  /* 0x000001b000007945 */ /* 0x000fe60003800000 */
[----:B------:R-:W-:-:S13]  /*0400*/  ISETP.NE.U32.AND P0, PT, R7, RZ, PT ;  /* 0x000000ff0700720c */ /* 0x000fda0003f05070 */
[----:B------:R-:W-:Y:S05]  /*0410*/  @!P0 BRA `(.L_x_108) ;  /* 0x0000006000008947 */ /* 0x000fea0003800000 */
[----:B------:R-:W-:Y:S01]  /*0420*/  IMAD.MOV.U32 R8, RZ, RZ, R2 ;  /* 0x000000ffff087224 */ /* 0x000fe200078e0002 */
[----:B------:R-:W-:Y:S02]  /*0430*/  MOV R2, 0x450 ;  /* 0x0000045000027802 */ /* 0x000fe40000000f00 */
[----:B------:R-:W-:Y:S05]  /*0440*/  CALL.REL.NOINC `($__internal_21_$__cuda_sm20_rem_s64) ;  /* 0x000014a000007944 */ /* 0x000fea0003c00000 */
[----:B------:R-:W-:Y:S02]  /*0450*/  IMAD.MOV.U32 R2, RZ, RZ, R7 ;  /* 0x000000ffff027224 */ /* 0x000fe400078e0007 */
[----:B------:R-:W-:Y:S01]  /*0460*/  IMAD.MOV.U32 R3, RZ, RZ, R8 ;  /* 0x000000ffff037224 */ /* 0x000fe200078e0008 */
[----:B------:R-:W-:Y:S05]  /*0470*/  BRA `(.L_x_109) ;  /* 0x0000012000007947 */ /* 0x000fea0003800000 */
.L_x_108:
        /* <DEDUP_REMOVED lines=18> */
.L_x_109:
[----:B------:R-:W-:Y:S05]  /*05a0*/  BSYNC B0 ;  /* 0x0000000000007941 */ /* 0x000fea0003800000 */
.L_x_107:
        /* <DEDUP_REMOVED lines=17> */
[----:B------:R-:W-:Y:S05]  /*06c0*/  CALL.REL.NOINC `($__internal_20_$__cuda_sm20_div_s64) ;  /* 0x00000cf000007944 */ /* 0x000fea0003c00000 */
[----:B------:R-:W-:Y:S02]  /*06d0*/  IMAD.MOV.U32 R4, RZ, RZ, R7 ;  /* 0x000000ffff047224 */ /* 0x000fe400078e0007 */
[----:B------:R-:W-:Y:S01]  /*06e0*/  IMAD.MOV.U32 R5, RZ, RZ, R8 ;  /* 0x000000ffff057224 */ /* 0x000fe200078e0008 */
[----:B------:R-:W-:Y:S05]  /*06f0*/  BRA `(.L_x_112) ;  /* 0x0000014000007947 */ /* 0x000fea0003800000 */
.L_x_111:
        /* <DEDUP_REMOVED lines=20> */
.L_x_112:
[----:B------:R-:W-:Y:S05]  /*0840*/  BSYNC B0 ;  /* 0x0000000000007941 */ /* 0x000fea0003800000 */
.L_x_110:
        /* <DEDUP_REMOVED lines=154> */
[----:B------:R0:W2:Y:S01]  /*11f0*/  LDG.E R7, [R10.64] ;  /* 0x000000140a077981 */ /* 0x0000a2000c1e1900 */
        /* <DEDUP_REMOVED lines=26> */
[----:B--2---:R-:W-:Y:S01]  /*13a0*/  STG.E [R2.64], R7 ;  /* 0x0000000702007986 */ /* 0x004fe2000c101914 */
[----:B------:R-:W-:Y:S05]  /*13b0*/  EXIT ;  /* 0x000000000000794d */ /* 0x000fea0003800000 */
        .weak           $__internal_20_$__cuda_sm20_div_s64
        .type           $__internal_20_$__cuda_sm20_div_s64,@function
        .size           $__internal_20_$__cuda_sm20_div_s64,($__internal_21_$__cuda_sm20_rem_s64 - $__internal_20_$__cuda_sm20_div_s64)
$__internal_20_$__cuda_sm20_div_s64:
        /* <DEDUP_REMOVED lines=82> */
[----:B------:R-:W-:Y:S06]  /*18e0*/  RET.REL.NODEC R10 `(_ZN2at6native49_GLOBAL__N__cfa43aba_16_ReflectionPad_cu_f800513927reflection_pad3d_out_kernelIfEEvNS_27GenericPackedTensorAccessorIKT_Lm5ENS_16DefaultPtrTraitsElEENS3_IS4_Lm5ES6_lEElllll) ;  /* 0xffffe7100a007950 */ /* 0x000fec0003c3ffff */
        .weak           $__internal_21_$__cuda_sm20_rem_s64
        .type           $__internal_21_$__cuda_sm20_rem_s64,@function
        .size           $__internal_21_$__cuda_sm20_rem_s64,(.L_x_1139 - $__internal_21_$__cuda_sm20_rem_s64)
$__internal_21_$__cuda_sm20_rem_s64:
        /* <DEDUP_REMOVED lines=77> */
[----:B------:R-:W-:Y:S06]  /*1dc0*/  RET.REL.NODEC R2 `(_ZN2at6native49_GLOBAL__N__cfa43aba_16_ReflectionPad_cu_f800513927reflection_pad3d_out_kernelIfEEvNS_27GenericPackedTensorAccessorIKT_Lm5ENS_16DefaultPtrTraitsElEENS3_IS4_Lm5ES6_lEElllll) ;  /* 0xffffe23002007950 */ /* 0x000fec0003c3ffff */
.L_x_113:
        /* <DEDUP_REMOVED lines=11> */
.L_x_1139:


//--------------------- .text._ZN2at6native49_GLOBAL__N__cfa43aba_16_ReflectionPad_cu_f800513927reflection_pad3d_out_kernelIdEEvNS_27GenericPackedTensorAccessorIKT_Lm5ENS_16DefaultPtrTraitsElEENS3_IS4_Lm5ES6_lEElllll --------------------------
	.section	.text._ZN2at6native49_GLOBAL__N__cfa43aba_16_ReflectionPad_cu_f800513927reflection_pad3d_out_kernelIdEEvNS_27GenericPackedTensorAccessorIKT_Lm5ENS_16DefaultPtrTraitsElEENS3_IS4_Lm5ES6_lEElllll,"ax",@progbits
	.sectioninfo	@"SHI_REGISTERS=30"
	.align	128
.text._ZN2at6native49_GLOBAL__N__cfa43aba_16_ReflectionPad_cu_f800513927reflection_pad3d_out_kernelIdEEvNS_27GenericPackedTensorAccessorIKT_Lm5ENS_16DefaultPtrTraitsElEENS3_IS4_Lm5ES6_lEElllll:
        .type           _ZN2at6native49_GLOBAL__N__cfa43aba_16_ReflectionPad_cu_f800513927reflection_pad3d_out_kernelIdEEvNS_27GenericPackedTensorAccessorIKT_Lm5ENS_16DefaultPtrTraitsElEENS3_IS4_Lm5ES6_lEElllll,@function
        .size           _ZN2at6native49_GLOBAL__N__cfa43aba_16_ReflectionPad_cu_f800513927reflection_pad3d_out_kernelIdEEvNS_27GenericPackedTensorAccessorIKT_Lm5ENS_16DefaultPtrTraitsElEENS3_IS4_Lm5ES6_lEElllll,(.L_x_1142 - _ZN2at6native49_GLOBAL__N__cfa43aba_16_ReflectionPad_cu_f800513927reflection_pad3d_out_kernelIdEEvNS_27GenericPackedTensorAccessorIKT_Lm5ENS_16DefaultPtrTraitsElEENS3_IS4_Lm5ES6_lEElllll)
        .other          _ZN2at6native49_GLOBAL__N__cfa43aba_16_ReflectionPad_cu_f800513927reflection_pad3d_out_kernelIdEEvNS_27GenericPackedTensorAccessorIKT_Lm5ENS_16DefaultPtrTraitsElEENS3_IS4_Lm5ES6_lEElllll,@"STO_CUDA_ENTRY STV_DEFAULT"
_ZN2at6native49_GLOBAL__N__cfa43aba_16_ReflectionPad_cu_f800513927reflection_pad3d_out_kernelIdEEvNS_27GenericPackedTensorAccessorIKT_Lm5ENS_16DefaultPtrTraitsElEENS3_IS4_Lm5ES6_lEElllll:
        /* <DEDUP_REMOVED lines=28> */
[----:B------:R-:W-:Y:S05]  /*01c0*/  CALL.REL.NOINC `($__internal_22_$__cuda_sm20_div_s64) ;  /* 0x000011f000007944 */ /* 0x000fea0003c00000 */
        /* <DEDUP_REMOVED lines=10> */
.L_x_115:
        /* <DEDUP_REMOVED lines=22> */
.L_x_116:
[----:B------:R-:W-:Y:S05]  /*03d0*/  BSYNC B0 ;  /* 0x0000000000007941 */ /* 0x000fea0003800000 */
.L_x_114:
[----:B------:R-:W-:Y:S01]  /*03e0*/  LOP3.LUT R7, R3, c[0x0][0x1dc], RZ, 0xfc, !PT ;  /* 0x0000770003077a12 */ /* 0x000fe200078efcff */
[----:B------:R-:W-:Y:S03]  /*03f0*/  BSSY B0, `(.L_x_117) ;  /* 0x000001b000007945 */ /* 0x000fe60003800000 */
[----:B------:R-:W-:-:S13]  /*0400*/  ISETP.NE.U32.AND P0, PT, R7, RZ, PT ;  /* 0x000000ff0700720c */ /* 0x000fda0003f05070 */
[----:B------:R-:W-:Y:S05]  /*0410*/  @!P0 BRA `(.L_x_118) ;  /* 0x0000006000008947 */ /* 0x000fea0003800000 */
[----:B------:R-:W-:Y:S01]  /*0420*/  IMAD.MOV.U32 R8, RZ, RZ, R2 ;  /* 0x000000ffff087224 */ /* 0x000fe200078e0002 */
[----:B------:R-:W-:Y:S02]  /*0430*/  MOV R2, 0x450 ;  /* 0x0000045000027802 */ /* 0x000fe40000000f00 */
[----:B------:R-:W-:Y:S05]  /*0440*/  CALL.REL.NOINC `($__internal_23_$__cuda_sm20_rem_s64) ;  /* 0x000014a000007944 */ /* 0x000fea0003c00000 */
[----:B------:R-:W-:Y:S02]  /*0450*/  IMAD.MOV.U32 R2, RZ, RZ, R7 ;  /* 0x000000ffff027224 */ /* 0x000fe400078e0007 */
[----:B------:R-:W-:Y:S01]  /*0460*/  IMAD.MOV.U32 R3, RZ, RZ, R8 ;  /* 0x000000ffff037224 */ /* 0x000fe200078e0008 */
[----:B------:R-:W-:Y:S05]  /*0470*/  BRA `(.L_x_119) ;  /* 0x0000012000007947 */ /* 0x000fea0003800000 */
.L_x_118:
        /* <DEDUP_REMOVED lines=18> */
.L_x_119:
[----:B------:R-:W-:Y:S05]  /*05a0*/  BSYNC B0 ;  /* 0x0000000000007941 */ /* 0x000fea0003800000 */
.L_x_117:
        /* <DEDUP_REMOVED lines=17> */
[----:B------:R-:W-:Y:S05]  /*06c0*/  CALL.REL.NOINC `($__internal_22_$__cuda_sm20_div_s64) ;  /* 0x00000cf000007944 */ /* 0x000fea0003c00000 */
[----:B------:R-:W-:Y:S02]  /*06d0*/  IMAD.MOV.U32 R4, RZ, RZ, R7 ;  /* 0x000000ffff047224 */ /* 0x000fe400078e0007 */
[----:B------:R-:W-:Y:S01]  /*06e0*/  IMAD.MOV.U32 R5, RZ, RZ, R8 ;  /* 0x000000ffff057224 */ /* 0x000fe200078e0008 */
[----:B------:R-:W-:Y:S05]  /*06f0*/  BRA `(.L_x_122) ;  /* 0x0000014000007947 */ /* 0x000fea0003800000 */
.L_x_121:
        /* <DEDUP_REMOVED lines=20> */
.L_x_122:
[----:B------:R-:W-:Y:S05]  /*0840*/  BSYNC B0 ;  /* 0x0000000000007941 */ /* 0x000fea0003800000 */
.L_x_120:
        /* <DEDUP_REMOVED lines=183> */
        .weak           $__internal_22_$__cuda_sm20_div_s64
        .type           $__internal_22_$__cuda_sm20_div_s64,@function
        .size           $__internal_22_$__cuda_sm20_div_s64,($__internal_23_$__cuda_sm20_rem_s64 - $__internal_22_$__cuda_sm20_div_s64)
$__internal_22_$__cuda_sm20_div_s64:
        /* <DEDUP_REMOVED lines=82> */
[----:B------:R-:W-:Y:S06]  /*18e0*/  RET.REL.NODEC R10 `(_ZN2at6native49_GLOBAL__N__cfa43aba_16_ReflectionPad_cu_f800513927reflection_pad3d_out_kernelIdEEvNS_27GenericPackedTensorAccessorIKT_Lm5ENS_16DefaultPtrTraitsElEENS3_IS4_Lm5ES6_lEElllll) ;  /* 0xffffe7100a007950 */ /* 0x000fec0003c3ffff */
        .weak           $__internal_23_$__cuda_sm20_rem_s64
        .type           $__internal_23_$__cuda_sm20_rem_s64,@function
        .size           $__internal_23_$__cuda_sm20_rem_s64,(.L_x_1142 - $__internal_23_$__cuda_sm20_rem_s64)
$__internal_23_$__cuda_sm20_rem_s64:
        /* <DEDUP_REMOVED lines=77> */
[----:B------:R-:W-:Y:S06]  /*1dc0*/  RET.REL.NODEC R2 `(_ZN2at6native49_GLOBAL__N__cfa43aba_16_ReflectionPad_cu_f800513927reflection_pad3d_out_kernelIdEEvNS_27GenericPackedTensorAccessorIKT_Lm5ENS_16DefaultPtrTraitsElEENS3_IS4_Lm5ES6_lEElllll) ;  /* 0xffffe23002007950 */ /* 0x000fec0003c3ffff */
.L_x_123:
        /* <DEDUP_REMOVED lines=11> */
.L_x_1142:


//--------------------- .text._ZN2at6native49_GLOBAL__N__cfa43aba_16_ReflectionPad_cu_f800513927reflection_pad3d_out_kernelIsEEvNS_27GenericPackedTensorAccessorIKT_Lm5ENS_16DefaultPtrTraitsElEENS3_IS4_Lm5ES6_lEElllll --------------------------
	.section	.text._ZN2at6native49_GLOBAL__N__cfa43aba_16_ReflectionPad_cu_f800513927reflection_pad3d_out_kernelIsEEvNS_27GenericPackedTensorAccessorIKT_Lm5ENS_16DefaultPtrTraitsElEENS3_IS4_Lm5ES6_lEElllll,"ax",@progbits
	.sectioninfo	@"SHI_REGISTERS=30"
	.align	128
.text._ZN2at6native49_GLOBAL__N__cfa43aba_16_ReflectionPad_cu_f800513927reflection_pad3d_out_kernelIsEEvNS_27GenericPackedTensorAccessorIKT_Lm5ENS_16DefaultPtrTraitsElEENS3_IS4_Lm5ES6_lEElllll:
        .type           _ZN2at6native49_GLOBAL__N__cfa43aba_16_ReflectionPad_cu_f800513927reflection_pad3d_out_kernelIsEEvNS_27GenericPackedTensorAccessorIKT_Lm5ENS_16DefaultPtrTraitsElEENS3_IS4_Lm5ES6_lEElllll,@function
        .size           _ZN2at6native49_GLOBAL__N__cfa43aba_16_ReflectionPad_cu_f800513927reflection_pad3d_out_kernelIsEEvNS_27GenericPackedTensorAccessorIKT_Lm5ENS_16DefaultPtrTraitsElEENS3_IS4_Lm5ES6_lEElllll,(.L_x_1145 - _ZN2at6native49_GLOBAL__N__cfa43aba_16_ReflectionPad_cu_f800513927reflection_pad3d_out_kernelIsEEvNS_27GenericPackedTensorAccessorIKT_Lm5ENS_16DefaultPtrTraitsElEENS3_IS4_Lm5ES6_lEElllll)
        .other          _ZN2at6native49_GLOBAL__N__cfa43aba_16_ReflectionPad_cu_f800513927reflection_pad3d_out_kernelIsEEvNS_27GenericPackedTensorAccessorIKT_Lm5ENS_16DefaultPtrTraitsElEENS3_IS4_Lm5ES6_lEElllll,@"STO_CUDA_ENTRY STV_DEFAULT"
_ZN2at6native49_GLOBAL__N__cfa43aba_16_ReflectionPad_cu_f800513927reflection_pad3d_out_kernelIsEEvNS_27GenericPackedTensorAccessorIKT_Lm5ENS_16DefaultPtrTraitsElEENS3_IS4_Lm5ES6_lEElllll:
        /* <DEDUP_REMOVED lines=28> */
[----:B------:R-:W-:Y:S05]  /*01c0*/  CALL.REL.NOINC `($__internal_24_$__cuda_sm20_div_s64) ;  /* 0x000011f000007944 */ /* 0x000fea0003c00000 */
        /* <DEDUP_REMOVED lines=10> */
.L_x_125:
        /* <DEDUP_REMOVED lines=22> */
.L_x_126:
[----:B------:R-:W-:Y:S05]  /*03d0*/  BSYNC B0 ;  /* 0x0000000000007941 */ /* 0x000fea0003800000 */
.L_x_124:
[----:B------:R-:W-:Y:S01]  /*03e0*/  LOP3.LUT R7, R3, c[0x0][0x1dc], RZ, 0xfc, !PT ;  /* 0x0000770003077a12 */ /* 0x000fe200078efcff */
[----:B------:R-:W-:Y:S03]  /*03f0*/  BSSY B0, `(.L_x_127) ;  /* 0x000001b000007945 */ /* 0x000fe60003800000 */
[----:B------:R-:W-:-:S13]  /*0400*/  ISETP.NE.U32.AND P0, PT, R7, RZ, PT ;  /* 0x000000ff0700720c */ /* 0x000fda0003f05070 */
[----:B------:R-:W-:Y:S05]  /*0410*/  @!P0 BRA `(.L_x_128) ;  /* 0x0000006000008947 */ /* 0x000fea0003800000 */
[----:B------:R-:W-:Y:S01]  /*0420*/  IMAD.MOV.U32 R8, RZ, RZ, R2 ;  /* 0x000000ffff087224 */ /* 0x000fe200078e0002 */
[----:B------:R-:W-:Y:S02]  /*0430*/  MOV R2, 0x450 ;  /* 0x0000045000027802 */ /* 0x000fe40000000f00 */
[----:B------:R-:W-:Y:S05]  /*0440*/  CALL.REL.NOINC `($__internal_25_$__cuda_sm20_rem_s64) ;  /* 0x000014a000007944 */ /* 0x000fea0003c00000 */
[----:B------:R-:W-:Y:S02]  /*0450*/  IMAD.MOV.U32 R2, RZ, RZ, R7 ;  /* 0x000000ffff027224 */ /* 0x000fe400078e0007 */
[----:B------:R-:W-:Y:S01]  /*0460*/  IMAD.MOV.U32 R3, RZ, RZ, R8 ;  /* 0x000000ffff037224 */ /* 0x000fe200078e0008 */
[----:B------:R-:W-:Y:S05]  /*0470*/  BRA `(.L_x_129) ;  /* 0x0000012000007947 */ /* 0x000fea0003800000 */
.L_x_128:
        /* <DEDUP_REMOVED lines=18> */
.L_x_129:
[----:B------:R-:W-:Y:S05]  /*05a0*/  BSYNC B0 ;  /* 0x0000000000007941 */ /* 0x000fea0003800000 */
.L_x_127:
        /* <DEDUP_REMOVED lines=17> */
[----:B------:R-:W-:Y:S05]  /*06c0*/  CALL.REL.NOINC `($__internal_24_$__cuda_sm20_div_s64) ;  /* 0x00000cf000007944 */ /* 0x000fea0003c00000 */
[----:B------:R-:W-:Y:S02]  /*06d0*/  IMAD.MOV.U32 R4, RZ, RZ, R7 ;  /* 0x000000ffff047224 */ /* 0x000fe400078e0007 */
[----:B------:R-:W-:Y:S01]  /*06e0*/  IMAD.MOV.U32 R5, RZ, RZ, R8 ;  /* 0x000000ffff057224 */ /* 0x000fe200078e0008 */
[----:B------:R-:W-:Y:S05]  /*06f0*/  BRA `(.L_x_132) ;  /* 0x0000014000007947 */ /* 0x000fea0003800000 */
.L_x_131:
        /* <DEDUP_REMOVED lines=20> */
.L_x_132:
[----:B------:R-:W-:Y:S05]  /*0840*/  BSYNC B0 ;  /* 0x0000000000007941 */ /* 0x000fea0003800000 */
.L_x_130:
        /* <DEDUP_REMOVED lines=183> */
        .weak           $__internal_24_$__cuda_sm20_div_s64
        .type           $__internal_24_$__cuda_sm20_div_s64,@function
        .size           $__internal_24_$__cuda_sm20_div_s64,($__internal_25_$__cuda_sm20_rem_s64 - $__internal_24_$__cuda_sm20_div_s64)
$__internal_24_$__cuda_sm20_div_s64:
        /* <DEDUP_REMOVED lines=82> */
[----:B------:R-:W-:Y:S06]  /*18e0*/  RET.REL.NODEC R10 `(_ZN2at6native49_GLOBAL__N__cfa43aba_16_ReflectionPad_cu_f800513927reflection_pad3d_out_kernelIsEEvNS_27GenericPackedTensorAccessorIKT_Lm5ENS_16DefaultPtrTraitsElEENS3_IS4_Lm5ES6_lEElllll) ;  /* 0xffffe7100a007950 */ /* 0x000fec0003c3ffff */
        .weak           $__internal_25_$__cuda_sm20_rem_s64
        .type           $__internal_25_$__cuda_sm20_rem_s64,@function
        .size           $__internal_25_$__cuda_sm20_rem_s64,(.L_x_1145 - $__internal_25_$__cuda_sm20_rem_s64)
$__internal_25_$__cuda_sm20_rem_s64:
        /* <DEDUP_REMOVED lines=77> */
[----:B------:R-:W-:Y:S06]  /*1dc0*/  RET.REL.NODEC R2 `(_ZN2at6native49_GLOBAL__N__cfa43aba_16_ReflectionPad_cu_f800513927reflection_pad3d_out_kernelIsEEvNS_27GenericPackedTensorAccessorIKT_Lm5ENS_16DefaultPtrTraitsElEENS3_IS4_Lm5ES6_lEElllll) ;  /* 0xffffe23002007950 */ /* 0x000fec0003c3ffff */
.L_x_133:
        /* <DEDUP_REMOVED lines=11> */
.L_x_1145:


//--------------------- .text._ZN2at6native49_GLOBAL__N__cfa43aba_16_ReflectionPad_cu_f800513927reflection_pad3d_out_kernelIlEEvNS_27GenericPackedTensorAccessorIKT_Lm5ENS_16DefaultPtrTraitsElEENS3_IS4_Lm5ES6_lEElllll --------------------------
	.section	.text._ZN2at6native49_GLOBAL__N__cfa43aba_16_ReflectionPad_cu_f800513927reflection_pad3d_out_kernelIlEEvNS_27GenericPackedTensorAccessorIKT_Lm5ENS_16DefaultPtrTraitsElEENS3_IS4_Lm5ES6_lEElllll,"ax",@progbits
	.sectioninfo	@"SHI_REGISTERS=30"
	.align	128
.text._ZN2at6native49_GLOBAL__N__cfa43aba_16_ReflectionPad_cu_f800513927reflection_pad3d_out_kernelIlEEvNS_27GenericPackedTensorAccessorIKT_Lm5ENS_16DefaultPtrTraitsElEENS3_IS4_Lm5ES6_lEElllll:
        .type           _ZN2at6native49_GLOBAL__N__cfa43aba_16_ReflectionPad_cu_f800513927reflection_pad3d_out_kernelIlEEvNS_27GenericPackedTensorAccessorIKT_Lm5ENS_16DefaultPtrTraitsElEENS3_IS4_Lm5ES6_lEElllll,@function
        .size           _ZN2at6native49_GLOBAL__N__cfa43aba_16_ReflectionPad_cu_f800513927reflection_pad3d_out_kernelIlEEvNS_27GenericPackedTensorAccessorIKT_Lm5ENS_16DefaultPtrTraitsElEENS3_IS4_Lm5ES6_lEElllll,(.L_x_1148 - _ZN2at6native49_GLOBAL__N__cfa43aba_16_ReflectionPad_cu_f800513927reflection_pad3d_out_kernelIlEEvNS_27GenericPackedTensorAccessorIKT_Lm5ENS_16DefaultPtrTraitsElEENS3_IS4_Lm5ES6_lEElllll)
        .other          _ZN2at6native49_GLOBAL__N__cfa43aba_16_ReflectionPad_cu_f800513927reflection_pad3d_out_kernelIlEEvNS_27GenericPackedTensorAccessorIKT_Lm5ENS_16DefaultPtrTraitsElEENS3_IS4_Lm5ES6_lEElllll,@"STO_CUDA_ENTRY STV_DEFAULT"
_ZN2at6native49_GLOBAL__N__cfa43aba_16_ReflectionPad_cu_f800513927reflection_pad3d_out_kernelIlEEvNS_27GenericPackedTensorAccessorIKT_Lm5ENS_16DefaultPtrTraitsElEENS3_IS4_Lm5ES6_lEElllll:
        /* <DEDUP_REMOVED lines=28> */
[----:B------:R-:W-:Y:S05]  /*01c0*/  CALL.REL.NOINC `($__internal_26_$__cuda_sm20_div_s64) ;  /* 0x000011f000007944 */ /* 0x000fea0003c00000 */
        /* <DEDUP_REMOVED lines=10> */
.L_x_135:
        /* <DEDUP_REMOVED lines=22> */
.L_x_136:
[----:B------:R-:W-:Y:S05]  /*03d0*/  BSYNC B0 ;  /* 0x0000000000007941 */ /* 0x000fea0003800000 */
.L_x_134:
[----:B------:R-:W-:Y:S01]  /*03e0*/  LOP3.LUT R7, R3, c[0x0][0x1dc], RZ, 0xfc, !PT ;  /* 0x0000770003077a12 */ /* 0x000fe200078efcff */
[----:B------:R-:W-:Y:S03]  /*03f0*/  BSSY B0, `(.L_x_137) ;  /* 0x000001b000007945 */ /* 0x000fe60003800000 */
[----:B------:R-:W-:-:S13]  /*0400*/  ISETP.NE.U32.AND P0, PT, R7, RZ, PT ;  /* 0x000000ff0700720c */ /* 0x000fda0003f05070 */
[----:B------:R-:W-:Y:S05]  /*0410*/  @!P0 BRA `(.L_x_138) ;  /* 0x0000006000008947 */ /* 0x000fea0003800000 */
[----:B------:R-:W-:Y:S01]  /*0420*/  IMAD.MOV.U32 R8, RZ, RZ, R2 ;  /* 0x000000ffff087224 */ /* 0x000fe200078e0002 */
[----:B------:R-:W-:Y:S02]  /*0430*/  MOV R2, 0x450 ;  /* 0x0000045000027802 */ /* 0x000fe40000000f00 */
[----:B------:R-:W-:Y:S05]  /*0440*/  CALL.REL.NOINC `($__internal_27_$__cuda_sm20_rem_s64) ;  /* 0x000014a000007944 */ /* 0x000fea0003c00000 */
[----:B------:R-:W-:Y:S02]  /*0450*/  IMAD.MOV.U32 R2, RZ, RZ, R7 ;  /* 0x000000ffff027224 */ /* 0x000fe400078e0007 */
[----:B------:R-:W-:Y:S01]  /*0460*/  IMAD.MOV.U32 R3, RZ, RZ, R8 ;  /* 0x000000ffff037224 */ /* 0x000fe200078e0008 */
[----:B------:R-:W-:Y:S05]  /*0470*/  BRA `(.L_x_139) ;  /* 0x0000012000007947 */ /* 0x000fea0003800000 */
.L_x_138:
        /* <DEDUP_REMOVED lines=18> */
.L_x_139:
[----:B------:R-:W-:Y:S05]  /*05a0*/  BSYNC B0 ;  /* 0x0000000000007941 */ /* 0x000fea0003800000 */
.L_x_137:
        /* <DEDUP_REMOVED lines=17> */
[----:B------:R-:W-:Y:S05]  /*06c0*/  CALL.REL.NOINC `($__internal_26_$__cuda_sm20_div_s64) ;  /* 0x00000cf000007944 */ /* 0x000fea0003c00000 */
[----:B------:R-:W-:Y:S02]  /*06d0*/  IMAD.MOV.U32 R4, RZ, RZ, R7 ;  /* 0x000000ffff047224 */ /* 0x000fe400078e0007 */
[----:B------:R-:W-:Y:S01]  /*06e0*/  IMAD.MOV.U32 R5, RZ, RZ, R8 ;  /* 0x000000ffff057224 */ /* 0x000fe200078e0008 */
[----:B------:R-:W-:Y:S05]  /*06f0*/  BRA `(.L_x_142) ;  /* 0x0000014000007947 */ /* 0x000fea0003800000 */
.L_x_141:
        /* <DEDUP_REMOVED lines=20> */
.L_x_142:
[----:B------:R-:W-:Y:S05]  /*0840*/  BSYNC B0 ;  /* 0x0000000000007941 */ /* 0x000fea0003800000 */
.L_x_140:
        /* <DEDUP_REMOVED lines=183> */
        .weak           $__internal_26_$__cuda_sm20_div_s64
        .type           $__internal_26_$__cuda_sm20_div_s64,@function
        .size           $__internal_26_$__cuda_sm20_div_s64,($__internal_27_$__cuda_sm20_rem_s64 - $__internal_26_$__cuda_sm20_div_s64)
$__internal_26_$__cuda_sm20_div_s64:
        /* <DEDUP_REMOVED lines=82> */
[----:B------:R-:W-:Y:S06]  /*18e0*/  RET.REL.NODEC R10 `(_ZN2at6native49_GLOBAL__N__cfa43aba_16_ReflectionPad_cu_f800513927reflection_pad3d_out_kernelIlEEvNS_27GenericPackedTensorAccessorIKT_Lm5ENS_16DefaultPtrTraitsElEENS3_IS4_Lm5ES6_lEElllll) ;  /* 0xffffe7100a007950 */ /* 0x000fec0003c3ffff */
        .weak           $__internal_27_$__cuda_sm20_rem_s64
        .type           $__internal_27_$__cuda_sm20_rem_s64,@function
        .size           $__internal_27_$__cuda_sm20_rem_s64,(.L_x_1148 - $__internal_27_$__cuda_sm20_rem_s64)
$__internal_27_$__cuda_sm20_rem_s64:
        /* <DEDUP_REMOVED lines=77> */
[----:B------:R-:W-:Y:S06]  /*1dc0*/  RET.REL.NODEC R2 `(_ZN2at6native49_GLOBAL__N__cfa43aba_16_ReflectionPad_cu_f800513927reflection_pad3d_out_kernelIlEEvNS_27GenericPackedTensorAccessorIKT_Lm5ENS_16DefaultPtrTraitsElEENS3_IS4_Lm5ES6_lEElllll) ;  /* 0xffffe23002007950 */ /* 0x000fec0003c3ffff */
.L_x_143:
        /* <DEDUP_REMOVED lines=11> */
.L_x_1148:


//--------------------- .text._ZN2at6native49_GLOBAL__N__cfa43aba_16_ReflectionPad_cu_f800513927reflection_pad3d_out_kernelIiEEvNS_27GenericPackedTensorAccessorIKT_Lm5ENS_16DefaultPtrTraitsElEENS3_IS4_Lm5ES6_lEElllll --------------------------
	.section	.text._ZN2at6native49_GLOBAL__N__cfa43aba_16_ReflectionPad_cu_f800513927reflection_pad3d_out_kernelIiEEvNS_27GenericPackedTensorAccessorIKT_Lm5ENS_16DefaultPtrTraitsElEENS3_IS4_Lm5ES6_lEElllll,"ax",@progbits
	.sectioninfo	@"SHI_REGISTERS=30"
	.align	128
.text._ZN2at6native49_GLOBAL__N__cfa43aba_16_ReflectionPad_cu_f800513927reflection_pad3d_out_kernelIiEEvNS_27GenericPackedTensorAccessorIKT_Lm5ENS_16DefaultPtrTraitsElEENS3_IS4_Lm5ES6_lEElllll:
        .type           _ZN2at6native49_GLOBAL__N__cfa43aba_16_ReflectionPad_cu_f800513927reflection_pad3d_out_kernelIiEEvNS_27GenericPackedTensorAccessorIKT_Lm5ENS_16DefaultPtrTraitsElEENS3_IS4_Lm5ES6_lEElllll,@function
        .size           _ZN2at6native49_GLOBAL__N__cfa43aba_16_ReflectionPad_cu_f800513927reflection_pad3d_out_kernelIiEEvNS_27GenericPackedTensorAccessorIKT_Lm5ENS_16DefaultPtrTraitsElEENS3_IS4_Lm5ES6_lEElllll,(.L_x_1151 - _ZN2at6native49_GLOBAL__N__cfa43aba_16_ReflectionPad_cu_f800513927reflection_pad3d_out_kernelIiEEvNS_27GenericPackedTensorAccessorIKT_Lm5ENS_16DefaultPtrTraitsElEENS3_IS4_Lm5ES6_lEElllll)
        .other          _ZN2at6native49_GLOBAL__N__cfa43aba_16_ReflectionPad_cu_f800513927reflection_pad3d_out_kernelIiEEvNS_27GenericPackedTensorAccessorIKT_Lm5ENS_16DefaultPtrTraitsElEENS3_IS4_Lm5ES6_lEElllll,@"STO_CUDA_ENTRY STV_DEFAULT"
_ZN2at6native49_GLOBAL__N__cfa43aba_16_ReflectionPad_cu_f800513927reflection_pad3d_out_kernelIiEEvNS_27GenericPackedTensorAccessorIKT_Lm5ENS_16DefaultPtrTraitsElEENS3_IS4_Lm5ES6_lEElllll:
        /* <DEDUP_REMOVED lines=28> */
[----:B------:R-:W-:Y:S05]  /*01c0*/  CALL.REL.NOINC `($__internal_28_$__cuda_sm20_div_s64) ;  /* 0x000011f000007944 */ /* 0x000fea0003c00000 */
        /* <DEDUP_REMOVED lines=10> */
.L_x_145:
        /* <DEDUP_REMOVED lines=22> */
.L_x_146:
[----:B------:R-:W-:Y:S05]  /*03d0*/  BSYNC B0 ;  /* 0x0000000000007941 */ /* 0x000fea0003800000 */
.L_x_144:
[----:B------:R-:W-:Y:S01]  /*03e0*/  LOP3.LUT R7, R3, c[0x0][0x1dc], RZ, 0xfc, !PT ;  /* 0x0000770003077a12 */ /* 0x000fe200078efcff */
[----:B------:R-:W-:Y:S03]  /*03f0*/  BSSY B0, `(.L_x_147) ;  /* 0x000001b000007945 */ /* 0x000fe60003800000 */
[----:B------:R-:W-:-:S13]  /*0400*/  ISETP.NE.U32.AND P0, PT, R7, RZ, PT ;  /* 0x000000ff0700720c */ /* 0x000fda0003f05070 */
[----:B------:R-:W-:Y:S05]  /*0410*/  @!P0 BRA `(.L_x_148) ;  /* 0x0000006000008947 */ /* 0x000fea0003800000 */
[----:B------:R-:W-:Y:S01]  /*0420*/  IMAD.MOV.U32 R8, RZ, RZ, R2 ;  /* 0x000000ffff087224 */ /* 0x000fe200078e0002 */
[----:B------:R-:W-:Y:S02]  /*0430*/  MOV R2, 0x450 ;  /* 0x0000045000027802 */ /* 0x000fe40000000f00 */
[----:B------:R-:W-:Y:S05]  /*0440*/  CALL.REL.NOINC `($__internal_29_$__cuda_sm20_rem_s64) ;  /* 0x000014a000007944 */ /* 0x000fea0003c00000 */
[----:B------:R-:W-:Y:S02]  /*0450*/  IMAD.MOV.U32 R2, RZ, RZ, R7 ;  /* 0x000000ffff027224 */ /* 0x000fe400078e0007 */
[----:B------:R-:W-:Y:S01]  /*0460*/  IMAD.MOV.U32 R3, RZ, RZ, R8 ;  /* 0x000000ffff037224 */ /* 0x000fe200078e0008 */
[----:B------:R-:W-:Y:S05]  /*0470*/  BRA `(.L_x_149) ;  /* 0x0000012000007947 */ /* 0x000fea0003800000 */
.L_x_148:
        /* <DEDUP_REMOVED lines=18> */
.L_x_149:
[----:B------:R-:W-:Y:S05]  /*05a0*/  BSYNC B0 ;  /* 0x0000000000007941 */ /* 0x000fea0003800000 */
.L_x_147:
        /* <DEDUP_REMOVED lines=17> */
[----:B------:R-:W-:Y:S05]  /*06c0*/  CALL.REL.NOINC `($__internal_28_$__cuda_sm20_div_s64) ;  /* 0x00000cf000007944 */ /* 0x000fea0003c00000 */
[----:B------:R-:W-:Y:S02]  /*06d0*/  IMAD.MOV.U32 R4, RZ, RZ, R7 ;  /* 0x000000ffff047224 */ /* 0x000fe400078e0007 */
[----:B------:R-:W-:Y:S01]  /*06e0*/  IMAD.MOV.U32 R5, RZ, RZ, R8 ;  /* 0x000000ffff057224 */ /* 0x000fe200078e0008 */
[----:B------:R-:W-:Y:S05]  /*06f0*/  BRA `(.L_x_152) ;  /* 0x0000014000007947 */ /* 0x000fea0003800000 */
.L_x_151:
        /* <DEDUP_REMOVED lines=20> */
.L_x_152:
[----:B------:R-:W-:Y:S05]  /*0840*/  BSYNC B0 ;  /* 0x0000000000007941 */ /* 0x000fea0003800000 */
.L_x_150:
        /* <DEDUP_REMOVED lines=183> */
        .weak           $__internal_28_$__cuda_sm20_div_s64
        .type           $__internal_28_$__cuda_sm20_div_s64,@function
        .size           $__internal_28_$__cuda_sm20_div_s64,($__internal_29_$__cuda_sm20_rem_s64 - $__internal_28_$__cuda_sm20_div_s64)
$__internal_28_$__cuda_sm20_div_s64:
        /* <DEDUP_REMOVED lines=82> */
[----:B------:R-:W-:Y:S06]  /*18e0*/  RET.REL.NODEC R10 `(_ZN2at6native49_GLOBAL__N__cfa43aba_16_ReflectionPad_cu_f800513927reflection_pad3d_out_kernelIiEEvNS_27GenericPackedTensorAccessorIKT_Lm5ENS_16DefaultPtrTraitsElEENS3_IS4_Lm5ES6_lEElllll) ;  /* 0xffffe7100a007950 */ /* 0x000fec0003c3ffff */
        .weak           $__internal_29_$__cuda_sm20_rem_s64
        .type           $__internal_29_$__cuda_sm20_rem_s64,@function
        .size           $__internal_29_$__cuda_sm20_rem_s64,(.L_x_1151 - $__internal_29_$__cuda_sm20_rem_s64)
$__internal_29_$__cuda_sm20_rem_s64:
        /* <DEDUP_REMOVED lines=77> */
[----:B------:R-:W-:Y:S06]  /*1dc0*/  RET.REL.NODEC R2 `(_ZN2at6native49_GLOBAL__N__cfa43aba_16_ReflectionPad_cu_f800513927reflection_pad3d_out_kernelIiEEvNS_27GenericPackedTensorAccessorIKT_Lm5ENS_16DefaultPtrTraitsElEENS3_IS4_Lm5ES6_lEElllll) ;  /* 0xffffe23002007950 */ /* 0x000fec0003c3ffff */
.L_x_153:
        /* <DEDUP_REMOVED lines=11> */
.L_x_1151:


//--------------------- .text._ZN2at6native49_GLOBAL__N__cfa43aba_16_ReflectionPad_cu_f800513927reflection_pad3d_out_kernelIaEEvNS_27GenericPackedTensorAccessorIKT_Lm5ENS_16DefaultPtrTraitsElEENS3_IS4_Lm5ES6_lEElllll --------------------------
	.section	.text._ZN2at6native49_GLOBAL__N__cfa43aba_16_ReflectionPad_cu_f800513927reflection_pad3d_out_kernelIaEEvNS_27GenericPackedTensorAccessorIKT_Lm5ENS_16DefaultPtrTraitsElEENS3_IS4_Lm5ES6_lEElllll,"ax",@progbits
	.sectioninfo	@"SHI_REGISTERS=30"
	.align	128
.text._ZN2at6native49_GLOBAL__N__cfa43aba_16_ReflectionPad_cu_f800513927reflection_pad3d_out_kernelIaEEvNS_27GenericPackedTensorAccessorIKT_Lm5ENS_16DefaultPtrTraitsElEENS3_IS4_Lm5ES6_lEElllll:
        .type           _ZN2at6native49_GLOBAL__N__cfa43aba_16_ReflectionPad_cu_f800513927reflection_pad3d_out_kernelIaEEvNS_27GenericPackedTensorAccessorIKT_Lm5ENS_16DefaultPtrTraitsElEENS3_IS4_Lm5ES6_lEElllll,@function
        .size           _ZN2at6native49_GLOBAL__N__cfa43aba_16_ReflectionPad_cu_f800513927reflection_pad3d_out_kernelIaEEvNS_27GenericPackedTensorAccessorIKT_Lm5ENS_16DefaultPtrTraitsElEENS3_IS4_Lm5ES6_lEElllll,(.L_x_1154 - _ZN2at6native49_GLOBAL__N__cfa43aba_16_ReflectionPad_cu_f800513927reflection_pad3d_out_kernelIaEEvNS_27GenericPackedTensorAccessorIKT_Lm5ENS_16DefaultPtrTraitsElEENS3_IS4_Lm5ES6_lEElllll)
        .other          _ZN2at6native49_GLOBAL__N__cfa43aba_16_ReflectionPad_cu_f800513927reflection_pad3d_out_kernelIaEEvNS_27GenericPackedTensorAccessorIKT_Lm5ENS_16DefaultPtrTraitsElEENS3_IS4_Lm5ES6_lEElllll,@"STO_CUDA_ENTRY STV_DEFAULT"
_ZN2at6native49_GLOBAL__N__cfa43aba_16_ReflectionPad_cu_f800513927reflection_pad3d_out_kernelIaEEvNS_27GenericPackedTensorAccessorIKT_Lm5ENS_16DefaultPtrTraitsElEENS3_IS4_Lm5ES6_lEElllll:
        /* <DEDUP_REMOVED lines=28> */
[----:B------:R-:W-:Y:S05]  /*01c0*/  CALL.REL.NOINC `($__internal_30_$__cuda_sm20_div_s64) ;  /* 0x000011c000007944 */ /* 0x000fea0003c00000 */
        /* <DEDUP_REMOVED lines=10> */
.L_x_155:
        /* <DEDUP_REMOVED lines=22> */
.L_x_156:
[----:B------:R-:W-:Y:S05]  /*03d0*/  BSYNC B0 ;  /* 0x0000000000007941 */ /* 0x000fea0003800000 */
.L_x_154:
[----:B------:R-:W-:Y:S01]  /*03e0*/  LOP3.LUT R6, R3, c[0x0][0x1dc], RZ, 0xfc, !PT ;  /* 0x0000770003067a12 */ /* 0x000fe200078efcff */
[----:B------:R-:W-:Y:S03]  /*03f0*/  BSSY B0, `(.L_x_157) ;  /* 0x000001b000007945 */ /* 0x000fe60003800000 */
[----:B------:R-:W-:-:S13]  /*0400*/  ISETP.NE.U32.AND P0, PT, R6, RZ, PT ;  /* 0x000000ff0600720c */ /* 0x000fda0003f05070 */
[----:B------:R-:W-:Y:S05]  /*0410*/  @!P0 BRA `(.L_x_158) ;  /* 0x0000006000008947 */ /* 0x000fea0003800000 */
[----:B------:R-:W-:Y:S01]  /*0420*/  IMAD.MOV.U32 R6, RZ, RZ, R2 ;  /* 0x000000ffff067224 */ /* 0x000fe200078e0002 */
[----:B------:R-:W-:Y:S02]  /*0430*/  MOV R2, 0x450 ;  /* 0x0000045000027802 */ /* 0x000fe40000000f00 */
[----:B------:R-:W-:Y:S05]  /*0440*/  CALL.REL.NOINC `($__internal_31_$__cuda_sm20_rem_s64) ;  /* 0x0000147000007944 */ /* 0x000fea0003c00000 */
[----:B------:R-:W-:Y:S02]  /*0450*/  IMAD.MOV.U32 R2, RZ, RZ, R6 ;  /* 0x000000ffff027224 */ /* 0x000fe400078e0006 */
[----:B------:R-:W-:Y:S01]  /*0460*/  IMAD.MOV.U32 R3, RZ, RZ, R7 ;  /* 0x000000ffff037224 */ /* 0x000fe200078e0007 */
[----:B------:R-:W-:Y:S05]  /*0470*/  BRA `(.L_x_159) ;  /* 0x0000012000007947 */ /* 0x000fea0003800000 */
.L_x_158:
        /* <DEDUP_REMOVED lines=18> */
.L_x_159:
[----:B------:R-:W-:Y:S05]  /*05a0*/  BSYNC B0 ;  /* 0x0000000000007941 */ /* 0x000fea0003800000 */
.L_x_157:
        /* <DEDUP_REMOVED lines=17> */
[----:B------:R-:W-:Y:S05]  /*06c0*/  CALL.REL.NOINC `($__internal_30_$__cuda_sm20_div_s64) ;  /* 0x00000cc000007944 */ /* 0x000fea0003c00000 */
[----:B------:R-:W-:Y:S02]  /*06d0*/  IMAD.MOV.U32 R4, RZ, RZ, R6 ;  /* 0x000000ffff047224 */ /* 0x000fe400078e0006 */
[----:B------:R-:W-:Y:S01]  /*06e0*/  IMAD.MOV.U32 R5, RZ, RZ, R7 ;  /* 0x000000ffff057224 */ /* 0x000fe200078e0007 */
[----:B------:R-:W-:Y:S05]  /*06f0*/  BRA `(.L_x_162) ;  /* 0x0000014000007947 */ /* 0x000fea0003800000 */
.L_x_161:
        /* <DEDUP_REMOVED lines=20> */
.L_x_162:
[----:B------:R-:W-:Y:S05]  /*0840*/  BSYNC B0 ;  /* 0x0000000000007941 */ /* 0x000fea0003800000 */
.L_x_160:
[----:B------:R-:W-:Y:S01]  /*0850*/  IADD3 R14, P0, R0, -c[0x0][0x210], RZ ;  /* 0x80008400000e7a10 */ /* 0x000fe20007f1e0ff */
[----:B------:R-:W0:Y:S01]  /*0860*/  S2UR UR10, SR_CTAID.Y ;  /* 0x00000000000a79c3 */ /* 0x000e220000002600 */
[----:B------:R-:W-:Y:S01]  /*0870*/  IADD3 R11, P2, R2, -c[0x0][0x218], RZ ;  /* 0x80008600020b7a10 */ /* 0x000fe20007f5e0ff */
[----:B------:R-:W-:Y:S01]  /*0880*/  IMAD.MOV.U32 R19, RZ, RZ, c[0x0][0x218] ;  /* 0x00008600ff137624 */ /* 0x000fe200078e00ff */
[----:B------:R-:W-:Y:S01]  /*0890*/  IADD3.X R12, R8, ~c[0x0][0x214], RZ, P0, !PT ;  /* 0x80008500080c7a10 */ /* 0x000fe200007fe4ff */
[----:B------:R-:W-:Y:S01]  /*08a0*/  IMAD.MOV.U32 R18, RZ, RZ, c[0x0][0x21c] ;  /* 0x00008700ff127624 */ /* 0x000fe200078e00ff */
[-C--:B------:R-:W-:Y:S01]  /*08b0*/  IADD3 R7, P1, RZ, -R14.reuse, RZ ;  /* 0x8000000eff077210 */ /* 0x080fe20007f3e0ff */
[----:B------:R-:W-:Y:S01]  /*08c0*/  ULDC.64 UR6, c[0x0][0x218] ;  /* 0x0000860000067ab9 */ /* 0x000fe20000000a00 */
[----:B------:R-:W-:Y:S01]  /*08d0*/  IADD3.X R9, R3, ~c[0x0][0x21c], RZ, P2, !PT ;  /* 0x8000870003097a10 */ /* 0x000fe200017fe4ff */
[----:B------:R-:W1:Y:S01]  /*08e0*/  S2UR UR9, SR_CTAID.Z ;  /* 0x00000000000979c3 */ /* 0x000e620000002700 */
[----:B------:R-:W-:Y:S01]  /*08f0*/  ISETP.LT.AND P0, PT, R12, RZ, PT ;  /* 0x000000ff0c00720c */ /* 0x000fe20003f01270 */
[----:B------:R-:W-:Y:S01]  /*0900*/  IMAD.X R13, RZ, RZ, ~R12, P1 ;  /* 0x000000ffff0d7224 */ /* 0x000fe200008e0e0c */
[-C--:B------:R-:W-:Y:S01]  /*0910*/  IADD3 R10, P1, RZ, -R11.reuse, RZ ;  /* 0x8000000bff0a7210 */ /* 0x080fe20007f3e0ff */
[----:B------:R-:W-:Y:S01]  /*0920*/  IMAD.MOV.U32 R21, RZ, RZ, c[0x0][0x210] ;  /* 0x00008400ff157624 */ /* 0x000fe200078e00ff */
[----:B------:R-:W-:Y:S01]  /*0930*/  SEL R14, R7, R14, P0 ;  /* 0x0000000e070e7207 */ /* 0x000fe20000000000 */
[----:B------:R-:W-:Y:S01]  /*0940*/  UIADD3 UR17, UP0, URZ, -UR6, URZ ;  /* 0x800000063f117290 */ /* 0x000fe2000ff1e03f */
[----:B------:R-:W-:Y:S01]  /*0950*/  SEL R12, R13, R12, P0 ;  /* 0x0000000c0d0c7207 */ /* 0x000fe20000000000 */
[----:B------:R-:W-:Y:S01]  /*0960*/  IMAD.X R16, RZ, RZ, ~R9, P1 ;  /* 0x000000ffff107224 */ /* 0x000fe200008e0e09 */
[----:B------:R-:W-:Y:S01]  /*0970*/  IADD3 R6, P1, R4, -c[0x0][0x220], RZ ;  /* 0x8000880004067a10 */ /* 0x000fe20007f3e0ff */
[----:B------:R-:W-:Y:S01]  /*0980*/  UIADD3.X UR22, URZ, ~UR7, URZ, UP0, !UPT ;  /* 0x800000073f167290 */ /* 0x000fe200087fe43f */
[----:B------:R-:W-:Y:S01]  /*0990*/  ISETP.LT.AND P0, PT, R9, RZ, PT ;  /* 0x000000ff0900720c */ /* 0x000fe20003f01270 */
[----:B------:R-:W-:Y:S01]  /*09a0*/  ULDC.64 UR20, c[0x0][0x210] ;  /* 0x0000840000147ab9 */ /* 0x000fe20000000a00 */
[----:B------:R-:W-:Y:S01]  /*09b0*/  IADD3.X R7, R5, ~c[0x0][0x224], RZ, P1, !PT ;  /* 0x8000890005077a10 */ /* 0x000fe20000ffe4ff */
[----:B------:R-:W-:Y:S01]  /*09c0*/  ULDC.64 UR6, c[0x0][0x228] ;  /* 0x00008a0000067ab9 */ /* 0x000fe20000000a00 */
[-C--:B------:R-:W-:Y:S01]  /*09d0*/  IADD3 R13, P1, RZ, -R6.reuse, RZ ;  /* 0x80000006ff0d7210 */ /* 0x080fe20007f3e0ff */
[----:B0-----:R-:W-:Y:S01]  /*09e0*/  UIADD3 UR10, UP1, UR10, UR6, URZ ;  /* 0x000000060a0a7290 */ /* 0x001fe2000ff3e03f */
[----:B------:R-:W-:Y:S01]  /*09f0*/  SEL R11, R10, R11, P0 ;  /* 0x0000000b0a0b7207 */ /* 0x000fe20000000000 */
[----:B------:R-:W-:Y:S01]  /*0a00*/  UIADD3 UR20, UP0, URZ, -UR20, URZ ;  /* 0x800000143f147290 */ /* 0x000fe2000ff1e03f */
[----:B------:R-:W-:Y:S01]  /*0a10*/  SEL R9, R16, R9, P0 ;  /* 0x0000000910097207 */ /* 0x000fe20000000000 */
[----:B------:R-:W-:Y:S01]  /*0a20*/  IMAD.X R10, RZ, RZ, ~R7, P1 ;  /* 0x000000ffff0a7224 */ /* 0x000fe200008e0e07 */
[----:B------:R-:W-:Y:S01]  /*0a30*/  ISETP.LT.AND P0, PT, R7, RZ, PT ;  /* 0x000000ff0700720c */ /* 0x000fe20003f01270 */
[----:B------:R-:W-:Y:S01]  /*0a40*/  IMAD.MOV.U32 R16, RZ, RZ, c[0x0][0x214] ;  /* 0x00008500ff107624 */ /* 0x000fe200078e00ff */
[----:B------:R-:W-:Y:S01]  /*0a50*/  LEA R20, P2, R19, c[0x0][0x180], 0x1 ;  /* 0x0000600013147a11 */ /* 0x000fe200078408ff */
[----:B------:R-:W-:Y:S01]  /*0a60*/  UIADD3.X UR14, URZ, UR7, URZ, UP1, !UPT ;  /* 0x000000073f0e7290 */ /* 0x000fe20008ffe43f */
[----:B------:R-:W-:Y:S01]  /*0a70*/  SEL R6, R13, R6, P0 ;  /* 0x000000060d067207 */ /* 0x000fe20000000000 */
[----:B------:R-:W-:Y:S01]  /*0a80*/  UIADD3.X UR21, URZ, ~UR21, URZ, UP0, !UPT ;  /* 0x800000153f157290 */ /* 0x000fe200087fe43f */
[----:B------:R-:W-:Y:S01]  /*0a90*/  SEL R7, R10, R7, P0 ;  /* 0x000000070a077207 */ /* 0x000fe20000000000 */
[----:B------:R-:W-:Y:S01]  /*0aa0*/  ULDC.64 UR6, c[0x0][0x230] ;  /* 0x00008c0000067ab9 */ /* 0x000fe20000000a00 */
[----:B------:R-:W-:Y:S01]  /*0ab0*/  ISETP.LT.U32.AND P0, PT, RZ, c[0x0][0x218], PT ;  /* 0x00008600ff007a0c */ /* 0x000fe20003f01070 */
[----:B-1----:R-:W-:Y:S01]  /*0ac0*/  UIADD3 UR9, UP0, UR9, UR6, URZ ;  /* 0x0000000609097290 */ /* 0x002fe2000ff1e03f */
[----:B------:R-:W-:Y:S01]  /*0ad0*/  ISETP.LT.U32.AND P1, PT, RZ, c[0x0][0x210], PT ;  /* 0x00008400ff007a0c */ /* 0x000fe20003f21070 */
[----:B------:R-:W-:Y:S01]  /*0ae0*/  ULDC.64 UR12, c[0x0][0x178] ;  /* 0x00005e00000c7ab9 */ /* 0x000fe20000000a00 */
[----:B------:R-:W-:Y:S01]  /*0af0*/  ISETP.GT.AND.EX P0, PT, R18, RZ, PT, P0 ;  /* 0x000000ff1200720c */ /* 0x000fe20003f04300 */
[----:B------:R-:W-:Y:S01]  /*0b00*/  UIADD3.X UR11, URZ, UR7, URZ, UP0, !UPT ;  /* 0x000000073f0b7290 */ /* 0x000fe200087fe43f */
[C---:B------:R-:W-:Y:S01]  /*0b10*/  LEA.HI.X R18, R19.reuse, c[0x0][0x184], R18, 0x1, P2 ;  /* 0x0000610013127a11 */ /* 0x040fe200010f0c12 */
[----:B------:R-:W-:Y:S01]  /*0b20*/  IMAD.MOV.U32 R23, RZ, RZ, c[0x0][0x178] ;  /* 0x00005e00ff177624 */ /* 0x000fe200078e00ff */
[----:B------:R-:W-:Y:S01]  /*0b30*/  IADD3 R19, P5, -R19, 0x1, RZ ;  /* 0x0000000113137810 */ /* 0x000fe20007fbe1ff */
[----:B------:R-:W-:Y:S01]  /*0b40*/  ULDC.64 UR6, c[0x0][0x220] ;  /* 0x0000880000067ab9 */ /* 0x000fe20000000a00 */
[C---:B------:R-:W-:Y:S01]  /*0b50*/  LEA R13, P2, R21.reuse, c[0x0][0x188], 0x1 ;  /* 0x00006200150d7a11 */ /* 0x040fe200078408ff */
[----:B------:R-:W-:Y:S01]  /*0b60*/  ULEA UR15, UP0, UR6, UR12, 0x1 ;  /* 0x0000000c060f7291 */ /* 0x000fe2000f80083f */
[----:B------:R-:W-:Y:S01]  /*0b70*/  IADD3 R19, P3, P4, R2, -c[0x0][0x180], R19 ;  /* 0x8000600002137a10 */ /* 0x000fe20007c7e013 */
[----:B------:R-:W-:Y:S01]  /*0b80*/  IMAD.X R15, RZ, RZ, ~c[0x0][0x21c], P5 ;  /* 0x80008700ff0f7624 */ /* 0x000fe200028e06ff */
[----:B------:R-:W-:Y:S01]  /*0b90*/  ISETP.GT.AND.EX P1, PT, R16, RZ, PT, P1 ;  /* 0x000000ff1000720c */ /* 0x000fe20003f24310 */
[----:B------:R-:W-:Y:S01]  /*0ba0*/  UISETP.GT.U32.AND UP1, UPT, UR17, URZ, UPT ;  /* 0x0000003f1100728c */ /* 0x000fe2000bf24070 */
[----:B------:R-:W-:Y:S01]  /*0bb0*/  LEA.HI.X R16, R21, c[0x0][0x18c], R16, 0x1, P2 ;  /* 0x0000630015107a11 */ /* 0x000fe200010f0c10 */
[----:B------:R-:W-:Y:S01]  /*0bc0*/  ULEA.HI.X UR16, UR6, UR13, UR7, 0x1, UP0 ;  /* 0x0000000d06107291 */ /* 0x000fe200080f0c07 */
[----:B------:R-:W-:Y:S01]  /*0bd0*/  IADD3.X R15, R3, ~c[0x0][0x184], R15, P3, P4 ;  /* 0x80006100030f7a10 */ /* 0x000fe20001fe840f */
[----:B------:R-:W-:Y:S01]  /*0be0*/  UISETP.GT.U32.AND UP0, UPT, UR20, URZ, UPT ;  /* 0x0000003f1400728c */ /* 0x000fe2000bf04070 */
[----:B------:R-:W-:Y:S01]  /*0bf0*/  IADD3 R21, P4, -R21, 0x1, RZ ;  /* 0x0000000115157810 */ /* 0x000fe20007f9e1ff */
[----:B------:R-:W-:Y:S01]  /*0c00*/  UISETP.GT.AND.EX UP1, UPT, UR22, URZ, UPT, UP1 ;  /* 0x0000003f1600728c */ /* 0x000fe2000bf24310 */
[----:B------:R-:W-:Y:S01]  /*0c10*/  IADD3 R10, P3, RZ, -R19, RZ ;  /* 0x80000013ff0a7210 */ /* 0x000fe20007f7e0ff */
[----:B------:R-:W-:Y:S01]  /*0c20*/  UISETP.GT.AND.EX UP0, UPT, UR21, URZ, UPT, UP0 ;  /* 0x0000003f1500728c */ /* 0x000fe2000bf04300 */
[----:B------:R-:W-:Y:S01]  /*0c30*/  ISETP.GE.AND P2, PT, R15, RZ, PT ;  /* 0x000000ff0f00720c */ /* 0x000fe20003f46270 */
[----:B------:R-:W-:Y:S01]  /*0c40*/  IMAD.X R17, RZ, RZ, ~c[0x0][0x214], P4 ;  /* 0x80008500ff117624 */ /* 0x000fe200020e06ff */
[----:B------:R-:W-:Y:S01]  /*0c50*/  IADD3 R21, P4, P5, R0, -c[0x0][0x188], R21 ;  /* 0x8000620000157a10 */ /* 0x000fe20007d9e015 */
[----:B------:R-:W-:Y:S01]  /*0c60*/  IMAD.X R22, RZ, RZ, ~R15, P3 ;  /* 0x000000ffff167224 */ /* 0x000fe200018e0e0f */
[----:B------:R-:W-:Y:S01]  /*0c70*/  SEL R19, R19, R10, !P2 ;  /* 0x0000000a13137207 */ /* 0x000fe20005000000 */
[----:B------:R-:W-:Y:S01]  /*0c80*/  USEL UR17, UR17, URZ, UP1 ;  /* 0x0000003f11117287 */ /* 0x000fe20008800000 */
[----:B------:R-:W-:Y:S01]  /*0c90*/  IADD3.X R17, R8, ~c[0x0][0x18c], R17, P4, P5 ;  /* 0x8000630008117a10 */ /* 0x000fe200027ea411 */
[----:B------:R-:W-:Y:S01]  /*0ca0*/  ULDC.64 UR24, c[0x0][0x198] ;  /* 0x0000660000187ab9 */ /* 0x000fe20000000a00 */
[----:B------:R-:W-:Y:S01]  /*0cb0*/  IADD3 R10, P4, RZ, -R21, RZ ;  /* 0x80000015ff0a7210 */ /* 0x000fe20007f9e0ff */
[----:B------:R-:W-:Y:S01]  /*0cc0*/  USEL UR20, UR20, URZ, UP0 ;  /* 0x0000003f14147287 */ /* 0x000fe20008000000 */
[----:B------:R-:W-:Y:S01]  /*0cd0*/  ISETP.GE.AND P3, PT, R17, RZ, PT ;  /* 0x000000ff1100720c */ /* 0x000fe20003f66270 */
[----:B------:R-:W-:Y:S01]  /*0ce0*/  UIMAD UR23, UR14, UR24, URZ ;  /* 0x000000180e1772a4 */ /* 0x000fe2000f8e023f */
[----:B------:R-:W-:Y:S01]  /*0cf0*/  SEL R15, R15, R22, !P2 ;  /* 0x000000160f0f7207 */ /* 0x000fe20005000000 */
[----:B------:R-:W-:Y:S01]  /*0d00*/  UIMAD.WIDE.U32 UR12, UR10, UR24, URZ ;  /* 0x000000180a0c72a5 */ /* 0x000fe2000f8e003f */
[----:B------:R-:W-:Y:S01]  /*0d10*/  SEL R21, R21, R10, !P3 ;  /* 0x0000000a15157207 */ /* 0x000fe20005800000 */
[----:B------:R-:W-:Y:S01]  /*0d20*/  IMAD.X R10, RZ, RZ, ~R17, P4 ;  /* 0x000000ffff0a7224 */ /* 0x000fe200020e0e11 */
[----:B------:R-:W-:Y:S01]  /*0d30*/  IADD3 R23, P2, -R23, 0x1, RZ ;  /* 0x0000000117177810 */ /* 0x000fe20007f5e1ff */
[----:B------:R-:W-:Y:S01]  /*0d40*/  UIMAD UR23, UR10, UR25, UR23 ;  /* 0x000000190a1772a4 */ /* 0x000fe2000f8e0217 */
[----:B------:R-:W-:Y:S01]  /*0d50*/  SEL R25, RZ, c[0x0][0x218], !P0 ;  /* 0x00008600ff197a07 */ /* 0x000fe20004000000 */
[----:B------:R-:W-:Y:S01]  /*0d60*/  ULDC.64 UR26, c[0x0][0x190] ;  /* 0x00006400001a7ab9 */ /* 0x000fe20000000a00 */
[----:B------:R-:W-:Y:S01]  /*0d70*/  SEL R17, R17, R10, !P3 ;  /* 0x0000000a11117207 */ /* 0x000fe20005800000 */
[----:B------:R-:W-:Y:S01]  /*0d80*/  UIMAD UR24, UR11, UR26, URZ ;  /* 0x0000001a0b1872a4 */ /* 0x000fe2000f8e023f */
[----:B------:R-:W-:Y:S01]  /*0d90*/  SEL R24, RZ, c[0x0][0x210], !P1 ;  /* 0x00008400ff187a07 */ /* 0x000fe20004800000 */
[----:B------:R-:W-:Y:S01]  /*0da0*/  UIADD3 UR13, UR13, UR23, URZ ;  /* 0x000000170d0d7290 */ /* 0x000fe2000fffe03f */
[----:B------:R-:W-:Y:S01]  /*0db0*/  IADD3 R22, P3, P4, R4, -c[0x0][0x220], R23 ;  /* 0x8000880004167a10 */ /* 0x000fe20007c7e017 */
[----:B------:R-:W-:Y:S01]  /*0dc0*/  IMAD.X R23, RZ, RZ, ~c[0x0][0x17c], P2 ;  /* 0x80005f00ff177624 */ /* 0x000fe200010e06ff */
[----:B------:R-:W-:Y:S01]  /*0dd0*/  LOP3.LUT R25, RZ, R25, RZ, 0x33, !PT ;  /* 0x00000019ff197212 */ /* 0x000fe200078e33ff */
[----:B------:R-:W-:Y:S01]  /*0de0*/  UIMAD UR24, UR9, UR27, UR24 ;  /* 0x0000001b091872a4 */ /* 0x000fe2000f8e0218 */
[----:B------:R-:W-:Y:S01]  /*0df0*/  LOP3.LUT R24, RZ, R24, RZ, 0x33, !PT ;  /* 0x00000018ff187212 */ /* 0x000fe200078e33ff */
[----:B------:R-:W-:Y:S01]  /*0e00*/  UIMAD.WIDE.U32 UR12, UR9, UR26, UR12 ;  /* 0x0000001a090c72a5 */ /* 0x000fe2000f8e000c */
[----:B------:R-:W-:Y:S01]  /*0e10*/  IADD3 R20, P5, P2, R20, UR17, R25 ;  /* 0x0000001114147c10 */ /* 0x000fe2000fabe019 */
[----:B------:R-:W-:Y:S01]  /*0e20*/  USEL UR17, UR22, URZ, UP1 ;  /* 0x0000003f16117287 */ /* 0x000fe20008800000 */
[----:B------:R-:W-:Y:S01]  /*0e30*/  IADD3.X R10, R5, ~c[0x0][0x224], R23, P3, P4 ;  /* 0x80008900050a7a10 */ /* 0x000fe20001fe8417 */
[----:B------:R-:W-:Y:S01]  /*0e40*/  UISETP.LT.U32.AND UP1, UPT, URZ, UR6, UPT ;  /* 0x000000063f00728c */ /* 0x000fe2000bf21070 */
[----:B------:R-:W-:-:S02]  /*0e50*/  SEL R25, RZ, c[0x0][0x21c], !P0 ;  /* 0x00008700ff197a07 */ /* 0x000fc40004000000 */
[----:B------:R-:W-:Y:S01]  /*0e60*/  SEL R27, RZ, c[0x0][0x214], !P1 ;  /* 0x00008500ff1b7a07 */ /* 0x000fe20004800000 */
[----:B------:R-:W-:Y:S01]  /*0e70*/  UISETP.GT.AND.EX UP1, UPT, UR7, URZ, UPT, UP1 ;  /* 0x0000003f0700728c */ /* 0x000fe2000bf24310 */
[----:B------:R-:W-:Y:S01]  /*0e80*/  IADD3 R23, P3, P4, R13, UR20, R24 ;  /* 0x000000140d177c10 */ /* 0x000fe2000fc7e018 */
[----:B------:R-:W-:Y:S01]  /*0e90*/  USEL UR20, UR21, URZ, UP0 ;  /* 0x0000003f15147287 */ /* 0x000fe20008000000 */
[----:B------:R-:W-:Y:S01]  /*0ea0*/  LOP3.LUT R25, RZ, R25, RZ, 0x33, !PT ;  /* 0x00000019ff197212 */ /* 0x000fe200078e33ff */
[----:B------:R-:W-:Y:S01]  /*0eb0*/  UIADD3 UR21, UP0, URZ, -UR6, URZ ;  /* 0x800000063f157290 */ /* 0x000fe2000ff1e03f */
[----:B------:R-:W-:Y:S02]  /*0ec0*/  LOP3.LUT R27, RZ, R27, RZ, 0x33, !PT ;  /* 0x0000001bff1b7212 */ /* 0x000fe400078e33ff */
[----:B------:R-:W-:Y:S01]  /*0ed0*/  IADD3.X R18, R18, UR17, R25, P5, P2 ;  /* 0x0000001112127c10 */ /* 0x000fe2000afe4419 */
[----:B------:R-:W-:Y:S01]  /*0ee0*/  USEL UR17, URZ, UR6, !UP1 ;  /* 0x000000063f117287 */ /* 0x000fe2000c800000 */
[----:B------:R-:W-:Y:S01]  /*0ef0*/  IADD3.X R16, R16, UR20, R27, P3, P4 ;  /* 0x0000001410107c10 */ /* 0x000fe20009fe841b */
[----:B------:R-:W-:Y:S01]  /*0f00*/  UIADD3.X UR20, URZ, ~UR7, URZ, UP0, !UPT ;  /* 0x800000073f147290 */ /* 0x000fe200087fe43f */
[----:B------:R-:W-:Y:S01]  /*0f10*/  IADD3 R21, P4, P5, R21, R23, -R0 ;  /* 0x0000001715157210 */ /* 0x000fe20007d9e800 */
[----:B------:R-:W-:Y:S01]  /*0f20*/  UISETP.GT.U32.AND UP0, UPT, UR21, URZ, UPT ;  /* 0x0000003f1500728c */ /* 0x000fe2000bf04070 */
[----:B------:R-:W-:Y:S01]  /*0f30*/  IADD3 R20, P2, P3, R19, R20, -R2 ;  /* 0x0000001413147210 */ /* 0x000fe20007b5e802 */
[----:B------:R-:W-:Y:S01]  /*0f40*/  UIADD3 UR6, UR13, UR24, URZ ;  /* 0x000000180d067290 */ /* 0x000fe2000fffe03f */
[----:B------:R-:W-:Y:S01]  /*0f50*/  IADD3.X R19, R17, R16, ~R8, P4, P5 ;  /* 0x0000001011137210 */ /* 0x000fe200027eac08 */
[----:B------:R-:W-:Y:S01]  /*0f60*/  UISETP.GT.AND.EX UP0, UPT, UR20, URZ, UPT, UP0 ;  /* 0x0000003f1400728c */ /* 0x000fe2000bf04300 */
[----:B------:R-:W-:Y:S01]  /*0f70*/  IADD3 R17, P4, R21, R14, RZ ;  /* 0x0000000e15117210 */ /* 0x000fe20007f9e0ff */
[----:B------:R-:W-:Y:S01]  /*0f80*/  ULOP3.LUT UR17, URZ, UR17, URZ, 0x33, !UPT ;  /* 0x000000113f117292 */ /* 0x000fe2000f8e333f */
[----:B------:R-:W-:Y:S01]  /*0f90*/  IADD3.X R16, R15, R18, ~R3, P2, P3 ;  /* 0x000000120f107210 */ /* 0x000fe200017e6c03 */
[----:B------:R-:W-:Y:S01]  /*0fa0*/  IMAD.U32 R15, RZ, RZ, UR13 ;  /* 0x0000000dff0f7e24 */ /* 0x000fe2000f8e00ff */
[----:B------:R-:W-:Y:S01]  /*0fb0*/  ISETP.GE.AND P0, PT, R10, RZ, PT ;  /* 0x000000ff0a00720c */ /* 0x000fe20003f06270 */
[----:B------:R-:W-:Y:S01]  /*0fc0*/  IMAD.X R12, R19, 0x1, R12, P4 ;  /* 0x00000001130c7824 */ /* 0x000fe200020e060c */
[----:B------:R-:W-:Y:S01]  /*0fd0*/  IADD3 R13, P1, RZ, -R22, RZ ;  /* 0x80000016ff0d7210 */ /* 0x000fe20007f3e0ff */
[----:B------:R-:W-:Y:S01]  /*0fe0*/  IMAD.U32 R15, RZ, RZ, UR6 ;  /* 0x00000006ff0f7e24 */ /* 0x000fe2000f8e00ff */
[----:B------:R-:W-:Y:S01]  /*0ff0*/  USEL UR6, UR21, URZ, UP0 ;  /* 0x0000003f15067287 */ /* 0x000fe20008000000 */
[----:B------:R-:W-:Y:S01]  /*1000*/  IMAD.U32 R14, RZ, RZ, UR12 ;  /* 0x0000000cff0e7e24 */ /* 0x000fe2000f8e00ff */
[----:B------:R-:W-:Y:S01]  /*1010*/  USEL UR7, URZ, UR7, !UP1 ;  /* 0x000000073f077287 */ /* 0x000fe2000c800000 */
[----:B------:R-:W-:Y:S01]  /*1020*/  IMAD R12, R12, c[0x0][0x1b0], RZ ;  /* 0x00006c000c0c7a24 */ /* 0x000fe200078e02ff */
[----:B------:R-:W-:Y:S01]  /*1030*/  IADD3 R11, P2, R20, R11, RZ ;  /* 0x0000000b140b7210 */ /* 0x000fe20007f5e0ff */
[----:B------:R-:W-:Y:S01]  /*1040*/  UIADD3 UR6, UP1, UP2, UR6, UR15, UR17 ;  /* 0x0000000f06067290 */ /* 0x000fe2000fa3e011 */
[----:B------:R-:W-:Y:S01]  /*1050*/  SEL R13, R22, R13, !P0 ;  /* 0x0000000d160d7207 */ /* 0x000fe20004000000 */
[C---:B------:R-:W-:Y:S01]  /*1060*/  IMAD R19, R17.reuse, c[0x0][0x1b4], R12 ;  /* 0x00006d0011137a24 */ /* 0x040fe200078e020c */
[----:B------:R-:W-:Y:S01]  /*1070*/  ULOP3.LUT UR7, URZ, UR7, URZ, 0x33, !UPT ;  /* 0x000000073f077292 */ /* 0x000fe2000f8e333f */
[----:B------:R-:W-:Y:S01]  /*1080*/  IMAD.WIDE.U32 R14, R17, c[0x0][0x1b0], R14 ;  /* 0x00006c00110e7a25 */ /* 0x000fe200078e000e */
[----:B------:R-:W-:-:S03]  /*1090*/  USEL UR12, UR20, URZ, UP0 ;  /* 0x0000003f140c7287 */ /* 0x000fc60008000000 */
[----:B------:R-:W-:Y:S02]  /*10a0*/  IMAD.X R17, RZ, RZ, ~R10, P1 ;  /* 0x000000ffff117224 */ /* 0x000fe400008e0e0a */
[----:B------:R-:W-:Y:S01]  /*10b0*/  IMAD.X R12, R16, 0x1, R9, P2 ;  /* 0x00000001100c7824 */ /* 0x000fe200010e0609 */
[----:B------:R-:W-:Y:S01]  /*10c0*/  IADD3 R9, P1, P2, R13, UR6, -R4 ;  /* 0x000000060d097c10 */ /* 0x000fe2000fa3e804 */
[----:B------:R-:W-:Y:S01]  /*10d0*/  UIADD3.X UR6, UR12, UR16, UR7, UP1, UP2 ;  /* 0x000000100c067290 */ /* 0x000fe20008fe4407 */
[----:B------:R-:W-:Y:S01]  /*10e0*/  SEL R13, R10, R17, !P0 ;  /* 0x000000110a0d7207 */ /* 0x000fe20004000000 */
[----:B------:R-:W-:Y:S01]  /*10f0*/  IMAD.IADD R15, R15, 0x1, R19 ;  /* 0x000000010f0f7824 */ /* 0x000fe200078e0213 */
[----:B------:R-:W-:Y:S01]  /*1100*/  IADD3 R9, P0, R9, R6, RZ ;  /* 0x0000000609097210 */ /* 0x000fe20007f1e0ff */
[----:B------:R-:W-:Y:S01]  /*1110*/  IMAD R12, R12, c[0x0][0x1a8], RZ ;  /* 0x00006a000c0c7a24 */ /* 0x000fe200078e02ff */
[----:B------:R-:W-:Y:S01]  /*1120*/  ULDC.64 UR12, c[0x0][0x1f0] ;  /* 0x00007c00000c7ab9 */ /* 0x000fe20000000a00 */
[----:B------:R-:W-:Y:S01]  /*1130*/  IADD3.X R6, R13, UR6, ~R5, P1, P2 ;  /* 0x000000060d067c10 */ /* 0x000fe20008fe4c05 */
[----:B------:R-:W-:-:S04]  /*1140*/  IMAD.WIDE.U32 R14, R11, c[0x0][0x1a8], R14 ;  /* 0x00006a000b0e7a25 */ /* 0x000fc800078e000e */
[----:B------:R-:W-:Y:S02]  /*1150*/  IMAD R17, R11, c[0x0][0x1ac], R12 ;  /* 0x00006b000b117a24 */ /* 0x000fe400078e020c */
[----:B------:R-:W-:Y:S02]  /*1160*/  IMAD.X R7, R6, 0x1, R7, P0 ;  /* 0x0000000106077824 */ /* 0x000fe400000e0607 */
[----:B------:R-:W-:Y:S02]  /*1170*/  IMAD.IADD R15, R15, 0x1, R17 ;  /* 0x000000010f0f7824 */ /* 0x000fe400078e0211 */
[----:B------:R-:W-:Y:S02]  /*1180*/  IMAD R10, R7, c[0x0][0x1a0], RZ ;  /* 0x00006800070a7a24 */ /* 0x000fe400078e02ff */
[----:B------:R-:W-:-:S04]  /*1190*/  IMAD.WIDE.U32 R6, R9, c[0x0][0x1a0], R14 ;  /* 0x0000680009067a25 */ /* 0x000fc800078e000e */
[----:B------:R-:W-:Y:S01]  /*11a0*/  IMAD R9, R9, c[0x0][0x1a4], R10 ;  /* 0x0000690009097a24 */ /* 0x000fe200078e020a */
[----:B------:R-:W-:-:S04]  /*11b0*/  IADD3 R6, P0, R6, c[0x0][0x160], RZ ;  /* 0x0000580006067a10 */ /* 0x000fc80007f1e0ff */
[----:B------:R-:W-:-:S05]  /*11c0*/  IADD3.X R7, R7, c[0x0][0x164], R9, P0, !PT ;  /* 0x0000590007077a10 */ /* 0x000fca00007fe409 */
[----:B------:R0:W2:Y:S01]  /*11d0*/  LDG.E.U8 R9, [R6.64] ;  /* 0x0000001206097981 */ /* 0x0000a2000c1e1100 */
[----:B------:R-:W-:Y:S01]  /*11e0*/  UIMAD UR14, UR14, UR12, URZ ;  /* 0x0000000c0e0e72a4 */ /* 0x000fe2000f8e023f */
[----:B------:R-:W-:Y:S01]  /*11f0*/  IMAD R11, R8, c[0x0][0x208], RZ ;  /* 0x00008200080b7a24 */ /* 0x000fe200078e02ff */
[----:B------:R-:W-:Y:S01]  /*1200*/  UIMAD.WIDE.U32 UR6, UR10, UR12, URZ ;  /* 0x0000000c0a0672a5 */ /* 0x000fe2000f8e003f */
[----:B------:R-:W-:Y:S01]  /*1210*/  IMAD R3, R3, c[0x0][0x200], RZ ;  /* 0x0000800003037a24 */ /* 0x000fe200078e02ff */
[----:B------:R-:W-:Y:S01]  /*1220*/  UIMAD UR14, UR10, UR13, UR14 ;  /* 0x0000000d0a0e72a4 */ /* 0x000fe2000f8e020e */
[----:B------:R-:W-:Y:S02]  /*1230*/  IMAD R11, R0, c[0x0][0x20c], R11 ;  /* 0x00008300000b7a24 */ /* 0x000fe400078e020b */
[----:B------:R-:W-:Y:S01]  /*1240*/  ULDC.64 UR12, c[0x0][0x1e8] ;  /* 0x00007a00000c7ab9 */ /* 0x000fe20000000a00 */
[----:B------:R-:W-:Y:S01]  /*1250*/  IMAD R5, R5, c[0x0][0x1f8], RZ ;  /* 0x00007e0005057a24 */ /* 0x000fe200078e02ff */
[----:B------:R-:W-:-:S02]  /*1260*/  UIADD3 UR7, UR7, UR14, URZ ;  /* 0x0000000e07077290 */ /* 0x000fc4000fffe03f */
[----:B------:R-:W-:Y:S01]  /*1270*/  UIMAD UR11, UR11, UR12, URZ ;  /* 0x0000000c0b0b72a4 */ /* 0x000fe2000f8e023f */
[----:B------:R-:W-:Y:S01]  /*1280*/  IMAD R5, R4, c[0x0][0x1fc], R5 ;  /* 0x00007f0004057a24 */ /* 0x000fe200078e0205 */
[----:B------:R-:W-:Y:S02]  /*1290*/  UIMAD.WIDE.U32 UR6, UR9, UR12, UR6 ;  /* 0x0000000c090672a5 */ /* 0x000fe4000f8e0006 */
[----:B------:R-:W-:-:S04]  /*12a0*/  UIMAD UR11, UR9, UR13, UR11 ;  /* 0x0000000d090b72a4 */ /* 0x000fc8000f8e020b */
[----:B------:R-:W-:Y:S01]  /*12b0*/  UIADD3 UR9, UR7, UR11, URZ ;  /* 0x0000000b07097290 */ /* 0x000fe2000fffe03f */
[----:B0-----:R-:W-:Y:S02]  /*12c0*/  IMAD.U32 R7, RZ, RZ, UR7 ;  /* 0x00000007ff077e24 */ /* 0x001fe4000f8e00ff */
[----:B------:R-:W-:-:S03]  /*12d0*/  IMAD.U32 R6, RZ, RZ, UR6 ;  /* 0x00000006ff067e24 */ /* 0x000fc6000f8e00ff */
[----:B------:R-:W-:-:S04]  /*12e0*/  IMAD.U32 R7, RZ, RZ, UR9 ;  /* 0x00000009ff077e24 */ /* 0x000fc8000f8e00ff */
[----:B------:R-:W-:-:S04]  /*12f0*/  IMAD.WIDE.U32 R6, R0, c[0x0][0x208], R6 ;  /* 0x0000820000067a25 */ /* 0x000fc800078e0006 */
[----:B------:R-:W-:Y:S02]  /*1300*/  IMAD.IADD R7, R7, 0x1, R11 ;  /* 0x0000000107077824 */ /* 0x000fe400078e020b */
[C---:B------:R-:W-:Y:S02]  /*1310*/  IMAD R11, R2.reuse, c[0x0][0x204], R3 ;  /* 0x00008100020b7a24 */ /* 0x040fe400078e0203 */
[----:B------:R-:W-:-:S04]  /*1320*/  IMAD.WIDE.U32 R2, R2, c[0x0][0x200], R6 ;  /* 0x0000800002027a25 */ /* 0x000fc800078e0006 */
[----:B------:R-:W-:-:S04]  /*1330*/  IMAD.IADD R3, R3, 0x1, R11 ;  /* 0x0000000103037824 */ /* 0x000fc800078e020b */
[----:B------:R-:W-:-:S05]  /*1340*/  IMAD.WIDE.U32 R2, R4, c[0x0][0x1f8], R2 ;  /* 0x00007e0004027a25 */ /* 0x000fca00078e0002 */
[----:B------:R-:W-:-:S04]  /*1350*/  IADD3 R2, P0, R2, c[0x0][0x1b8], RZ ;  /* 0x00006e0002027a10 */ /* 0x000fc80007f1e0ff */
[----:B------:R-:W-:-:S05]  /*1360*/  IADD3.X R3, R3, c[0x0][0x1bc], R5, P0, !PT ;  /* 0x00006f0003037a10 */ /* 0x000fca00007fe405 */
[----:B--2---:R-:W-:Y:S01]  /*1370*/  STG.E.U8 [R2.64], R9 ;  /* 0x0000000902007986 */ /* 0x004fe2000c101112 */
[----:B------:R-:W-:Y:S05]  /*1380*/  EXIT ;  /* 0x000000000000794d */ /* 0x000fea0003800000 */
        .weak           $__internal_30_$__cuda_sm20_div_s64
        .type           $__internal_30_$__cuda_sm20_div_s64,@function
        .size           $__internal_30_$__cuda_sm20_div_s64,($__internal_31_$__cuda_sm20_rem_s64 - $__internal_30_$__cuda_sm20_div_s64)
$__internal_30_$__cuda_sm20_div_s64:
        /* <DEDUP_REMOVED lines=82> */
[----:B------:R-:W-:Y:S06]  /*18b0*/  RET.REL.NODEC R10 `(_ZN2at6native49_GLOBAL__N__cfa43aba_16_ReflectionPad_cu_f800513927reflection_pad3d_out_kernelIaEEvNS_27GenericPackedTensorAccessorIKT_Lm5ENS_16DefaultPtrTraitsElEENS3_IS4_Lm5ES6_lEElllll) ;  /* 0xffffe7400a007950 */ /* 0x000fec0003c3ffff */
        .weak           $__internal_31_$__cuda_sm20_rem_s64
        .type           $__internal_31_$__cuda_sm20_rem_s64,@function
        .size           $__internal_31_$__cuda_sm20_rem_s64,(.L_x_1154 - $__internal_31_$__cuda_sm20_rem_s64)
$__internal_31_$__cuda_sm20_rem_s64:
        /* <DEDUP_REMOVED lines=77> */
[----:B------:R-:W-:Y:S06]  /*1d90*/  RET.REL.NODEC R2 `(_ZN2at6native49_GLOBAL__N__cfa43aba_16_ReflectionPad_cu_f800513927reflection_pad3d_out_kernelIaEEvNS_27GenericPackedTensorAccessorIKT_Lm5ENS_16DefaultPtrTraitsElEENS3_IS4_Lm5ES6_lEElllll) ;  /* 0xffffe26002007950 */ /* 0x000fec0003c3ffff */
.L_x_163:
        /* <DEDUP_REMOVED lines=14> */
.L_x_1154:


//--------------------- .text._ZN2at6native49_GLOBAL__N__cfa43aba_16_ReflectionPad_cu_f800513927reflection_pad3d_out_kernelIhEEvNS_27GenericPackedTensorAccessorIKT_Lm5ENS_16DefaultPtrTraitsElEENS3_IS4_Lm5ES6_lEElllll --------------------------
	.section	.text._ZN2at6native49_GLOBAL__N__cfa43aba_16_ReflectionPad_cu_f800513927reflection_pad3d_out_kernelIhEEvNS_27GenericPackedTensorAccessorIKT_Lm5ENS_16DefaultPtrTraitsElEENS3_IS4_Lm5ES6_lEElllll,"ax",@progbits
	.sectioninfo	@"SHI_REGISTERS=30"
	.align	128
.text._ZN2at6native49_GLOBAL__N__cfa43aba_16_ReflectionPad_cu_f800513927reflection_pad3d_out_kernelIhEEvNS_27GenericPackedTensorAccessorIKT_Lm5ENS_16DefaultPtrTraitsElEENS3_IS4_Lm5ES6_lEElllll:
        .type           _ZN2at6native49_GLOBAL__N__cfa43aba_16_ReflectionPad_cu_f800513927reflection_pad3d_out_kernelIhEEvNS_27GenericPackedTensorAccessorIKT_Lm5ENS_16DefaultPtrTraitsElEENS3_IS4_Lm5ES6_lEElllll,@function
        .size           _ZN2at6native49_GLOBAL__N__cfa43aba_16_ReflectionPad_cu_f800513927reflection_pad3d_out_kernelIhEEvNS_27GenericPackedTensorAccessorIKT_Lm5ENS_16DefaultPtrTraitsElEENS3_IS4_Lm5ES6_lEElllll,(.L_x_1157 - _ZN2at6native49_GLOBAL__N__cfa43aba_16_ReflectionPad_cu_f800513927reflection_pad3d_out_kernelIhEEvNS_27GenericPackedTensorAccessorIKT_Lm5ENS_16DefaultPtrTraitsElEENS3_IS4_Lm5ES6_lEElllll)
        .other          _ZN2at6native49_GLOBAL__N__cfa43aba_16_ReflectionPad_cu_f800513927reflection_pad3d_out_kernelIhEEvNS_27GenericPackedTensorAccessorIKT_Lm5ENS_16DefaultPtrTraitsElEENS3_IS4_Lm5ES6_lEElllll,@"STO_CUDA_ENTRY STV_DEFAULT"
_ZN2at6native49_GLOBAL__N__cfa43aba_16_ReflectionPad_cu_f800513927reflection_pad3d_out_kernelIhEEvNS_27GenericPackedTensorAccessorIKT_Lm5ENS_16DefaultPtrTraitsElEENS3_IS4_Lm5ES6_lEElllll:
        /* <DEDUP_REMOVED lines=28> */
[----:B------:R-:W-:Y:S05]  /*01c0*/  CALL.REL.NOINC `($__internal_32_$__cuda_sm20_div_s64) ;  /* 0x000011c000007944 */ /* 0x000fea0003c00000 */
        /* <DEDUP_REMOVED lines=10> */
.L_x_165:
        /* <DEDUP_REMOVED lines=22> */
.L_x_166:
[----:B------:R-:W-:Y:S05]  /*03d0*/  BSYNC B0 ;  /* 0x0000000000007941 */ /* 0x000fea0003800000 */
.L_x_164:
[----:B------:R-:W-:Y:S01]  /*03e0*/  LOP3.LUT R6, R3, c[0x0][0x1dc], RZ, 0xfc, !PT ;  /* 0x0000770003067a12 */ /* 0x000fe200078efcff */
[----:B------:R-:W-:Y:S03]  /*03f0*/  BSSY B0, `(.L_x_167) ;  /* 0x000001b000007945 */ /* 0x000fe60003800000 */
[----:B------:R-:W-:-:S13]  /*0400*/  ISETP.NE.U32.AND P0, PT, R6, RZ, PT ;  /* 0x000000ff0600720c */ /* 0x000fda0003f05070 */
[----:B------:R-:W-:Y:S05]  /*0410*/  @!P0 BRA `(.L_x_168) ;  /* 0x0000006000008947 */ /* 0x000fea0003800000 */
[----:B------:R-:W-:Y:S01]  /*0420*/  IMAD.MOV.U32 R6, RZ, RZ, R2 ;  /* 0x000000ffff067224 */ /* 0x000fe200078e0002 */
[----:B------:R-:W-:Y:S02]  /*0430*/  MOV R2, 0x450 ;  /* 0x0000045000027802 */ /* 0x000fe40000000f00 */
[----:B------:R-:W-:Y:S05]  /*0440*/  CALL.REL.NOINC `($__internal_33_$__cuda_sm20_rem_s64) ;  /* 0x0000147000007944 */ /* 0x000fea0003c00000 */
[----:B------:R-:W-:Y:S02]  /*0450*/  IMAD.MOV.U32 R2, RZ, RZ, R6 ;  /* 0x000000ffff027224 */ /* 0x000fe400078e0006 */
[----:B------:R-:W-:Y:S01]  /*0460*/  IMAD.MOV.U32 R3, RZ, RZ, R7 ;  /* 0x000000ffff037224 */ /* 0x000fe200078e0007 */
[----:B------:R-:W-:Y:S05]  /*0470*/  BRA `(.L_x_169) ;  /* 0x0000012000007947 */ /* 0x000fea0003800000 */
.L_x_168:
        /* <DEDUP_REMOVED lines=18> */
.L_x_169:
[----:B------:R-:W-:Y:S05]  /*05a0*/  BSYNC B0 ;  /* 0x0000000000007941 */ /* 0x000fea0003800000 */
.L_x_167:
        /* <DEDUP_REMOVED lines=17> */
[----:B------:R-:W-:Y:S05]  /*06c0*/  CALL.REL.NOINC `($__internal_32_$__cuda_sm20_div_s64) ;  /* 0x00000cc000007944 */ /* 0x000fea0003c00000 */
[----:B------:R-:W-:Y:S02]  /*06d0*/  IMAD.MOV.U32 R4, RZ, RZ, R6 ;  /* 0x000000ffff047224 */ /* 0x000fe400078e0006 */
[----:B------:R-:W-:Y:S01]  /*06e0*/  IMAD.MOV.U32 R5, RZ, RZ, R7 ;  /* 0x000000ffff057224 */ /* 0x000fe200078e0007 */
[----:B------:R-:W-:Y:S05]  /*06f0*/  BRA `(.L_x_172) ;  /* 0x0000014000007947 */ /* 0x000fea0003800000 */
.L_x_171:
        /* <DEDUP_REMOVED lines=20> */
.L_x_172:
[----:B------:R-:W-:Y:S05]  /*0840*/  BSYNC B0 ;  /* 0x0000000000007941 */ /* 0x000fea0003800000 */
.L_x_170:
        /* <DEDUP_REMOVED lines=180> */
        .weak           $__internal_32_$__cuda_sm20_div_s64
        .type           $__internal_32_$__cuda_sm20_div_s64,@function
        .size           $__internal_32_$__cuda_sm20_div_s64,($__internal_33_$__cuda_sm20_rem_s64 - $__internal_32_$__cuda_sm20_div_s64)
$__internal_32_$__cuda_sm20_div_s64:
        /* <DEDUP_REMOVED lines=82> */
[----:B------:R-:W-:Y:S06]  /*18b0*/  RET.REL.NODEC R10 `(_ZN2at6native49_GLOBAL__N__cfa43aba_16_ReflectionPad_cu_f800513927reflection_pad3d_out_kernelIhEEvNS_27GenericPackedTensorAccessorIKT_Lm5ENS_16DefaultPtrTraitsElEENS3_IS4_Lm5ES6_lEElllll) ;  /* 0xffffe7400a007950 */ /* 0x000fec0003c3ffff */
        .weak           $__internal_33_$__cuda_sm20_rem_s64
        .type           $__internal_33_$__cuda_sm20_rem_s64,@function
        .size           $__internal_33_$__cuda_sm20_rem_s64,(.L_x_1157 - $__internal_33_$__cuda_sm20_rem_s64)
$__internal_33_$__cuda_sm20_rem_s64:
        /* <DEDUP_REMOVED lines=77> */
[----:B------:R-:W-:Y:S06]  /*1d90*/  RET.REL.NODEC R2 `(_ZN2at6native49_GLOBAL__N__cfa43aba_16_ReflectionPad_cu_f800513927reflection_pad3d_out_kernelIhEEvNS_27GenericPackedTensorAccessorIKT_Lm5ENS_16DefaultPtrTraitsElEENS3_IS4_Lm5ES6_lEElllll) ;  /* 0xffffe26002007950 */ /* 0x000fec0003c3ffff */
.L_x_173:
        /* <DEDUP_REMOVED lines=14> */
.L_x_1157:


//--------------------- .text._ZN2at6native49_GLOBAL__N__cfa43aba_16_ReflectionPad_cu_f800513936reflection_pad1d_backward_out_kernelIN3c108BFloat16EEEvPT_PKS5_lll --------------------------
	.section	.text._ZN2at6native49_GLOBAL__N__cfa43aba_16_ReflectionPad_cu_f800513936reflection_pad1d_backward_out_kernelIN3c108BFloat16EEEvPT_PKS5_lll,"ax",@progbits
	.sectioninfo	@"SHI_REGISTERS=18"
	.align	128
.text._ZN2at6native49_GLOBAL__N__cfa43aba_16_ReflectionPad_cu_f800513936reflection_pad1d_backward_out_kernelIN3c108BFloat16EEEvPT_PKS5_lll:
        .type           _ZN2at6native49_GLOBAL__N__cfa43aba_16_ReflectionPad_cu_f800513936reflection_pad1d_backward_out_kernelIN3c108BFloat16EEEvPT_PKS5_lll,@function
        .size           _ZN2at6native49_GLOBAL__N__cfa43aba_16_ReflectionPad_cu_f800513936reflection_pad1d_backward_out_kernelIN3c108BFloat16EEEvPT_PKS5_lll,(.L_x_1160 - _ZN2at6native49_GLOBAL__N__cfa43aba_16_ReflectionPad_cu_f800513936reflection_pad1d_backward_out_kernelIN3c108BFloat16EEEvPT_PKS5_lll)
        .other          _ZN2at6native49_GLOBAL__N__cfa43aba_16_ReflectionPad_cu_f800513936reflection_pad1d_backward_out_kernelIN3c108BFloat16EEEvPT_PKS5_lll,@"STO_CUDA_ENTRY STV_DEFAULT"
_ZN2at6native49_GLOBAL__N__cfa43aba_16_ReflectionPad_cu_f800513936reflection_pad1d_backward_out_kernelIN3c108BFloat16EEEvPT_PKS5_lll:
[----:B------:R-:W-:Y:S02]  /*0000*/  IMAD.MOV.U32 R1, RZ, RZ, c[0x0][0x28] ;  /* 0x00000a00ff017624 */ /* 0x000fe400078e00ff */
[----:B------:R-:W0:Y:S01]  /*0010*/  S2R R2, SR_TID.X ;  /* 0x0000000000027919 */ /* 0x000e220000002100 */
[----:B------:R-:W-:Y:S02]  /*0020*/  IMAD.MOV.U32 R7, RZ, RZ, c[0x0][0x178] ;  /* 0x00005e00ff077624 */ /* 0x000fe400078e00ff */
[----:B------:R-:W-:Y:S01]  /*0030*/  IMAD.MOV.U32 R6, RZ, RZ, c[0x0][0x17c] ;  /* 0x00005f00ff067624 */ /* 0x000fe200078e00ff */
[----:B------:R-:W0:Y:S02]  /*0040*/  S2R R3, SR_CTAID.X ;  /* 0x0000000000037919 */ /* 0x000e240000002500 */
[----:B------:R-:W-:-:S04]  /*0050*/  IADD3 R9, P0, R7, c[0x0][0x170], RZ ;  /* 0x00005c0007097a10 */ /* 0x000fc80007f1e0ff */
[----:B------:R-:W-:Y:S02]  /*0060*/  IADD3 R5, P1, R9, c[0x0][0x180], RZ ;  /* 0x0000600009057a10 */ /* 0x000fe40007f3e0ff */
[----:B------:R-:W-:-:S04]  /*0070*/  IADD3.X R0, R6, c[0x0][0x174], RZ, P0, !PT ;  /* 0x00005d0006007a10 */ /* 0x000fc800007fe4ff */
[----:B------:R-:W-:Y:S01]  /*0080*/  IADD3.X R14, R0, c[0x0][0x184], RZ, P1, !PT ;  /* 0x00006100000e7a10 */ /* 0x000fe20000ffe4ff */
[----:B0-----:R-:W-:-:S05]  /*0090*/  IMAD R2, R3, c[0x0][0x0], R2 ;  /* 0x0000000003027a24 */ /* 0x001fca00078e0202 */
[----:B------:R-:W-:-:S04]  /*00a0*/  ISETP.GT.U32.AND P0, PT, R5, R2, PT ;  /* 0x000000020500720c */ /* 0x000fc80003f04070 */
[----:B------:R-:W-:-:S13]  /*00b0*/  ISETP.GT.AND.EX P0, PT, R14, RZ, PT, P0 ;  /* 0x000000ff0e00720c */ /* 0x000fda0003f04300 */
[----:B------:R-:W-:Y:S05]  /*00c0*/  @!P0 EXIT ;  /* 0x000000000000894d */ /* 0x000fea0003800000 */
[----:B------:R-:W0:Y:S01]  /*00d0*/  S2R R11, SR_CTAID.Z ;  /* 0x00000000000b7919 */ /* 0x000e220000002700 */
[----:B------:R-:W-:Y:S01]  /*00e0*/  IADD3 R9, P0, P1, -R9, 0x1, R2 ;  /* 0x0000000109097810 */ /* 0x000fe2000791e102 */
[----:B------:R-:W-:Y:S01]  /*00f0*/  IMAD.MOV.U32 R3, RZ, RZ, RZ ;  /* 0x000000ffff037224 */ /* 0x000fe200078e00ff */
[----:B------:R-:W-:Y:S01]  /*0100*/  IADD3 R8, P4, -R2, c[0x0][0x170], RZ ;  /* 0x00005c0002087a10 */ /* 0x000fe20007f9e1ff */
[----:B------:R-:W0:Y:S01]  /*0110*/  S2R R4, SR_CTAID.Y ;  /* 0x0000000000047919 */ /* 0x000e220000002600 */
[----:B------:R-:W-:Y:S01]  /*0120*/  IADD3.X R0, ~R0, RZ, RZ, P0, P1 ;  /* 0x000000ff00007210 */ /* 0x000fe200007e25ff */
[----:B------:R-:W-:Y:S01]  /*0130*/  ULDC.64 UR4, c[0x0][0x178] ;  /* 0x00005e0000047ab9 */ /* 0x000fe20000000a00 */
[----:B------:R-:W-:Y:S01]  /*0140*/  IADD3 R10, P2, RZ, -R9, RZ ;  /* 0x80000009ff0a7210 */ /* 0x000fe20007f5e0ff */
[----:B------:R-:W-:Y:S01]  /*0150*/  UIADD3 UR4, UP0, URZ, -UR4, URZ ;  /* 0x800000043f047290 */ /* 0x000fe2000ff1e03f */
[----:B------:R-:W-:Y:S02]  /*0160*/  ISETP.GE.AND P1, PT, R0, RZ, PT ;  /* 0x000000ff0000720c */ /* 0x000fe40003f26270 */
[----:B------:R-:W-:Y:S01]  /*0170*/  ISETP.LT.U32.AND P0, PT, RZ, c[0x0][0x178], PT ;  /* 0x00005e00ff007a0c */ /* 0x000fe20003f01070 */
[----:B------:R-:W-:-:S02]  /*0180*/  UIADD3.X UR5, URZ, ~UR5, URZ, UP0, !UPT ;  /* 0x800000053f057290 */ /* 0x000fc400087fe43f */
[----:B------:R-:W-:Y:S01]  /*0190*/  UISETP.GT.U32.AND UP0, UPT, UR4, URZ, UPT ;  /* 0x0000003f0400728c */ /* 0x000fe2000bf04070 */
[----:B------:R-:W-:-:S03]  /*01a0*/  ISETP.GT.AND.EX P0, PT, R6, RZ, PT, P0 ;  /* 0x000000ff0600720c */ /* 0x000fc60003f04300 */
[----:B------:R-:W-:-:S04]  /*01b0*/  UISETP.GT.AND.EX UP0, UPT, UR5, URZ, UPT, UP0 ;  /* 0x0000003f0500728c */ /* 0x000fc8000bf04300 */
[----:B------:R-:W-:Y:S02]  /*01c0*/  USEL UR4, UR4, URZ, UP0 ;  /* 0x0000003f04047287 */ /* 0x000fe40008000000 */
[----:B------:R-:W-:Y:S01]  /*01d0*/  USEL UR5, UR5, URZ, UP0 ;  /* 0x0000003f05057287 */ /* 0x000fe20008000000 */
[----:B0-----:R-:W-:-:S04]  /*01e0*/  IMAD R11, R11, c[0x0][0x10], R4 ;  /* 0x000004000b0b7a24 */ /* 0x001fc800078e0204 */
[----:B------:R-:W-:Y:S01]  /*01f0*/  IMAD.WIDE.U32 R4, R11, R5, R2 ;  /* 0x000000050b047225 */ /* 0x000fe200078e0002 */
[----:B------:R-:W-:Y:S02]  /*0200*/  SEL R3, R9, R10, !P1 ;  /* 0x0000000a09037207 */ /* 0x000fe40004800000 */
[----:B------:R-:W-:Y:S01]  /*0210*/  IADD3 R10, P3, R2, -c[0x0][0x178], RZ ;  /* 0x80005e00020a7a10 */ /* 0x000fe20007f7e0ff */
[----:B------:R-:W-:Y:S02]  /*0220*/  IMAD.MOV.U32 R9, RZ, RZ, c[0x0][0x174] ;  /* 0x00005d00ff097624 */ /* 0x000fe400078e00ff */
[----:B------:R-:W-:Y:S01]  /*0230*/  IMAD R15, R14, R11, RZ ;  /* 0x0000000b0e0f7224 */ /* 0x000fe200078e02ff */
[----:B------:R-:W-:Y:S01]  /*0240*/  IADD3 R13, P5, RZ, -R10, RZ ;  /* 0x8000000aff0d7210 */ /* 0x000fe20007fbe0ff */
[----:B------:R-:W-:Y:S01]  /*0250*/  IMAD.X R12, RZ, RZ, ~c[0x0][0x17c], P3 ;  /* 0x80005f00ff0c7624 */ /* 0x000fe200018e06ff */
[----:B------:R-:W-:-:S04]  /*0260*/  IADD3.X R9, R9, -0x1, RZ, P4, !PT ;  /* 0xffffffff09097810 */ /* 0x000fc800027fe4ff */
[----:B------:R-:W-:Y:S01]  /*0270*/  ISETP.LT.AND P3, PT, R12, RZ, PT ;  /* 0x000000ff0c00720c */ /* 0x000fe20003f61270 */
[----:B------:R-:W-:-:S03]  /*0280*/  IMAD.WIDE.U32 R8, R11, c[0x0][0x170], R8 ;  /* 0x00005c000b087a25 */ /* 0x000fc600078e0008 */
[----:B------:R-:W-:Y:S01]  /*0290*/  SEL R10, R13, R10, P3 ;  /* 0x0000000a0d0a7207 */ /* 0x000fe20001800000 */
[----:B------:R-:W-:Y:S01]  /*02a0*/  IMAD R11, R11, c[0x0][0x174], R9 ;  /* 0x00005d000b0b7a24 */ /* 0x000fe200078e0209 */
[C---:B------:R-:W-:Y:S01]  /*02b0*/  LEA R2, P4, R7.reuse, R8, 0x1 ;  /* 0x0000000807027211 */ /* 0x040fe200078808ff */
[----:B------:R-:W-:Y:S01]  /*02c0*/  IMAD.X R13, RZ, RZ, ~R12, P5 ;  /* 0x000000ffff0d7224 */ /* 0x000fe200028e0e0c */
[----:B------:R-:W-:Y:S02]  /*02d0*/  SEL R8, RZ, c[0x0][0x178], !P0 ;  /* 0x00005e00ff087a07 */ /* 0x000fe40004000000 */
[----:B------:R-:W-:Y:S01]  /*02e0*/  LEA.HI.X R6, R7, R11, R6, 0x1, P4 ;  /* 0x0000000b07067211 */ /* 0x000fe200020f0c06 */
[----:B------:R-:W-:Y:S01]  /*02f0*/  IMAD.X R11, RZ, RZ, ~R0, P2 ;  /* 0x000000ffff0b7224 */ /* 0x000fe200010e0e00 */
[----:B------:R-:W-:Y:S02]  /*0300*/  LOP3.LUT R7, RZ, R8, RZ, 0x33, !PT ;  /* 0x00000008ff077212 */ /* 0x000fe400078e33ff */
[----:B------:R-:W-:-:S02]  /*0310*/  SEL R9, RZ, c[0x0][0x17c], !P0 ;  /* 0x00005f00ff097a07 */ /* 0x000fc40004000000 */
[----:B------:R-:W-:Y:S02]  /*0320*/  IADD3 R2, P0, P2, R2, UR4, R7 ;  /* 0x0000000402027c10 */ /* 0x000fe4000fa1e007 */
[----:B------:R-:W-:Y:S02]  /*0330*/  LOP3.LUT R7, RZ, R9, RZ, 0x33, !PT ;  /* 0x00000009ff077212 */ /* 0x000fe400078e33ff */
[----:B------:R-:W-:Y:S02]  /*0340*/  SEL R9, R0, R11, !P1 ;  /* 0x0000000b00097207 */ /* 0x000fe40004800000 */
[----:B------:R-:W-:Y:S02]  /*0350*/  SEL R12, R13, R12, P3 ;  /* 0x0000000c0d0c7207 */ /* 0x000fe40001800000 */
[----:B------:R-:W-:Y:S01]  /*0360*/  IADD3 R0, P1, P3, R3, R2, R10 ;  /* 0x0000000203007210 */ /* 0x000fe20007b3e00a */
[----:B------:R-:W-:Y:S01]  /*0370*/  IMAD.IADD R3, R5, 0x1, R15 ;  /* 0x0000000105037824 */ /* 0x000fe200078e020f */
[----:B------:R-:W-:Y:S01]  /*0380*/  IADD3.X R2, R6, UR5, R7, P0, P2 ;  /* 0x0000000506027c10 */ /* 0x000fe200087e4407 */
[----:B------:R-:W-:Y:S01]  /*0390*/  ULDC.64 UR4, c[0x0][0x118] ;  /* 0x0000460000047ab9 */ /* 0x000fe20000000a00 */
[----:B------:R-:W-:-:S02]  /*03a0*/  LEA R6, P0, R4, c[0x0][0x168], 0x1 ;  /* 0x00005a0004067a11 */ /* 0x000fc400078008ff */
[----:B------:R-:W-:Y:S02]  /*03b0*/  IADD3.X R5, R9, R2, R12, P1, P3 ;  /* 0x0000000209057210 */ /* 0x000fe40000fe640c */
[----:B------:R-:W-:Y:S02]  /*03c0*/  LEA R2, P1, R0, c[0x0][0x160], 0x1 ;  /* 0x0000580000027a11 */ /* 0x000fe400078208ff */
[----:B------:R-:W-:Y:S02]  /*03d0*/  LEA.HI.X R7, R4, c[0x0][0x16c], R3, 0x1, P0 ;  /* 0x00005b0004077a11 */ /* 0x000fe400000f0c03 */
[----:B------:R-:W-:-:S03]  /*03e0*/  LEA.HI.X R3, R0, c[0x0][0x164], R5, 0x1, P1 ;  /* 0x0000590000037a11 */ /* 0x000fc600008f0c05 */
[----:B------:R0:W5:Y:S04]  /*03f0*/  LDG.E.U16 R6, [R6.64] ;  /* 0x0000000406067981 */ /* 0x000168000c1e1500 */
[----:B------:R0:W5:Y:S02]  /*0400*/  LDG.E.U16 R9, [R2.64] ;  /* 0x0000000402097981 */ /* 0x000164000c1e1500 */
.L_x_176:
[C---:B------:R-:W-:Y:S01]  /*0410*/  LOP3.LUT R4, R2.reuse, 0xfffffffd, RZ, 0xc0, !PT ;  /* 0xfffffffd02047812 */ /* 0x040fe200078ec0ff */
[----:B------:R-:W-:Y:S01]  /*0420*/  IMAD.MOV.U32 R5, RZ, RZ, R3 ;  /* 0x000000ffff057224 */ /* 0x000fe200078e0003 */
[----:B------:R-:W-:Y:S01]  /*0430*/  LOP3.LUT R0, R2, 0x2, RZ, 0xc0, !PT ;  /* 0x0000000202007812 */ /* 0x000fe200078ec0ff */
[----:B-----5:R-:W-:Y:S01]  /*0440*/  HFMA2.BF16_V2 R10, R6.H0_H0, 1, 1, R9.H0_H0 ;  /* 0x3f803f80060a7831 */ /* 0x020fe20000240809 */
[----:B------:R-:W-:Y:S01]  /*0450*/  IMAD.MOV.U32 R12, RZ, RZ, 0x3254 ;  /* 0x00003254ff0c7424 */ /* 0x000fe200078e00ff */
[----:B------:R-:W-:Y:S01]  /*0460*/  YIELD ;  /* 0x0000000000007946 */ /* 0x000fe20003800000 */
[----:B------:R1:W2:Y:S01]  /*0470*/  LDG.E R11, [R4] ;  /* 0x00000000040b7381 */ /* 0x0002a200001e0900 */
[C---:B------:R-:W-:Y:S01]  /*0480*/  ISETP.EQ.U32.AND P0, PT, R0.reuse, RZ, PT ;  /* 0x000000ff0000720c */ /* 0x040fe20003f02070 */
[----:B------:R-:W-:Y:S01]  /*0490*/  BSSY B0, `(.L_x_174) ;  /* 0x000000d000007945 */ /* 0x000fe20003800000 */
[----:B0-----:R-:W-:Y:S01]  /*04a0*/  IMAD.SHL.U32 R7, R0, 0x8, RZ ;  /* 0x0000000800077824 */ /* 0x001fe200078e00ff */
[----:B------:R-:W-:-:S02]  /*04b0*/  LOP3.LUT R8, R9, 0xffff, RZ, 0xc0, !PT ;  /* 0x0000ffff09087812 */ /* 0x000fc400078ec0ff */
[----:B------:R-:W-:Y:S02]  /*04c0*/  LOP3.LUT R10, R10, 0xffff, RZ, 0xc0, !PT ;  /* 0x0000ffff0a0a7812 */ /* 0x000fe400078ec0ff */
[----:B------:R-:W-:-:S04]  /*04d0*/  SEL R0, R12, 0x5410, P0 ;  /* 0x000054100c007807 */ /* 0x000fc80000000000 */
.L_x_175:
[CC--:B--2---:R-:W-:Y:S02]  /*04e0*/  PRMT R15, R11.reuse, R0.reuse, R10 ;  /* 0x000000000b0f7216 */ /* 0x0c4fe4000000000a */
[----:B------:R-:W-:-:S04]  /*04f0*/  PRMT R13, R11, R0, R8 ;  /* 0x000000000b0d7216 */ /* 0x000fc80000000008 */
[----:B------:R-:W-:Y:S01]  /*0500*/  PRMT R12, R13, R0, RZ ;  /* 0x000000000d0c7216 */ /* 0x000fe200000000ff */
[----:B------:R-:W0:Y:S02]  /*0510*/  ATOMG.E.CAS.STRONG.GPU PT, R15, [R4], R13, R15 ;  /* 0x0000000d040f73a9 */ /* 0x000e2400001ee10f */
[----:B0-----:R-:W-:-:S04]  /*0520*/  PRMT R11, R15, R0, RZ ;  /* 0x000000000f0b7216 */ /* 0x001fc800000000ff */
[----:B------:R-:W-:Y:S01]  /*0530*/  ISETP.NE.U32.AND P0, PT, R11, R12, PT ;  /* 0x0000000c0b00720c */ /* 0x000fe20003f05070 */
[----:B------:R-:W-:-:S12]  /*0540*/  IMAD.MOV.U32 R11, RZ, RZ, R15 ;  /* 0x000000ffff0b7224 */ /* 0x000fd800078e000f */
[----:B------:R-:W-:Y:S05]  /*0550*/  @P0 BRA `(.L_x_175) ;  /* 0xffffff8000000947 */ /* 0x000fea000383ffff */
[----:B------:R-:W-:Y:S05]  /*0560*/  BSYNC B0 ;  /* 0x0000000000007941 */ /* 0x000fea0003800000 */
.L_x_174:
[----:B------:R-:W-:Y:S02]  /*0570*/  SHF.R.U32.HI R7, RZ, R7, R15 ;  /* 0x00000007ff077219 */ /* 0x000fe4000001160f */
[----:B-1----:R-:W-:Y:S02]  /*0580*/  PRMT R5, R9, 0x9910, RZ ;  /* 0x0000991009057816 */ /* 0x002fe400000000ff */
[C---:B------:R-:W-:Y:S02]  /*0590*/  PRMT R0, R7.reuse, 0x9910, RZ ;  /* 0x0000991007007816 */ /* 0x040fe400000000ff */
[----:B------:R-:W-:Y:S02]  /*05a0*/  PRMT R9, R7, 0x7610, R9 ;  /* 0x0000761007097816 */ /* 0x000fe40000000009 */
[----:B------:R-:W-:-:S13]  /*05b0*/  ISETP.NE.AND P0, PT, R5, R0, PT ;  /* 0x000000000500720c */ /* 0x000fda0003f05270 */
[----:B------:R-:W-:Y:S05]  /*05c0*/  @P0 BRA `(.L_x_176) ;  /* 0xfffffe4000000947 */ /* 0x000fea000383ffff */
[----:B------:R-:W-:Y:S05]  /*05d0*/  EXIT ;  /* 0x000000000000794d */ /* 0x000fea0003800000 */
.L_x_177:
        /* <DEDUP_REMOVED lines=10> */
.L_x_1160:


//--------------------- .text._ZN2at6native49_GLOBAL__N__cfa43aba_16_ReflectionPad_cu_f800513936reflection_pad1d_backward_out_kernelIN3c104HalfEEEvPT_PKS5_lll --------------------------
	.section	.text._ZN2at6native49_GLOBAL__N__cfa43aba_16_ReflectionPad_cu_f800513936reflection_pad1d_backward_out_kernelIN3c104HalfEEEvPT_PKS5_lll,"ax",@progbits
	.sectioninfo	@"SHI_REGISTERS=17"
	.align	128
.text._ZN2at6native49_GLOBAL__N__cfa43aba_16_ReflectionPad_cu_f800513936reflection_pad1d_backward_out_kernelIN3c104HalfEEEvPT_PKS5_lll:
        .type           _ZN2at6native49_GLOBAL__N__cfa43aba_16_ReflectionPad_cu_f800513936reflection_pad1d_backward_out_kernelIN3c104HalfEEEvPT_PKS5_lll,@function
        .size           _ZN2at6native49_GLOBAL__N__cfa43aba_16_ReflectionPad_cu_f800513936reflection_pad1d_backward_out_kernelIN3c104HalfEEEvPT_PKS5_lll,(.L_x_1161 - _ZN2at6native49_GLOBAL__N__cfa43aba_16_ReflectionPad_cu_f800513936reflection_pad1d_backward_out_kernelIN3c104HalfEEEvPT_PKS5_lll)
        .other          _ZN2at6native49_GLOBAL__N__cfa43aba_16_ReflectionPad_cu_f800513936reflection_pad1d_backward_out_kernelIN3c104HalfEEEvPT_PKS5_lll,@"STO_CUDA_ENTRY STV_DEFAULT"
_ZN2at6native49_GLOBAL__N__cfa43aba_16_ReflectionPad_cu_f800513936reflection_pad1d_backward_out_kernelIN3c104HalfEEEvPT_PKS5_lll:
        /* <DEDUP_REMOVED lines=14> */
[----:B------:R-:W-:Y:S01]  /*00e0*/  IMAD.MOV.U32 R3, RZ, RZ, RZ ;  /* 0x000000ffff037224 */ /* 0x000fe200078e00ff */
[----:B------:R-:W-:Y:S02]  /*00f0*/  ULDC.64 UR4, c[0x0][0x118] ;  /* 0x0000460000047ab9 */ /* 0x000fe40000000a00 */
[----:B------:R-:W0:Y:S02]  /*0100*/  S2R R0, SR_CTAID.Y ;  /* 0x0000000000007919 */ /* 0x000e240000002600 */
[----:B0-----:R-:W-:-:S04]  /*0110*/  IMAD R11, R11, c[0x0][0x10], R0 ;  /* 0x000004000b0b7a24 */ /* 0x001fc800078e0200 */
[----:B------:R-:W-:-:S04]  /*0120*/  IMAD.WIDE.U32 R6, R11, R7, R2 ;  /* 0x000000070b067225 */ /* 0x000fc800078e0002 */
[----:B------:R-:W-:Y:S01]  /*0130*/  IMAD R3, R8, R11, RZ ;  /* 0x0000000b08037224 */ /* 0x000fe200078e02ff */
[----:B------:R-:W-:-:S03]  /*0140*/  LEA R8, P0, R6, c[0x0][0x168], 0x1 ;  /* 0x00005a0006087a11 */ /* 0x000fc600078008ff */
[----:B------:R-:W-:-:S05]  /*0150*/  IMAD.IADD R3, R7, 0x1, R3 ;  /* 0x0000000107037824 */ /* 0x000fca00078e0203 */
[----:B------:R-:W-:Y:S02]  /*0160*/  LEA.HI.X R9, R6, c[0x0][0x16c], R3, 0x1, P0 ;  /* 0x00005b0006097a11 */ /* 0x000fe400000f0c03 */
[----:B------:R-:W-:Y:S01]  /*0170*/  IADD3 R3, P1, P2, -R13, 0x1, R2 ;  /* 0x000000010d037810 */ /* 0x000fe20007a3e102 */
[----:B------:R-:W-:Y:S01]  /*0180*/  IMAD.MOV.U32 R7, RZ, RZ, c[0x0][0x174] ;  /* 0x00005d00ff077624 */ /* 0x000fe200078e00ff */
[----:B------:R-:W-:Y:S01]  /*0190*/  IADD3 R6, P3, -R2, c[0x0][0x170], RZ ;  /* 0x00005c0002067a10 */ /* 0x000fe20007f7e1ff */
[----:B------:R0:W5:Y:S01]  /*01a0*/  LDG.E.U16 R0, [R8.64] ;  /* 0x0000000408007981 */ /* 0x000162000c1e1500 */
[----:B------:R-:W-:Y:S01]  /*01b0*/  IADD3.X R10, ~R10, RZ, RZ, P1, P2 ;  /* 0x000000ff0a0a7210 */ /* 0x000fe20000fe45ff */
[----:B------:R-:W-:Y:S01]  /*01c0*/  ULDC.64 UR4, c[0x0][0x178] ;  /* 0x00005e0000047ab9 */ /* 0x000fe20000000a00 */
[----:B------:R-:W-:Y:S01]  /*01d0*/  IADD3 R14, P2, RZ, -R3, RZ ;  /* 0x80000003ff0e7210 */ /* 0x000fe20007f5e0ff */
[----:B------:R-:W-:Y:S01]  /*01e0*/  UIADD3 UR4, UP0, URZ, -UR4, URZ ;  /* 0x800000043f047290 */ /* 0x000fe2000ff1e03f */
[----:B------:R-:W-:-:S02]  /*01f0*/  ISETP.GE.AND P1, PT, R10, RZ, PT ;  /* 0x000000ff0a00720c */ /* 0x000fc40003f26270 */
[----:B------:R-:W-:Y:S01]  /*0200*/  IADD3.X R7, R7, -0x1, RZ, P3, !PT ;  /* 0xffffffff07077810 */ /* 0x000fe20001ffe4ff */
[----:B------:R-:W-:Y:S01]  /*0210*/  UIADD3.X UR5, URZ, ~UR5, URZ, UP0, !UPT ;  /* 0x800000053f057290 */ /* 0x000fe200087fe43f */
[----:B------:R-:W-:Y:S01]  /*0220*/  IADD3 R12, P4, R2, -c[0x0][0x178], RZ ;  /* 0x80005e00020c7a10 */ /* 0x000fe20007f9e0ff */
[----:B------:R-:W-:Y:S01]  /*0230*/  UISETP.GT.U32.AND UP0, UPT, UR4, URZ, UPT ;  /* 0x0000003f0400728c */ /* 0x000fe2000bf04070 */
[----:B------:R-:W-:Y:S02]  /*0240*/  ISETP.LT.U32.AND P0, PT, RZ, c[0x0][0x178], PT ;  /* 0x00005e00ff007a0c */ /* 0x000fe40003f01070 */
[----:B0-----:R-:W-:Y:S01]  /*0250*/  SEL R9, R3, R14, !P1 ;  /* 0x0000000e03097207 */ /* 0x001fe20004800000 */
[----:B------:R-:W-:Y:S01]  /*0260*/  IMAD.WIDE.U32 R2, R11, c[0x0][0x170], R6 ;  /* 0x00005c000b027a25 */ /* 0x000fe200078e0006 */
[----:B------:R-:W-:Y:S01]  /*0270*/  ISETP.GT.AND.EX P0, PT, R5, RZ, PT, P0 ;  /* 0x000000ff0500720c */ /* 0x000fe20003f04300 */
[----:B------:R-:W-:Y:S01]  /*0280*/  UISETP.GT.AND.EX UP0, UPT, UR5, URZ, UPT, UP0 ;  /* 0x0000003f0500728c */ /* 0x000fe2000bf04300 */
[----:B------:R-:W-:Y:S01]  /*0290*/  IADD3 R7, P5, RZ, -R12, RZ ;  /* 0x8000000cff077210 */ /* 0x000fe20007fbe0ff */
[----:B------:R-:W-:Y:S01]  /*02a0*/  IMAD.X R8, RZ, RZ, ~c[0x0][0x17c], P4 ;  /* 0x80005f00ff087624 */ /* 0x000fe200020e06ff */
[----:B------:R-:W-:Y:S01]  /*02b0*/  LEA R2, P4, R4, R2, 0x1 ;  /* 0x0000000204027211 */ /* 0x000fe200078808ff */
[----:B------:R-:W-:Y:S01]  /*02c0*/  IMAD R3, R11, c[0x0][0x174], R3 ;  /* 0x00005d000b037a24 */ /* 0x000fe200078e0203 */
[----:B------:R-:W-:Y:S01]  /*02d0*/  SEL R6, RZ, c[0x0][0x178], !P0 ;  /* 0x00005e00ff067a07 */ /* 0x000fe20004000000 */
[----:B------:R-:W-:Y:S01]  /*02e0*/  USEL UR4, UR4, URZ, UP0 ;  /* 0x0000003f04047287 */ /* 0x000fe20008000000 */
[----:B------:R-:W-:Y:S01]  /*02f0*/  ISETP.LT.AND P3, PT, R8, RZ, PT ;  /* 0x000000ff0800720c */ /* 0x000fe20003f61270 */
[----:B------:R-:W-:Y:S01]  /*0300*/  IMAD.X R11, RZ, RZ, ~R8, P5 ;  /* 0x000000ffff0b7224 */ /* 0x000fe200028e0e08 */
[----:B------:R-:W-:Y:S01]  /*0310*/  LEA.HI.X R3, R4, R3, R5, 0x1, P4 ;  /* 0x0000000304037211 */ /* 0x000fe200020f0c05 */
[----:B------:R-:W-:Y:S01]  /*0320*/  USEL UR5, UR5, URZ, UP0 ;  /* 0x0000003f05057287 */ /* 0x000fe20008000000 */
[----:B------:R-:W-:-:S02]  /*0330*/  SEL R4, RZ, c[0x0][0x17c], !P0 ;  /* 0x00005f00ff047a07 */ /* 0x000fc40004000000 */
[----:B------:R-:W-:Y:S02]  /*0340*/  LOP3.LUT R5, RZ, R6, RZ, 0x33, !PT ;  /* 0x00000006ff057212 */ /* 0x000fe400078e33ff */
[----:B------:R-:W-:Y:S01]  /*0350*/  SEL R12, R7, R12, P3 ;  /* 0x0000000c070c7207 */ /* 0x000fe20001800000 */
[----:B------:R-:W-:Y:S01]  /*0360*/  IMAD.X R7, RZ, RZ, ~R10, P2 ;  /* 0x000000ffff077224 */ /* 0x000fe200010e0e0a */
[----:B------:R-:W-:Y:S02]  /*0370*/  IADD3 R2, P0, P2, R2, UR4, R5 ;  /* 0x0000000402027c10 */ /* 0x000fe4000fa1e005 */
[----:B------:R-:W-:Y:S02]  /*0380*/  LOP3.LUT R4, RZ, R4, RZ, 0x33, !PT ;  /* 0x00000004ff047212 */ /* 0x000fe400078e33ff */
[----:B------:R-:W-:Y:S02]  /*0390*/  SEL R6, R10, R7, !P1 ;  /* 0x000000070a067207 */ /* 0x000fe40004800000 */
[----:B------:R-:W-:-:S02]  /*03a0*/  SEL R8, R11, R8, P3 ;  /* 0x000000080b087207 */ /* 0x000fc40001800000 */
[----:B------:R-:W-:Y:S02]  /*03b0*/  IADD3 R2, P1, P3, R9, R2, R12 ;  /* 0x0000000209027210 */ /* 0x000fe40007b3e00c */
[----:B------:R-:W-:Y:S01]  /*03c0*/  IADD3.X R3, R3, UR5, R4, P0, P2 ;  /* 0x0000000503037c10 */ /* 0x000fe200087e4404 */
[----:B------:R-:W-:Y:S01]  /*03d0*/  ULDC.64 UR4, c[0x0][0x118] ;  /* 0x0000460000047ab9 */ /* 0x000fe20000000a00 */
[----:B------:R-:W-:Y:S02]  /*03e0*/  LEA R7, P0, R2, c[0x0][0x160], 0x1 ;  /* 0x0000580002077a11 */ /* 0x000fe400078008ff */
[----:B------:R-:W-:Y:S02]  /*03f0*/  IADD3.X R3, R6, R3, R8, P1, P3 ;  /* 0x0000000306037210 */ /* 0x000fe40000fe6408 */
[----:B------:R-:W-:Y:S02]  /*0400*/  LOP3.LUT R4, R7, 0x2, RZ, 0xc0, !PT ;  /* 0x0000000207047812 */ /* 0x000fe400078ec0ff */
[----:B------:R-:W-:-:S02]  /*0410*/  LEA.HI.X R3, R2, c[0x0][0x164], R3, 0x1, P0 ;  /* 0x0000590002037a11 */ /* 0x000fc400000f0c03 */
[----:B------:R-:W-:Y:S02]  /*0420*/  LOP3.LUT R2, R7, 0xfffffffd, RZ, 0xc0, !PT ;  /* 0xfffffffd07027812 */ /* 0x000fe400078ec0ff */
[----:B------:R-:W-:Y:S01]  /*0430*/  ISETP.EQ.U32.AND P0, PT, R4, RZ, PT ;  /* 0x000000ff0400720c */ /* 0x000fe20003f02070 */
[----:B------:R-:W-:Y:S02]  /*0440*/  IMAD.MOV.U32 R4, RZ, RZ, 0x3254 ;  /* 0x00003254ff047424 */ /* 0x000fe400078e00ff */
[----:B------:R0:W1:Y:S03]  /*0450*/  LD.E R5, [R2.64] ;  /* 0x0000000402057980 */ /* 0x000066000c101900 */
[----:B------:R-:W-:Y:S02]  /*0460*/  SEL R4, R4, 0x7610, P0 ;  /* 0x0000761004047807 */ /* 0x000fe40000000000 */
.L_x_178:
[----:B-1---5:R-:W-:-:S05]  /*0470*/  HADD2 R6, R5, R0.H0_H0 ;  /* 0x2000000005067230 */ /* 0x022fca0000000000 */
[----:B------:R-:W-:-:S06]  /*0480*/  PRMT R6, R5, R4, R6 ;  /* 0x0000000405067216 */ /* 0x000fcc0000000006 */
[----:B------:R-:W1:Y:S02]  /*0490*/  ATOM.E.CAS.STRONG.GPU PT, R6, [R2], R5, R6 ;  /* 0x000000050206738b */ /* 0x000e6400001ee106 */
[----:B-1----:R-:W-:Y:S01]  /*04a0*/  ISETP.NE.U32.AND P0, PT, R6, R5, PT ;  /* 0x000000050600720c */ /* 0x002fe20003f05070 */
[----:B------:R-:W-:-:S12]  /*04b0*/  IMAD.MOV.U32 R5, RZ, RZ, R6 ;  /* 0x000000ffff057224 */ /* 0x000fd800078e0006 */
[----:B------:R-:W-:Y:S05]  /*04c0*/  @P0 BRA `(.L_x_178) ;  /* 0xffffffa000000947 */ /* 0x000fea000383ffff */
[----:B------:R-:W-:Y:S05]  /*04d0*/  EXIT ;  /* 0x000000000000794d */ /* 0x000fea0003800000 */
.L_x_179:
        /* <DEDUP_REMOVED lines=10> */
.L_x_1161:


//--------------------- .text._ZN2at6native49_GLOBAL__N__cfa43aba_16_ReflectionPad_cu_f800513936reflection_pad1d_backward_out_kernelIN3c107complexIfEEEEvPT_PKS6_lll --------------------------
	.section	.text._ZN2at6native49_GLOBAL__N__cfa43aba_16_ReflectionPad_cu_f800513936reflection_pad1d_backward_out_kernelIN3c107complexIfEEEEvPT_PKS6_lll,"ax",@progbits
	.sectioninfo	@"SHI_REGISTERS=18"
	.align	128
.text._ZN2at6native49_GLOBAL__N__cfa43aba_16_ReflectionPad_cu_f800513936reflection_pad1d_backward_out_kernelIN3c107complexIfEEEEvPT_PKS6_lll:
        .type           _ZN2at6native49_GLOBAL__N__cfa43aba_16_ReflectionPad_cu_f800513936reflection_pad1d_backward_out_kernelIN3c107complexIfEEEEvPT_PKS6_lll,@function
        .size           _ZN2at6native49_GLOBAL__N__cfa43aba_16_ReflectionPad_cu_f800513936reflection_pad1d_backward_out_kernelIN3c107complexIfEEEEvPT_PKS6_lll,(.L_x_1162 - _ZN2at6native49_GLOBAL__N__cfa43aba_16_ReflectionPad_cu_f800513936reflection_pad1d_backward_out_kernelIN3c107complexIfEEEEvPT_PKS6_lll)
        .other          _ZN2at6native49_GLOBAL__N__cfa43aba_16_ReflectionPad_cu_f800513936reflection_pad1d_backward_out_kernelIN3c107complexIfEEEEvPT_PKS6_lll,@"STO_CUDA_ENTRY STV_DEFAULT"
_ZN2at6native49_GLOBAL__N__cfa43aba_16_ReflectionPad_cu_f800513936reflection_pad1d_backward_out_kernelIN3c107complexIfEEEEvPT_PKS6_lll:
        /* <DEDUP_REMOVED lines=16> */
[----:B------:R-:W0:Y:S01]  /*0100*/  S2R R2, SR_CTAID.Y ;  /* 0x0000000000027919 */ /* 0x000e220000002600 */
[----:B------:R-:W-:Y:S01]  /*0110*/  IADD3 R8, P3, -R4, c[0x0][0x170], RZ ;  /* 0x00005c0004087a10 */ /* 0x000fe20007f7e1ff */
[----:B------:R-:W-:Y:S01]  /*0120*/  ULDC.64 UR4, c[0x0][0x178] ;  /* 0x00005e0000047ab9 */ /* 0x000fe20000000a00 */
[----:B0-----:R-:W-:-:S04]  /*0130*/  IMAD R13, R13, c[0x0][0x10], R2 ;  /* 0x000004000d0d7a24 */ /* 0x001fc800078e0202 */
[----:B------:R-:W-:-:S04]  /*0140*/  IMAD.WIDE.U32 R2, R13, R3, R4 ;  /* 0x000000030d027225 */ /* 0x000fc800078e0004 */
[----:B------:R-:W-:Y:S01]  /*0150*/  IMAD R5, R6, R13, RZ ;  /* 0x0000000d06057224 */ /* 0x000fe200078e02ff */
[----:B------:R-:W-:-:S03]  /*0160*/  LEA R10, P0, R2, c[0x0][0x168], 0x3 ;  /* 0x00005a00020a7a11 */ /* 0x000fc600078018ff */
[----:B------:R-:W-:-:S05]  /*0170*/  IMAD.IADD R3, R3, 0x1, R5 ;  /* 0x0000000103037824 */ /* 0x000fca00078e0205 */
[----:B------:R-:W-:-:S05]  /*0180*/  LEA.HI.X R11, R2, c[0x0][0x16c], R3, 0x3, P0 ;  /* 0x00005b00020b7a11 */ /* 0x000fca00000f1c03 */
[----:B------:R0:W2:Y:S01]  /*0190*/  LDG.E.64 R2, [R10.64] ;  /* 0x000000060a027981 */ /* 0x0000a2000c1e1b00 */
[----:B------:R-:W-:Y:S01]  /*01a0*/  IADD3 R6, P1, P2, -R9, 0x1, R4 ;  /* 0x0000000109067810 */ /* 0x000fe20007a3e104 */
[----:B------:R-:W-:Y:S01]  /*01b0*/  IMAD.MOV.U32 R9, RZ, RZ, c[0x0][0x174] ;  /* 0x00005d00ff097624 */ /* 0x000fe200078e00ff */
[----:B------:R-:W-:Y:S01]  /*01c0*/  UIADD3 UR4, UP0, URZ, -UR4, URZ ;  /* 0x800000043f047290 */ /* 0x000fe2000ff1e03f */
[----:B------:R-:W-:Y:S02]  /*01d0*/  IADD3 R4, P4, R4, -c[0x0][0x178], RZ ;  /* 0x80005e0004047a10 */ /* 0x000fe40007f9e0ff */
[----:B------:R-:W-:Y:S01]  /*01e0*/  IADD3.X R5, ~R12, RZ, RZ, P1, P2 ;  /* 0x000000ff0c057210 */ /* 0x000fe20000fe45ff */
[----:B------:R-:W-:Y:S01]  /*01f0*/  UIADD3.X UR5, URZ, ~UR5, URZ, UP0, !UPT ;  /* 0x800000053f057290 */ /* 0x000fe200087fe43f */
[----:B------:R-:W-:Y:S01]  /*0200*/  IADD3.X R9, R9, -0x1, RZ, P3, !PT ;  /* 0xffffffff09097810 */ /* 0x000fe20001ffe4ff */
[----:B------:R-:W-:Y:S01]  /*0210*/  UISETP.GT.U32.AND UP0, UPT, UR4, URZ, UPT ;  /* 0x0000003f0400728c */ /* 0x000fe2000bf04070 */
[----:B------:R-:W-:Y:S01]  /*0220*/  ISETP.LT.U32.AND P0, PT, RZ, c[0x0][0x178], PT ;  /* 0x00005e00ff007a0c */ /* 0x000fe20003f01070 */
[----:B0-----:R-:W-:Y:S01]  /*0230*/  IMAD.X R10, RZ, RZ, ~c[0x0][0x17c], P4 ;  /* 0x80005f00ff0a7624 */ /* 0x001fe200020e06ff */
[----:B------:R-:W-:Y:S01]  /*0240*/  IADD3 R15, P2, RZ, -R6, RZ ;  /* 0x80000006ff0f7210 */ /* 0x000fe20007f5e0ff */
[----:B------:R-:W-:Y:S01]  /*0250*/  IMAD.WIDE.U32 R8, R13, c[0x0][0x170], R8 ;  /* 0x00005c000d087a25 */ /* 0x000fe200078e0008 */
[----:B------:R-:W-:Y:S01]  /*0260*/  ISETP.GE.AND P1, PT, R5, RZ, PT ;  /* 0x000000ff0500720c */ /* 0x000fe20003f26270 */
[----:B------:R-:W-:Y:S01]  /*0270*/  UISETP.GT.AND.EX UP0, UPT, UR5, URZ, UPT, UP0 ;  /* 0x0000003f0500728c */ /* 0x000fe2000bf04300 */
[----:B------:R-:W-:Y:S01]  /*0280*/  ISETP.GT.AND.EX P0, PT, R0, RZ, PT, P0 ;  /* 0x000000ff0000720c */ /* 0x000fe20003f04300 */
[----:B------:R-:W-:Y:S01]  /*0290*/  IMAD R13, R13, c[0x0][0x174], R9 ;  /* 0x00005d000d0d7a24 */ /* 0x000fe200078e0209 */
[----:B------:R-:W-:Y:S01]  /*02a0*/  SEL R11, R6, R15, !P1 ;  /* 0x0000000f060b7207 */ /* 0x000fe20004800000 */
[----:B------:R-:W-:Y:S01]  /*02b0*/  USEL UR4, UR4, URZ, UP0 ;  /* 0x0000003f04047287 */ /* 0x000fe20008000000 */
[----:B------:R-:W-:Y:S01]  /*02c0*/  IADD3 R15, P5, RZ, -R4, RZ ;  /* 0x80000004ff0f7210 */ /* 0x000fe20007fbe0ff */
[----:B------:R-:W-:Y:S01]  /*02d0*/  IMAD.X R6, RZ, RZ, ~R5, P2 ;  /* 0x000000ffff067224 */ /* 0x000fe200010e0e05 */
[----:B------:R-:W-:Y:S01]  /*02e0*/  ISETP.LT.AND P3, PT, R10, RZ, PT ;  /* 0x000000ff0a00720c */ /* 0x000fe20003f61270 */
[----:B------:R-:W-:Y:S01]  /*02f0*/  USEL UR5, UR5, URZ, UP0 ;  /* 0x0000003f05057287 */ /* 0x000fe20008000000 */
[----:B------:R-:W-:-:S02]  /*0300*/  SEL R9, RZ, c[0x0][0x178], !P0 ;  /* 0x00005e00ff097a07 */ /* 0x000fc40004000000 */
[----:B------:R-:W-:Y:S02]  /*0310*/  LEA R8, P4, R7, R8, 0x1 ;  /* 0x0000000807087211 */ /* 0x000fe400078808ff */
[----:B------:R-:W-:Y:S02]  /*0320*/  SEL R12, R15, R4, P3 ;  /* 0x000000040f0c7207 */ /* 0x000fe40001800000 */
[----:B------:R-:W-:Y:S02]  /*0330*/  SEL R4, RZ, c[0x0][0x17c], !P0 ;  /* 0x00005f00ff047a07 */ /* 0x000fe40004000000 */
[----:B------:R-:W-:Y:S02]  /*0340*/  LOP3.LUT R9, RZ, R9, RZ, 0x33, !PT ;  /* 0x00000009ff097212 */ /* 0x000fe400078e33ff */
[----:B------:R-:W-:Y:S01]  /*0350*/  LEA.HI.X R7, R7, R13, R0, 0x1, P4 ;  /* 0x0000000d07077211 */ /* 0x000fe200020f0c00 */
[----:B------:R-:W-:Y:S01]  /*0360*/  IMAD.X R13, RZ, RZ, ~R10, P5 ;  /* 0x000000ffff0d7224 */ /* 0x000fe200028e0e0a */
[----:B------:R-:W-:-:S02]  /*0370*/  IADD3 R0, P0, P2, R8, UR4, R9 ;  /* 0x0000000408007c10 */ /* 0x000fc4000fa1e009 */
[----:B------:R-:W-:Y:S02]  /*0380*/  LOP3.LUT R4, RZ, R4, RZ, 0x33, !PT ;  /* 0x00000004ff047212 */ /* 0x000fe400078e33ff */
[----:B------:R-:W-:Y:S02]  /*0390*/  SEL R6, R5, R6, !P1 ;  /* 0x0000000605067207 */ /* 0x000fe40004800000 */
[----:B------:R-:W-:Y:S02]  /*03a0*/  SEL R10, R13, R10, P3 ;  /* 0x0000000a0d0a7207 */ /* 0x000fe40001800000 */
[----:B------:R-:W-:Y:S02]  /*03b0*/  IADD3 R0, P1, P3, R11, R0, R12 ;  /* 0x000000000b007210 */ /* 0x000fe40007b3e00c */
[----:B------:R-:W-:Y:S02]  /*03c0*/  IADD3.X R5, R7, UR5, R4, P0, P2 ;  /* 0x0000000507057c10 */ /* 0x000fe400087e4404 */
[----:B------:R-:W-:-:S02]  /*03d0*/  LEA R4, P0, R0, c[0x0][0x160], 0x3 ;  /* 0x0000580000047a11 */ /* 0x000fc400078018ff */
[----:B------:R-:W-:-:S04]  /*03e0*/  IADD3.X R5, R6, R5, R10, P1, P3 ;  /* 0x0000000506057210 */ /* 0x000fc80000fe640a */
[----:B------:R-:W-:-:S05]  /*03f0*/  LEA.HI.X R5, R0, c[0x0][0x164], R5, 0x3, P0 ;  /* 0x0000590000057a11 */ /* 0x000fca00000f1c05 */
[----:B--2---:R-:W-:Y:S04]  /*0400*/  RED.E.ADD.F32.FTZ.RN.STRONG.GPU [R4.64], R2 ;  /* 0x000000020400798e */ /* 0x004fe8000c10e786 */
[----:B------:R-:W-:Y:S01]  /*0410*/  RED.E.ADD.F32.FTZ.RN.STRONG.GPU [R4.64+0x4], R3 ;  /* 0x000004030400798e */ /* 0x000fe2000c10e786 */
[----:B------:R-:W-:Y:S05]  /*0420*/  EXIT ;  /* 0x000000000000794d */ /* 0x000fea0003800000 */
.L_x_180:
        /* <DEDUP_REMOVED lines=13> */
.L_x_1162:


//--------------------- .text._ZN2at6native49_GLOBAL__N__cfa43aba_16_ReflectionPad_cu_f800513936reflection_pad1d_backward_out_kernelIN3c107complexIdEEEEvPT_PKS6_lll --------------------------
	.section	.text._ZN2at6native49_GLOBAL__N__cfa43aba_16_ReflectionPad_cu_f800513936reflection_pad1d_backward_out_kernelIN3c107complexIdEEEEvPT_PKS6_lll,"ax",@progbits
	.sectioninfo	@"SHI_REGISTERS=20"
	.align	128
.text._ZN2at6native49_GLOBAL__N__cfa43aba_16_ReflectionPad_cu_f800513936reflection_pad1d_backward_out_kernelIN3c107complexIdEEEEvPT_PKS6_lll:
        .type           _ZN2at6native49_GLOBAL__N__cfa43aba_16_ReflectionPad_cu_f800513936reflection_pad1d_backward_out_kernelIN3c107complexIdEEEEvPT_PKS6_lll,@function
        .size           _ZN2at6native49_GLOBAL__N__cfa43aba_16_ReflectionPad_cu_f800513936reflection_pad1d_backward_out_kernelIN3c107complexIdEEEEvPT_PKS6_lll,(.L_x_1163 - _ZN2at6native49_GLOBAL__N__cfa43aba_16_ReflectionPad_cu_f800513936reflection_pad1d_backward_out_kernelIN3c107complexIdEEEEvPT_PKS6_lll)
        .other          _ZN2at6native49_GLOBAL__N__cfa43aba_16_ReflectionPad_cu_f800513936reflection_pad1d_backward_out_kernelIN3c107complexIdEEEEvPT_PKS6_lll,@"STO_CUDA_ENTRY STV_DEFAULT"
_ZN2at6native49_GLOBAL__N__cfa43aba_16_ReflectionPad_cu_f800513936reflection_pad1d_backward_out_kernelIN3c107complexIdEEEEvPT_PKS6_lll:
        /* <DEDUP_REMOVED lines=17> */
[----:B------:R-:W-:Y:S01]  /*0110*/  IADD3 R15, P1, P2, -R15, 0x1, R8 ;  /* 0x000000010f0f7810 */ /* 0x000fe20007a3e108 */
[----:B------:R-:W-:Y:S01]  /*0120*/  ULDC.64 UR4, c[0x0][0x178] ;  /* 0x00005e0000047ab9 */ /* 0x000fe20000000a00 */
[----:B0-----:R-:W-:-:S04]  /*0130*/  IMAD R11, R11, c[0x0][0x10], R2 ;  /* 0x000004000b0b7a24 */ /* 0x001fc800078e0202 */
[----:B------:R-:W-:-:S04]  /*0140*/  IMAD.WIDE.U32 R4, R11, R5, R8 ;  /* 0x000000050b047225 */ /* 0x000fc800078e0008 */
[----:B------:R-:W-:Y:S01]  /*0150*/  IMAD R7, R6, R11, RZ ;  /* 0x0000000b06077224 */ /* 0x000fe200078e02ff */
[----:B------:R-:W-:-:S03]  /*0160*/  LEA R6, P0, R4, c[0x0][0x168], 0x4 ;  /* 0x00005a0004067a11 */ /* 0x000fc600078020ff */
[----:B------:R-:W-:-:S05]  /*0170*/  IMAD.IADD R5, R5, 0x1, R7 ;  /* 0x0000000105057824 */ /* 0x000fca00078e0207 */
[----:B------:R-:W-:-:S06]  /*0180*/  LEA.HI.X R7, R4, c[0x0][0x16c], R5, 0x4, P0 ;  /* 0x00005b0004077a11 */ /* 0x000fcc00000f2405 */
[----:B------:R-:W2:Y:S01]  /*0190*/  LDG.E.128 R4, [R6.64] ;  /* 0x0000000606047981 */ /* 0x000ea2000c1e1d00 */
[----:B------:R-:W-:Y:S01]  /*01a0*/  IADD3.X R2, ~R10, RZ, RZ, P1, P2 ;  /* 0x000000ff0a027210 */ /* 0x000fe20000fe45ff */
[----:B------:R-:W-:Y:S01]  /*01b0*/  IMAD.MOV.U32 R9, RZ, RZ, c[0x0][0x174] ;  /* 0x00005d00ff097624 */ /* 0x000fe200078e00ff */
[----:B------:R-:W-:Y:S01]  /*01c0*/  IADD3 R12, P3, -R8, c[0x0][0x170], RZ ;  /* 0x00005c00080c7a10 */ /* 0x000fe20007f7e1ff */
[----:B------:R-:W-:Y:S01]  /*01d0*/  UIADD3 UR4, UP0, URZ, -UR4, URZ ;  /* 0x800000043f047290 */ /* 0x000fe2000ff1e03f */
[----:B------:R-:W-:Y:S02]  /*01e0*/  IADD3 R10, P2, RZ, -R15, RZ ;  /* 0x8000000fff0a7210 */ /* 0x000fe40007f5e0ff */
[----:B------:R-:W-:Y:S01]  /*01f0*/  ISETP.GE.AND P1, PT, R2, RZ, PT ;  /* 0x000000ff0200720c */ /* 0x000fe20003f26270 */
[----:B------:R-:W-:Y:S01]  /*0200*/  UIADD3.X UR5, URZ, ~UR5, URZ, UP0, !UPT ;  /* 0x800000053f057290 */ /* 0x000fe200087fe43f */
[----:B------:R-:W-:Y:S01]  /*0210*/  IADD3 R8, P4, R8, -c[0x0][0x178], RZ ;  /* 0x80005e0008087a10 */ /* 0x000fe20007f9e0ff */
[----:B------:R-:W-:Y:S01]  /*0220*/  UISETP.GT.U32.AND UP0, UPT, UR4, URZ, UPT ;  /* 0x0000003f0400728c */ /* 0x000fe2000bf04070 */
[----:B------:R-:W-:-:S02]  /*0230*/  IADD3.X R13, R9, -0x1, RZ, P3, !PT ;  /* 0xffffffff090d7810 */ /* 0x000fc40001ffe4ff */
[----:B------:R-:W-:Y:S01]  /*0240*/  SEL R15, R15, R10, !P1 ;  /* 0x0000000a0f0f7207 */ /* 0x000fe20004800000 */
[----:B------:R-:W-:Y:S01]  /*0250*/  IMAD.X R10, RZ, RZ, ~c[0x0][0x17c], P4 ;  /* 0x80005f00ff0a7624 */ /* 0x000fe200020e06ff */
[----:B------:R-:W-:Y:S01]  /*0260*/  ISETP.LT.U32.AND P0, PT, RZ, c[0x0][0x178], PT ;  /* 0x00005e00ff007a0c */ /* 0x000fe20003f01070 */
[C---:B------:R-:W-:Y:S01]  /*0270*/  IMAD.WIDE.U32 R12, R11.reuse, c[0x0][0x170], R12 ;  /* 0x00005c000b0c7a25 */ /* 0x040fe200078e000c */
[-C--:B------:R-:W-:Y:S01]  /*0280*/  IADD3 R9, P5, RZ, -R8.reuse, RZ ;  /* 0x80000008ff097210 */ /* 0x080fe20007fbe0ff */
[----:B------:R-:W-:Y:S01]  /*0290*/  UISETP.GT.AND.EX UP0, UPT, UR5, URZ, UPT, UP0 ;  /* 0x0000003f0500728c */ /* 0x000fe2000bf04300 */
[----:B------:R-:W-:Y:S01]  /*02a0*/  ISETP.LT.AND P3, PT, R10, RZ, PT ;  /* 0x000000ff0a00720c */ /* 0x000fe20003f61270 */
[----:B------:R-:W-:Y:S01]  /*02b0*/  IMAD R11, R11, c[0x0][0x174], R13 ;  /* 0x00005d000b0b7a24 */ /* 0x000fe200078e020d */
[----:B------:R-:W-:Y:S01]  /*02c0*/  ISETP.GT.AND.EX P0, PT, R3, RZ, PT, P0 ;  /* 0x000000ff0300720c */ /* 0x000fe20003f04300 */
[----:B------:R-:W-:Y:S01]  /*02d0*/  USEL UR4, UR4, URZ, UP0 ;  /* 0x0000003f04047287 */ /* 0x000fe20008000000 */
[----:B------:R-:W-:Y:S01]  /*02e0*/  SEL R13, R9, R8, P3 ;  /* 0x00000008090d7207 */ /* 0x000fe20001800000 */
[----:B------:R-:W-:Y:S01]  /*02f0*/  IMAD.X R17, RZ, RZ, ~R10, P5 ;  /* 0x000000ffff117224 */ /* 0x000fe200028e0e0a */
[----:B------:R-:W-:Y:S01]  /*0300*/  SEL R9, RZ, c[0x0][0x178], !P0 ;  /* 0x00005e00ff097a07 */ /* 0x000fe20004000000 */
[----:B------:R-:W-:Y:S01]  /*0310*/  USEL UR5, UR5, URZ, UP0 ;  /* 0x0000003f05057287 */ /* 0x000fe20008000000 */
[----:B------:R-:W-:-:S02]  /*0320*/  LEA R12, P4, R0, R12, 0x1 ;  /* 0x0000000c000c7211 */ /* 0x000fc400078808ff */
[----:B------:R-:W-:Y:S02]  /*0330*/  SEL R8, RZ, c[0x0][0x17c], !P0 ;  /* 0x00005f00ff087a07 */ /* 0x000fe40004000000 */
[----:B------:R-:W-:Y:S02]  /*0340*/  LOP3.LUT R9, RZ, R9, RZ, 0x33, !PT ;  /* 0x00000009ff097212 */ /* 0x000fe400078e33ff */
[----:B------:R-:W-:Y:S01]  /*0350*/  LEA.HI.X R3, R0, R11, R3, 0x1, P4 ;  /* 0x0000000b00037211 */ /* 0x000fe200020f0c03 */
[----:B------:R-:W-:Y:S01]  /*0360*/  IMAD.X R11, RZ, RZ, ~R2, P2 ;  /* 0x000000ffff0b7224 */ /* 0x000fe200010e0e02 */
[----:B------:R-:W-:Y:S02]  /*0370*/  IADD3 R0, P0, P2, R12, UR4, R9 ;  /* 0x000000040c007c10 */ /* 0x000fe4000fa1e009 */
[----:B------:R-:W-:Y:S02]  /*0380*/  LOP3.LUT R8, RZ, R8, RZ, 0x33, !PT ;  /* 0x00000008ff087212 */ /* 0x000fe400078e33ff */
[----:B------:R-:W-:-:S02]  /*0390*/  SEL R2, R2, R11, !P1 ;  /* 0x0000000b02027207 */ /* 0x000fc40004800000 */
[----:B------:R-:W-:Y:S02]  /*03a0*/  SEL R10, R17, R10, P3 ;  /* 0x0000000a110a7207 */ /* 0x000fe40001800000 */
[----:B------:R-:W-:Y:S02]  /*03b0*/  IADD3 R0, P1, P3, R15, R0, R13 ;  /* 0x000000000f007210 */ /* 0x000fe40007b3e00d */
[----:B------:R-:W-:-:S04]  /*03c0*/  IADD3.X R3, R3, UR5, R8, P0, P2 ;  /* 0x0000000503037c10 */ /* 0x000fc800087e4408 */
[----:B------:R-:W-:Y:S02]  /*03d0*/  IADD3.X R3, R2, R3, R10, P1, P3 ;  /* 0x0000000302037210 */ /* 0x000fe40000fe640a */
[----:B------:R-:W-:-:S04]  /*03e0*/  LEA R2, P0, R0, c[0x0][0x160], 0x4 ;  /* 0x0000580000027a11 */ /* 0x000fc800078020ff */
[----:B------:R-:W-:-:S05]  /*03f0*/  LEA.HI.X R3, R0, c[0x0][0x164], R3, 0x4, P0 ;  /* 0x0000590000037a11 */ /* 0x000fca00000f2403 */
[----:B--2---:R-:W-:Y:S04]  /*0400*/  RED.E.ADD.F64.RN.STRONG.GPU [R2.64], R4 ;  /* 0x000000040200798e */ /* 0x004fe8000c10ed86 */
[----:B------:R-:W-:Y:S01]  /*0410*/  RED.E.ADD.F64.RN.STRONG.GPU [R2.64+0x8], R6 ;  /* 0x000008060200798e */ /* 0x000fe2000c10ed86 */
[----:B------:R-:W-:Y:S05]  /*0420*/  EXIT ;  /* 0x000000000000794d */ /* 0x000fea0003800000 */
.L_x_181:
        /* <DEDUP_REMOVED lines=13> */
.L_x_1163:


//--------------------- .text._ZN2at6native49_GLOBAL__N__cfa43aba_16_ReflectionPad_cu_f800513936reflection_pad1d_backward_out_kernelIfEEvPT_PKS3_lll --------------------------
	.section	.text._ZN2at6native49_GLOBAL__N__cfa43aba_16_ReflectionPad_cu_f800513936reflection_pad1d_backward_out_kernelIfEEvPT_PKS3_lll,"ax",@progbits
	.sectioninfo	@"SHI_REGISTERS=16"
	.align	128
.text._ZN2at6native49_GLOBAL__N__cfa43aba_16_ReflectionPad_cu_f800513936reflection_pad1d_backward_out_kernelIfEEvPT_PKS3_lll:
        .type           _ZN2at6native49_GLOBAL__N__cfa43aba_16_ReflectionPad_cu_f800513936reflection_pad1d_backward_out_kernelIfEEvPT_PKS3_lll,@function
        .size           _ZN2at6native49_GLOBAL__N__cfa43aba_16_ReflectionPad_cu_f800513936reflection_pad1d_backward_out_kernelIfEEvPT_PKS3_lll,(.L_x_1164 - _ZN2at6native49_GLOBAL__N__cfa43aba_16_ReflectionPad_cu_f800513936reflection_pad1d_backward_out_kernelIfEEvPT_PKS3_lll)
        .other          _ZN2at6native49_GLOBAL__N__cfa43aba_16_ReflectionPad_cu_f800513936reflection_pad1d_backward_out_kernelIfEEvPT_PKS3_lll,@"STO_CUDA_ENTRY STV_DEFAULT"
_ZN2at6native49_GLOBAL__N__cfa43aba_16_ReflectionPad_cu_f800513936reflection_pad1d_backward_out_kernelIfEEvPT_PKS3_lll:
        /* <DEDUP_REMOVED lines=17> */
[----:B------:R-:W-:Y:S01]  /*0110*/  ULDC.64 UR4, c[0x0][0x178] ;  /* 0x00005e0000047ab9 */ /* 0x000fe20000000a00 */
[----:B0-----:R-:W-:-:S04]  /*0120*/  IMAD R11, R11, c[0x0][0x10], R4 ;  /* 0x000004000b0b7a24 */ /* 0x001fc800078e0204 */
[----:B------:R-:W-:-:S04]  /*0130*/  IMAD.WIDE.U32 R6, R11, R7, R2 ;  /* 0x000000070b067225 */ /* 0x000fc800078e0002 */
[----:B------:R-:W-:Y:S01]  /*0140*/  IMAD R3, R8, R11, RZ ;  /* 0x0000000b08037224 */ /* 0x000fe200078e02ff */
[----:B------:R-:W-:-:S03]  /*0150*/  LEA R8, P0, R6, c[0x0][0x168], 0x2 ;  /* 0x00005a0006087a11 */ /* 0x000fc600078010ff */
[----:B------:R-:W-:-:S05]  /*0160*/  IMAD.IADD R3, R7, 0x1, R3 ;  /* 0x0000000107037824 */ /* 0x000fca00078e0203 */
[----:B------:R-:W-:-:S05]  /*0170*/  LEA.HI.X R9, R6, c[0x0][0x16c], R3, 0x2, P0 ;  /* 0x00005b0006097a11 */ /* 0x000fca00000f1403 */
[----:B------:R0:W2:Y:S01]  /*0180*/  LDG.E R3, [R8.64] ;  /* 0x0000000608037981 */ /* 0x0000a2000c1e1900 */
[----:B------:R-:W-:Y:S01]  /*0190*/  IMAD.MOV.U32 R7, RZ, RZ, c[0x0][0x174] ;  /* 0x00005d00ff077624 */ /* 0x000fe200078e00ff */
[----:B------:R-:W-:Y:S01]  /*01a0*/  IADD3 R4, P1, P2, -R13, 0x1, R2 ;  /* 0x000000010d047810 */ /* 0x000fe20007a3e102 */
[----:B------:R-:W-:Y:S01]  /*01b0*/  UIADD3 UR4, UP0, URZ, -UR4, URZ ;  /* 0x800000043f047290 */ /* 0x000fe2000ff1e03f */
[C---:B------:R-:W-:Y:S02]  /*01c0*/  IADD3 R6, P3, -R2.reuse, c[0x0][0x170], RZ ;  /* 0x00005c0002067a10 */ /* 0x040fe40007f7e1ff */
[----:B------:R-:W-:Y:S01]  /*01d0*/  IADD3 R2, P4, R2, -c[0x0][0x178], RZ ;  /* 0x80005e0002027a10 */ /* 0x000fe20007f9e0ff */
[----:B------:R-:W-:Y:S01]  /*01e0*/  UIADD3.X UR5, URZ, ~UR5, URZ, UP0, !UPT ;  /* 0x800000053f057290 */ /* 0x000fe200087fe43f */
[----:B------:R-:W-:Y:S01]  /*01f0*/  IADD3.X R10, ~R10, RZ, RZ, P1, P2 ;  /* 0x000000ff0a0a7210 */ /* 0x000fe20000fe45ff */
[----:B------:R-:W-:Y:S01]  /*0200*/  UISETP.GT.U32.AND UP0, UPT, UR4, URZ, UPT ;  /* 0x0000003f0400728c */ /* 0x000fe2000bf04070 */
[----:B------:R-:W-:Y:S01]  /*0210*/  IADD3.X R7, R7, -0x1, RZ, P3, !PT ;  /* 0xffffffff07077810 */ /* 0x000fe20001ffe4ff */
[----:B0-----:R-:W-:Y:S01]  /*0220*/  IMAD.X R8, RZ, RZ, ~c[0x0][0x17c], P4 ;  /* 0x80005f00ff087624 */ /* 0x001fe200020e06ff */
[----:B------:R-:W-:Y:S01]  /*0230*/  ISETP.LT.U32.AND P0, PT, RZ, c[0x0][0x178], PT ;  /* 0x00005e00ff007a0c */ /* 0x000fe20003f01070 */
[----:B------:R-:W-:Y:S01]  /*0240*/  UISETP.GT.AND.EX UP0, UPT, UR5, URZ, UPT, UP0 ;  /* 0x0000003f0500728c */ /* 0x000fe2000bf04300 */
[----:B------:R-:W-:Y:S01]  /*0250*/  IADD3 R13, P2, RZ, -R4, RZ ;  /* 0x80000004ff0d7210 */ /* 0x000fe20007f5e0ff */
[----:B------:R-:W-:Y:S01]  /*0260*/  IMAD.WIDE.U32 R6, R11, c[0x0][0x170], R6 ;  /* 0x00005c000b067a25 */ /* 0x000fe200078e0006 */
[----:B------:R-:W-:Y:S01]  /*0270*/  ISETP.GE.AND P1, PT, R10, RZ, PT ;  /* 0x000000ff0a00720c */ /* 0x000fe20003f26270 */
[----:B------:R-:W-:Y:S01]  /*0280*/  USEL UR4, UR4, URZ, UP0 ;  /* 0x0000003f04047287 */ /* 0x000fe20008000000 */
[----:B------:R-:W-:Y:S01]  /*0290*/  ISETP.GT.AND.EX P0, PT, R5, RZ, PT, P0 ;  /* 0x000000ff0500720c */ /* 0x000fe20003f04300 */
[----:B------:R-:W-:Y:S01]  /*02a0*/  IMAD R11, R11, c[0x0][0x174], R7 ;  /* 0x00005d000b0b7a24 */ /* 0x000fe200078e0207 */
[----:B------:R-:W-:Y:S01]  /*02b0*/  SEL R9, R4, R13, !P1 ;  /* 0x0000000d04097207 */ /* 0x000fe20004800000 */
[----:B------:R-:W-:Y:S01]  /*02c0*/  USEL UR5, UR5, URZ, UP0 ;  /* 0x0000003f05057287 */ /* 0x000fe20008000000 */
[----:B------:R-:W-:-:S02]  /*02d0*/  IADD3 R13, P5, RZ, -R2, RZ ;  /* 0x80000002ff0d7210 */ /* 0x000fc40007fbe0ff */
[----:B------:R-:W-:Y:S02]  /*02e0*/  ISETP.LT.AND P3, PT, R8, RZ, PT ;  /* 0x000000ff0800720c */ /* 0x000fe40003f61270 */
[----:B------:R-:W-:Y:S02]  /*02f0*/  SEL R7, RZ, c[0x0][0x178], !P0 ;  /* 0x00005e00ff077a07 */ /* 0x000fe40004000000 */
[----:B------:R-:W-:Y:S02]  /*0300*/  LEA R6, P4, R0, R6, 0x1 ;  /* 0x0000000600067211 */ /* 0x000fe400078808ff */
[----:B------:R-:W-:Y:S01]  /*0310*/  SEL R12, R13, R2, P3 ;  /* 0x000000020d0c7207 */ /* 0x000fe20001800000 */
[----:B------:R-:W-:Y:S01]  /*0320*/  IMAD.X R13, RZ, RZ, ~R8, P5 ;  /* 0x000000ffff0d7224 */ /* 0x000fe200028e0e08 */
[----:B------:R-:W-:Y:S02]  /*0330*/  SEL R2, RZ, c[0x0][0x17c], !P0 ;  /* 0x00005f00ff027a07 */ /* 0x000fe40004000000 */
[----:B------:R-:W-:-:S02]  /*0340*/  LOP3.LUT R7, RZ, R7, RZ, 0x33, !PT ;  /* 0x00000007ff077212 */ /* 0x000fc400078e33ff */
[----:B------:R-:W-:Y:S01]  /*0350*/  LEA.HI.X R5, R0, R11, R5, 0x1, P4 ;  /* 0x0000000b00057211 */ /* 0x000fe200020f0c05 */
[----:B------:R-:W-:Y:S01]  /*0360*/  IMAD.X R11, RZ, RZ, ~R10, P2 ;  /* 0x000000ffff0b7224 */ /* 0x000fe200010e0e0a */
[----:B------:R-:W-:Y:S02]  /*0370*/  IADD3 R0, P0, P2, R6, UR4, R7 ;  /* 0x0000000406007c10 */ /* 0x000fe4000fa1e007 */
[----:B------:R-:W-:Y:S02]  /*0380*/  LOP3.LUT R2, RZ, R2, RZ, 0x33, !PT ;  /* 0x00000002ff027212 */ /* 0x000fe400078e33ff */
[----:B------:R-:W-:Y:S02]  /*0390*/  SEL R4, R10, R11, !P1 ;  /* 0x0000000b0a047207 */ /* 0x000fe40004800000 */
[----:B------:R-:W-:Y:S02]  /*03a0*/  SEL R8, R13, R8, P3 ;  /* 0x000000080d087207 */ /* 0x000fe40001800000 */
[----:B------:R-:W-:-:S02]  /*03b0*/  IADD3 R0, P1, P3, R9, R0, R12 ;  /* 0x0000000009007210 */ /* 0x000fc40007b3e00c */
[----:B------:R-:W-:-:S04]  /*03c0*/  IADD3.X R5, R5, UR5, R2, P0, P2 ;  /* 0x0000000505057c10 */ /* 0x000fc800087e4402 */
[----:B------:R-:W-:Y:S02]  /*03d0*/  IADD3.X R5, R4, R5, R8, P1, P3 ;  /* 0x0000000504057210 */ /* 0x000fe40000fe6408 */
[----:B------:R-:W-:-:S04]  /*03e0*/  LEA R4, P0, R0, c[0x0][0x160], 0x2 ;  /* 0x0000580000047a11 */ /* 0x000fc800078010ff */
[----:B------:R-:W-:-:S05]  /*03f0*/  LEA.HI.X R5, R0, c[0x0][0x164], R5, 0x2, P0 ;  /* 0x0000590000057a11 */ /* 0x000fca00000f1405 */
[----:B--2---:R-:W-:Y:S01]  /*0400*/  RED.E.ADD.F32.FTZ.RN.STRONG.GPU [R4.64], R3 ;  /* 0x000000030400798e */ /* 0x004fe2000c10e786 */
[----:B------:R-:W-:Y:S05]  /*0410*/  EXIT ;  /* 0x000000000000794d */ /* 0x000fea0003800000 */
.L_x_182:
        /* <DEDUP_REMOVED lines=14> */
.L_x_1164:


//--------------------- .text._ZN2at6native49_GLOBAL__N__cfa43aba_16_ReflectionPad_cu_f800513936reflection_pad1d_backward_out_kernelIdEEvPT_PKS3_lll --------------------------
	.section	.text._ZN2at6native49_GLOBAL__N__cfa43aba_16_ReflectionPad_cu_f800513936reflection_pad1d_backward_out_kernelIdEEvPT_PKS3_lll,"ax",@progbits
	.sectioninfo	@"SHI_REGISTERS=18"
	.align	128
.text._ZN2at6native49_GLOBAL__N__cfa43aba_16_ReflectionPad_cu_f800513936reflection_pad1d_backward_out_kernelIdEEvPT_PKS3_lll:
        .type           _ZN2at6native49_GLOBAL__N__cfa43aba_16_ReflectionPad_cu_f800513936reflection_pad1d_backward_out_kernelIdEEvPT_PKS3_lll,@function
        .size           _ZN2at6native49_GLOBAL__N__cfa43aba_16_ReflectionPad_cu_f800513936reflection_pad1d_backward_out_kernelIdEEvPT_PKS3_lll,(.L_x_1165 - _ZN2at6native49_GLOBAL__N__cfa43aba_16_ReflectionPad_cu_f800513936reflection_pad1d_backward_out_kernelIdEEvPT_PKS3_lll)
        .other          _ZN2at6native49_GLOBAL__N__cfa43aba_16_ReflectionPad_cu_f800513936reflection_pad1d_backward_out_kernelIdEEvPT_PKS3_lll,@"STO_CUDA_ENTRY STV_DEFAULT"
_ZN2at6native49_GLOBAL__N__cfa43aba_16_ReflectionPad_cu_f800513936reflection_pad1d_backward_out_kernelIdEEvPT_PKS3_lll:
        /* <DEDUP_REMOVED lines=64> */
[----:B--2---:R-:W-:Y:S01]  /*0400*/  RED.E.ADD.F64.RN.STRONG.GPU [R4.64], R2 ;  /* 0x000000020400798e */ /* 0x004fe2000c10ed86 */
[----:B------:R-:W-:Y:S05]  /*0410*/  EXIT ;  /* 0x000000000000794d */ /* 0x000fea0003800000 */
.L_x_183:
        /* <DEDUP_REMOVED lines=14> */
.L_x_1165:


//--------------------- .text._ZN2at6native49_GLOBAL__N__cfa43aba_16_ReflectionPad_cu_f800513921reflection_pad1d_flatIN3c108BFloat16EEEvPKT_PS5_lllll --------------------------
	.section	.text._ZN2at6native49_GLOBAL__N__cfa43aba_16_ReflectionPad_cu_f800513921reflection_pad1d_flatIN3c108BFloat16EEEvPKT_PS5_lllll,"ax",@progbits
	.sectioninfo	@"SHI_REGISTERS=34"
	.align	128
.text._ZN2at6native49_GLOBAL__N__cfa43aba_16_ReflectionPad_cu_f800513921reflection_pad1d_flatIN3c108BFloat16EEEvPKT_PS5_lllll:
        .type           _ZN2at6native49_GLOBAL__N__cfa43aba_16_ReflectionPad_cu_f800513921reflection_pad1d_flatIN3c108BFloat16EEEvPKT_PS5_lllll,@function
        .size           _ZN2at6native49_GLOBAL__N__cfa43aba_16_ReflectionPad_cu_f800513921reflection_pad1d_flatIN3c108BFloat16EEEvPKT_PS5_lllll,(.L_x_1166 - _ZN2at6native49_GLOBAL__N__cfa43aba_16_ReflectionPad_cu_f800513921reflection_pad1d_flatIN3c108BFloat16EEEvPKT_PS5_lllll)
        .other          _ZN2at6native49_GLOBAL__N__cfa43aba_16_ReflectionPad_cu_f800513921reflection_pad1d_flatIN3c108BFloat16EEEvPKT_PS5_lllll,@"STO_CUDA_ENTRY STV_DEFAULT"
_ZN2at6native49_GLOBAL__N__cfa43aba_16_ReflectionPad_cu_f800513921reflection_pad1d_flatIN3c108BFloat16EEEvPKT_PS5_lllll:
        /* <DEDUP_REMOVED lines=8> */
[----:B------:R-:W-:-:S04]  /*0080*/  UIMAD UR4, UR10, UR9, UR4 ;  /* 0x000000090a0472a4 */ /* 0x000fc8000f8e0204 */
[----:B------:R-:W-:Y:S01]  /*0090*/  UIADD3 UR5, UR7, UR4, URZ ;  /* 0x0000000407057290 */ /* 0x000fe2000fffe03f */
[----:B0-----:R-:W-:-:S05]  /*00a0*/  IMAD.WIDE.U32 R6, R5, c[0x0][0x0], R2 ;  /* 0x0000000005067a25 */ /* 0x001fca00078e0002 */
[----:B------:R-:W-:-:S04]  /*00b0*/  ISETP.GE.U32.AND P0, PT, R6, UR6, PT ;  /* 0x0000000606007c0c */ /* 0x000fc8000bf06070 */
[----:B------:R-:W-:-:S13]  /*00c0*/  ISETP.GE.AND.EX P0, PT, R7, UR5, PT, P0 ;  /* 0x0000000507007c0c */ /* 0x000fda000bf06300 */
[----:B------:R-:W-:Y:S05]  /*00d0*/  @P0 EXIT ;  /* 0x000000000000094d */ /* 0x000fea0003800000 */
[----:B------:R-:W-:Y:S01]  /*00e0*/  IADD3 R5, P0, R5, c[0x0][0xc], RZ ;  /* 0x0000030005057a10 */ /* 0x000fe20007f1e0ff */
[----:B------:R-:W-:Y:S01]  /*00f0*/  IMAD.MOV.U32 R12, RZ, RZ, c[0x0][0x0] ;  /* 0x00000000ff0c7624 */ /* 0x000fe200078e00ff */
[----:B------:R-:W-:Y:S01]  /*0100*/  BSSY B0, `(.L_x_184) ;  /* 0x0000028000007945 */ /* 0x000fe20003800000 */
[----:B------:R-:W-:Y:S02]  /*0110*/  IMAD.MOV.U32 R20, RZ, RZ, c[0x0][0x170] ;  /* 0x00005c00ff147624 */ /* 0x000fe400078e00ff */
[----:B------:R-:W-:Y:S02]  /*0120*/  IMAD.X R0, RZ, RZ, RZ, P0 ;  /* 0x000000ffff007224 */ /* 0x000fe400000e06ff */
[----:B------:R-:W-:-:S04]  /*0130*/  IMAD.WIDE.U32 R2, R5, c[0x0][0x0], R2 ;  /* 0x0000000005027a25 */ /* 0x000fc800078e0002 */
[----:B------:R-:W-:Y:S01]  /*0140*/  IMAD R9, R0, c[0x0][0x0], RZ ;  /* 0x0000000000097a24 */ /* 0x000fe200078e02ff */
[----:B------:R-:W-:Y:S01]  /*0150*/  LOP3.LUT R5, RZ, R2, RZ, 0x33, !PT ;  /* 0x00000002ff057212 */ /* 0x000fe200078e33ff */
[----:B------:R-:W-:-:S04]  /*0160*/  IMAD.WIDE.U32 R12, R12, c[0x0][0xc], RZ ;  /* 0x000003000c0c7a25 */ /* 0x000fc800078e00ff */
[----:B------:R-:W-:Y:S01]  /*0170*/  IMAD.IADD R2, R3, 0x1, R9 ;  /* 0x0000000103027824 */ /* 0x000fe200078e0209 */
[----:B------:R-:W-:Y:S01]  /*0180*/  IADD3 R3, P0, P1, R5, UR6, R12 ;  /* 0x0000000605037c10 */ /* 0x000fe2000f91e00c */
[----:B------:R-:W-:Y:S02]  /*0190*/  IMAD.MOV.U32 R11, RZ, RZ, c[0x0][0x174] ;  /* 0x00005d00ff0b7624 */ /* 0x000fe400078e00ff */
[----:B------:R-:W-:Y:S01]  /*01a0*/  IMAD.MOV.U32 R9, RZ, RZ, R7 ;  /* 0x000000ffff097224 */ /* 0x000fe200078e0007 */
[----:B------:R-:W-:-:S04]  /*01b0*/  LOP3.LUT R5, RZ, R2, RZ, 0x33, !PT ;  /* 0x00000002ff057212 */ /* 0x000fc800078e33ff */
[----:B------:R-:W-:Y:S02]  /*01c0*/  IADD3.X R5, R5, UR5, R13, P0, P1 ;  /* 0x0000000505057c10 */ /* 0x000fe400087e240d */
[C---:B------:R-:W-:Y:S02]  /*01d0*/  LEA R19, P1, R20.reuse, 0xfffffffe, 0x1 ;  /* 0xfffffffe14137811 */ /* 0x040fe400078208ff */
[----:B------:R-:W-:Y:S02]  /*01e0*/  LOP3.LUT R0, R5, R13, RZ, 0xfc, !PT ;  /* 0x0000000d05007212 */ /* 0x000fe400078efcff */
[----:B------:R-:W-:Y:S02]  /*01f0*/  LEA.HI.X R20, R20, 0xffffffff, R11, 0x1, P1 ;  /* 0xffffffff14147811 */ /* 0x000fe400008f0c0b */
[----:B------:R-:W-:-:S13]  /*0200*/  ISETP.NE.U32.AND P0, PT, R0, RZ, PT ;  /* 0x000000ff0000720c */ /* 0x000fda0003f05070 */
[----:B------:R-:W-:Y:S05]  /*0210*/  @!P0 BRA `(.L_x_185) ;  /* 0x0000003000008947 */ /* 0x000fea0003800000 */
[----:B------:R-:W-:Y:S02]  /*0220*/  MOV R0, 0x240 ;  /* 0x0000024000007802 */ /* 0x000fe40000000f00 */
[----:B------:R-:W-:Y:S05]  /*0230*/  CALL.REL.NOINC `($__internal_35_$__cuda_sm20_div_u64) ;  /* 0x000033e000007944 */ /* 0x000fea0003c00000 */
[----:B------:R-:W-:Y:S05]  /*0240*/  BRA `(.L_x_186) ;  /* 0x0000013000007947 */ /* 0x000fea0003800000 */
.L_x_185:
[----:B------:R-:W0:Y:S01]  /*0250*/  I2F.U32.RP R0, R12 ;  /* 0x0000000c00007306 */ /* 0x000e220000209000 */
[----:B------:R-:W-:Y:S01]  /*0260*/  IMAD.MOV R7, RZ, RZ, -R12 ;  /* 0x000000ffff077224 */ /* 0x000fe200078e0a0c */
[----:B------:R-:W-:Y:S01]  /*0270*/  ISETP.NE.U32.AND P2, PT, R12, RZ, PT ;  /* 0x000000ff0c00720c */ /* 0x000fe20003f45070 */
[----:B------:R-:W-:-:S05]  /*0280*/  IMAD.MOV.U32 R15, RZ, RZ, RZ ;  /* 0x000000ffff0f7224 */ /* 0x000fca00078e00ff */
[----:B0-----:R-:W0:Y:S02]  /*0290*/  MUFU.RCP R0, R0 ;  /* 0x0000000000007308 */ /* 0x001e240000001000 */
[----:B0-----:R-:W-:-:S06]  /*02a0*/  IADD3 R4, R0, 0xffffffe, RZ ;  /* 0x0ffffffe00047810 */ /* 0x001fcc0007ffe0ff */
[----:B------:R0:W1:Y:S02]  /*02b0*/  F2I.FTZ.U32.TRUNC.NTZ R5, R4 ;  /* 0x0000000400057305 */ /* 0x000064000021f000 */
[----:B0-----:R-:W-:Y:S02]  /*02c0*/  IMAD.MOV.U32 R4, RZ, RZ, RZ ;  /* 0x000000ffff047224 */ /* 0x001fe400078e00ff */
[----:B-1----:R-:W-:-:S04]  /*02d0*/  IMAD R7, R7, R5, RZ ;  /* 0x0000000507077224 */ /* 0x002fc800078e02ff */
[----:B------:R-:W-:-:S06]  /*02e0*/  IMAD.HI.U32 R2, R5, R7, R4 ;  /* 0x0000000705027227 */ /* 0x000fcc00078e0004 */
[----:B------:R-:W-:-:S04]  /*02f0*/  IMAD.HI.U32 R14, R2, R3, RZ ;  /* 0x00000003020e7227 */ /* 0x000fc800078e00ff */
[----:B------:R-:W-:-:S04]  /*0300*/  IMAD.MOV R2, RZ, RZ, -R14 ;  /* 0x000000ffff027224 */ /* 0x000fc800078e0a0e */
[----:B------:R-:W-:-:S05]  /*0310*/  IMAD R3, R12, R2, R3 ;  /* 0x000000020c037224 */ /* 0x000fca00078e0203 */
[----:B------:R-:W-:-:S13]  /*0320*/  ISETP.GE.U32.AND P0, PT, R3, R12, PT ;  /* 0x0000000c0300720c */ /* 0x000fda0003f06070 */
[----:B------:R-:W-:Y:S01]  /*0330*/  @P0 IMAD.IADD R3, R3, 0x1, -R12 ;  /* 0x0000000103030824 */ /* 0x000fe200078e0a0c */
[----:B------:R-:W-:-:S04]  /*0340*/  @P0 IADD3 R14, R14, 0x1, RZ ;  /* 0x000000010e0e0810 */ /* 0x000fc80007ffe0ff */
[----:B------:R-:W-:-:S13]  /*0350*/  ISETP.GE.U32.AND P1, PT, R3, R12, PT ;  /* 0x0000000c0300720c */ /* 0x000fda0003f26070 */
[----:B------:R-:W-:Y:S02]  /*0360*/  @P1 IADD3 R14, R14, 0x1, RZ ;  /* 0x000000010e0e1810 */ /* 0x000fe40007ffe0ff */
[----:B------:R-:W-:Y:S02]  /*0370*/  @!P2 LOP3.LUT R14, RZ, R12, RZ, 0x33, !PT ;  /* 0x0000000cff0ea212 */ /* 0x000fe400078e33ff */
.L_x_186:
[----:B------:R-:W-:Y:S05]  /*0380*/  BSYNC B0 ;  /* 0x0000000000007941 */ /* 0x000fea0003800000 */
.L_x_184:
[----:B------:R-:W-:Y:S01]  /*0390*/  ISETP.GE.U32.AND P0, PT, R19, 0x1, PT ;  /* 0x000000011300780c */ /* 0x000fe20003f06070 */
[----:B------:R-:W-:Y:S01]  /*03a0*/  ULDC.64 UR10, c[0x0][0x118] ;  /* 0x00004600000a7ab9 */ /* 0x000fe20000000a00 */
[----:B------:R-:W-:Y:S01]  /*03b0*/  IADD3 R3, R14, 0x1, RZ ;  /* 0x000000010e037810 */ /* 0x000fe20007ffe0ff */
[----:B------:R-:W-:Y:S01]  /*03c0*/  IMAD.MOV.U32 R4, RZ, RZ, RZ ;  /* 0x000000ffff047224 */ /* 0x000fe200078e00ff */
[----:B------:R-:W-:Y:S02]  /*03d0*/  ISETP.GE.AND.EX P0, PT, R20, RZ, PT, P0 ;  /* 0x000000ff1400720c */ /* 0x000fe40003f06300 */
[----:B------:R-:W-:-:S11]  /*03e0*/  LOP3.LUT R3, R3, 0x3, RZ, 0xc0, !PT ;  /* 0x0000000303037812 */ /* 0x000fd600078ec0ff */
[----:B------:R-:W-:Y:S05]  /*03f0*/  @!P0 BRA `(.L_x_187) ;  /* 0x00001e5000008947 */ /* 0x000fea0003800000 */
[----:B------:R-:W-:Y:S01]  /*0400*/  ISETP.NE.U32.AND P0, PT, R3, RZ, PT ;  /* 0x000000ff0300720c */ /* 0x000fe20003f05070 */
[----:B------:R-:W-:Y:S03]  /*0410*/  BSSY B0, `(.L_x_188) ;  /* 0x0000069000007945 */ /* 0x000fe60003800000 */
[----:B------:R-:W-:-:S13]  /*0420*/  ISETP.NE.AND.EX P0, PT, R4, RZ, PT, P0 ;  /* 0x000000ff0400720c */ /* 0x000fda0003f05300 */
[----:B------:R-:W-:Y:S05]  /*0430*/  @!P0 BRA `(.L_x_189) ;  /* 0x0000066000008947 */ /* 0x000fea0003800000 */
[----:B------:R-:W-:Y:S02]  /*0440*/  LEA R21, P0, R6, c[0x0][0x168], 0x1 ;  /* 0x00005a0006157a11 */ /* 0x000fe400078008ff */
[----:B------:R-:W-:Y:S02]  /*0450*/  SHF.L.U64.HI R22, R12, 0x1, R13 ;  /* 0x000000010c167819 */ /* 0x000fe4000001020d */
[----:B------:R-:W-:Y:S02]  /*0460*/  LEA.HI.X R23, R6, c[0x0][0x16c], R9, 0x1, P0 ;  /* 0x00005b0006177a11 */ /* 0x000fe400000f0c09 */
.L_x_196:
[----:B------:R-:W-:Y:S01]  /*0470*/  LOP3.LUT R0, R9, c[0x0][0x18c], RZ, 0xfc, !PT ;  /* 0x0000630009007a12 */ /* 0x000fe200078efcff */
[----:B------:R-:W-:Y:S03]  /*0480*/  BSSY B1, `(.L_x_190) ;  /* 0x000001d000017945 */ /* 0x000fe60003800000 */
[----:B------:R-:W-:-:S13]  /*0490*/  ISETP.NE.U32.AND P0, PT, R0, RZ, PT ;  /* 0x000000ff0000720c */ /* 0x000fda0003f05070 */
[----:B0-----:R-:W-:Y:S05]  /*04a0*/  @!P0 BRA `(.L_x_191) ;  /* 0x0000007000008947 */ /* 0x001fea0003800000 */
[----:B------:R-:W-:Y:S01]  /*04b0*/  IMAD.MOV.U32 R2, RZ, RZ, c[0x0][0x188] ;  /* 0x00006200ff027624 */ /* 0x000fe200078e00ff */
[----:B------:R-:W-:Y:S01]  /*04c0*/  MOV R8, 0x4f0 ;  /* 0x000004f000087802 */ /* 0x000fe20000000f00 */
[----:B------:R-:W-:Y:S02]  /*04d0*/  IMAD.MOV.U32 R0, RZ, RZ, c[0x0][0x18c] ;  /* 0x00006300ff007624 */ /* 0x000fe400078e00ff */
[----:B------:R-:W-:Y:S05]  /*04e0*/  CALL.REL.NOINC `($__internal_34_$__cuda_sm20_div_s64) ;  /* 0x00002bf000007944 */ /* 0x000fea0003c00000 */
[----:B------:R-:W-:Y:S02]  /*04f0*/  IMAD.MOV.U32 R26, RZ, RZ, R16 ;  /* 0x000000ffff1a7224 */ /* 0x000fe400078e0010 */
[----:B------:R-:W-:Y:S01]  /*0500*/  IMAD.MOV.U32 R27, RZ, RZ, R17 ;  /* 0x000000ffff1b7224 */ /* 0x000fe200078e0011 */
[----:B------:R-:W-:Y:S05]  /*0510*/  BRA `(.L_x_192) ;  /* 0x0000013000007947 */ /* 0x000fea0003800000 */
.L_x_191:
        /* <DEDUP_REMOVED lines=18> */
[----:B------:R-:W-:Y:S02]  /*0640*/  @!P2 LOP3.LUT R26, RZ, c[0x0][0x188], RZ, 0x33, !PT ;  /* 0x00006200ff1aaa12 */ /* 0x000fe400078e33ff */
.L_x_192:
[----:B------:R-:W-:Y:S05]  /*0650*/  BSYNC B1 ;  /* 0x0000000000017941 */ /* 0x000fea0003800000 */
.L_x_190:
[----:B------:R-:W-:Y:S01]  /*0660*/  ULDC.64 UR8, c[0x0][0x188] ;  /* 0x0000620000087ab9 */ /* 0x000fe20000000a00 */
[----:B------:R-:W-:Y:S01]  /*0670*/  IADD3 R10, P0, R6, -c[0x0][0x178], RZ ;  /* 0x80005e00060a7a10 */ /* 0x000fe20007f1e0ff */
[----:B------:R-:W-:Y:S01]  /*0680*/  UIADD3 UR4, UP0, URZ, -UR8, URZ ;  /* 0x800000083f047290 */ /* 0x000fe2000ff1e03f */
[----:B------:R-:W-:Y:S02]  /*0690*/  BSSY B1, `(.L_x_193) ;  /* 0x0000021000017945 */ /* 0x000fe40003800000 */
[----:B------:R-:W-:Y:S01]  /*06a0*/  IADD3.X R11, R9, ~c[0x0][0x17c], RZ, P0, !PT ;  /* 0x80005f00090b7a10 */ /* 0x000fe200007fe4ff */
[----:B------:R-:W-:Y:S02]  /*06b0*/  UIADD3.X UR8, URZ, ~UR9, URZ, UP0, !UPT ;  /* 0x800000093f087290 */ /* 0x000fe400087fe43f */
[----:B------:R-:W-:-:S02]  /*06c0*/  IMAD R5, R27, UR4, RZ ;  /* 0x000000041b057c24 */ /* 0x000fc4000f8e02ff */
[----:B------:R-:W-:-:S04]  /*06d0*/  IMAD.WIDE.U32 R10, R26, UR4, R10 ;  /* 0x000000041a0a7c25 */ /* 0x000fc8000f8e000a */
[----:B------:R-:W-:-:S04]  /*06e0*/  IMAD R5, R26, UR8, R5 ;  /* 0x000000081a057c24 */ /* 0x000fc8000f8e0205 */
[----:B------:R-:W-:-:S05]  /*06f0*/  IMAD.IADD R7, R11, 0x1, R5 ;  /* 0x000000010b077824 */ /* 0x000fca00078e0205 */
[----:B------:R-:W-:-:S04]  /*0700*/  LOP3.LUT R0, R7, R20, RZ, 0xfc, !PT ;  /* 0x0000001407007212 */ /* 0x000fc800078efcff */
[----:B------:R-:W-:-:S13]  /*0710*/  ISETP.NE.U32.AND P0, PT, R0, RZ, PT ;  /* 0x000000ff0000720c */ /* 0x000fda0003f05070 */
[----:B------:R-:W-:Y:S05]  /*0720*/  @!P0 BRA `(.L_x_194) ;  /* 0x0000005000008947 */ /* 0x000fea0003800000 */
[----:B------:R-:W-:Y:S02]  /*0730*/  MOV R8, 0x750 ;  /* 0x0000075000087802 */ /* 0x000fe40000000f00 */
[----:B------:R-:W-:Y:S05]  /*0740*/  CALL.REL.NOINC `($__internal_36_$__cuda_sm20_rem_s64) ;  /* 0x0000331000007944 */ /* 0x000fea0003c00000 */
[----:B------:R-:W-:Y:S02]  /*0750*/  IMAD.MOV.U32 R10, RZ, RZ, R0 ;  /* 0x000000ffff0a7224 */ /* 0x000fe400078e0000 */
[----:B------:R-:W-:Y:S01]  /*0760*/  IMAD.MOV.U32 R11, RZ, RZ, R7 ;  /* 0x000000ffff0b7224 */ /* 0x000fe200078e0007 */
[----:B------:R-:W-:Y:S05]  /*0770*/  BRA `(.L_x_195) ;  /* 0x0000012000007947 */ /* 0x000fea0003800000 */
.L_x_194:
[----:B------:R-:W0:Y:S01]  /*0780*/  I2F.U32.RP R0, R19 ;  /* 0x0000001300007306 */ /* 0x000e220000209000 */
[----:B------:R-:W-:Y:S01]  /*0790*/  ISETP.NE.U32.AND P1, PT, R19, RZ, PT ;  /* 0x000000ff1300720c */ /* 0x000fe20003f25070 */
[----:B------:R-:W-:-:S06]  /*07a0*/  IMAD.MOV.U32 R11, RZ, RZ, RZ ;  /* 0x000000ffff0b7224 */ /* 0x000fcc00078e00ff */
[----:B0-----:R-:W0:Y:S02]  /*07b0*/  MUFU.RCP R0, R0 ;  /* 0x0000000000007308 */ /* 0x001e240000001000 */
[----:B0-----:R-:W-:-:S06]  /*07c0*/  IADD3 R16, R0, 0xffffffe, RZ ;  /* 0x0ffffffe00107810 */ /* 0x001fcc0007ffe0ff */
[----:B------:R0:W1:Y:S02]  /*07d0*/  F2I.FTZ.U32.TRUNC.NTZ R17, R16 ;  /* 0x0000001000117305 */ /* 0x000064000021f000 */
[----:B0-----:R-:W-:Y:S02]  /*07e0*/  IMAD.MOV.U32 R16, RZ, RZ, RZ ;  /* 0x000000ffff107224 */ /* 0x001fe400078e00ff */
[----:B-1----:R-:W-:-:S04]  /*07f0*/  IMAD.MOV R2, RZ, RZ, -R17 ;  /* 0x000000ffff027224 */ /* 0x002fc800078e0a11 */
[----:B------:R-:W-:-:S04]  /*0800*/  IMAD R5, R2, R19, RZ ;  /* 0x0000001302057224 */ /* 0x000fc800078e02ff */
[----:B------:R-:W-:-:S06]  /*0810*/  IMAD.HI.U32 R17, R17, R5, R16 ;  /* 0x0000000511117227 */ /* 0x000fcc00078e0010 */
[----:B------:R-:W-:-:S04]  /*0820*/  IMAD.HI.U32 R17, R17, R10, RZ ;  /* 0x0000000a11117227 */ /* 0x000fc800078e00ff */
[----:B------:R-:W-:-:S04]  /*0830*/  IMAD.MOV R17, RZ, RZ, -R17 ;  /* 0x000000ffff117224 */ /* 0x000fc800078e0a11 */
[----:B------:R-:W-:-:S05]  /*0840*/  IMAD R10, R19, R17, R10 ;  /* 0x00000011130a7224 */ /* 0x000fca00078e020a */
[----:B------:R-:W-:-:S13]  /*0850*/  ISETP.GE.U32.AND P0, PT, R10, R19, PT ;  /* 0x000000130a00720c */ /* 0x000fda0003f06070 */
[----:B------:R-:W-:-:S05]  /*0860*/  @P0 IMAD.IADD R10, R10, 0x1, -R19 ;  /* 0x000000010a0a0824 */ /* 0x000fca00078e0a13 */
[----:B------:R-:W-:-:S13]  /*0870*/  ISETP.GE.U32.AND P0, PT, R10, R19, PT ;  /* 0x000000130a00720c */ /* 0x000fda0003f06070 */
[----:B------:R-:W-:Y:S01]  /*0880*/  @P0 IMAD.IADD R10, R10, 0x1, -R19 ;  /* 0x000000010a0a0824 */ /* 0x000fe200078e0a13 */
[----:B------:R-:W-:Y:S02]  /*0890*/  @!P1 LOP3.LUT R10, RZ, R19, RZ, 0x33, !PT ;  /* 0x00000013ff0a9212 */ /* 0x000fe400078e33ff */
.L_x_195:
[----:B------:R-:W-:Y:S05]  /*08a0*/  BSYNC B1 ;  /* 0x0000000000017941 */ /* 0x000fea0003800000 */
.L_x_193:
[--C-:B------:R-:W-:Y:S02]  /*08b0*/  SHF.R.S32.HI R0, RZ, 0x1f, R11.reuse ;  /* 0x0000001fff007819 */ /* 0x100fe4000001140b */
[----:B------:R-:W-:Y:S02]  /*08c0*/  SHF.R.S32.HI R7, RZ, 0x1f, R11 ;  /* 0x0000001fff077819 */ /* 0x000fe4000001140b */
[----:B------:R-:W-:Y:S02]  /*08d0*/  LOP3.LUT R5, R0, R19, RZ, 0xc0, !PT ;  /* 0x0000001300057212 */ /* 0x000fe400078ec0ff */
[----:B------:R-:W-:Y:S02]  /*08e0*/  LOP3.LUT R7, R7, R20, RZ, 0xc0, !PT ;  /* 0x0000001407077212 */ /* 0x000fe400078ec0ff */
[----:B------:R-:W-:Y:S01]  /*08f0*/  IADD3 R2, P0, R10, R5, RZ ;  /* 0x000000050a027210 */ /* 0x000fe20007f1e0ff */
[----:B------:R-:W-:-:S03]  /*0900*/  IMAD R5, R27, c[0x0][0x170], RZ ;  /* 0x00005c001b057a24 */ /* 0x000fc600078e02ff */
[C---:B------:R-:W-:Y:S01]  /*0910*/  IADD3 R10, P1, -R2.reuse, R19, RZ ;  /* 0x00000013020a7210 */ /* 0x040fe20007f3e1ff */
[----:B------:R-:W-:Y:S01]  /*0920*/  IMAD.X R11, R11, 0x1, R7, P0 ;  /* 0x000000010b0b7824 */ /* 0x000fe200000e0607 */
[----:B------:R-:W-:Y:S01]  /*0930*/  ISETP.GE.U32.AND P0, PT, R2, c[0x0][0x170], PT ;  /* 0x00005c0002007a0c */ /* 0x000fe20003f06070 */
[----:B------:R-:W-:Y:S02]  /*0940*/  IMAD R5, R26, c[0x0][0x174], R5 ;  /* 0x00005d001a057a24 */ /* 0x000fe400078e0205 */
[----:B------:R-:W-:Y:S01]  /*0950*/  IMAD.X R0, R20, 0x1, ~R11, P1 ;  /* 0x0000000114007824 */ /* 0x000fe200008e0e0b */
[----:B------:R-:W-:-:S04]  /*0960*/  ISETP.GE.AND.EX P0, PT, R11, c[0x0][0x174], PT, P0 ;  /* 0x00005d000b007a0c */ /* 0x000fc80003f06300 */
[----:B------:R-:W-:Y:S02]  /*0970*/  SEL R10, R2, R10, !P0 ;  /* 0x0000000a020a7207 */ /* 0x000fe40004000000 */
[----:B------:R-:W-:-:S05]  /*0980*/  SEL R11, R11, R0, !P0 ;  /* 0x000000000b0b7207 */ /* 0x000fca0004000000 */
[----:B------:R-:W-:-:S04]  /*0990*/  IMAD.WIDE.U32 R10, R26, c[0x0][0x170], R10 ;  /* 0x00005c001a0a7a25 */ /* 0x000fc800078e000a */
[----:B------:R-:W-:Y:S01]  /*09a0*/  IMAD.IADD R5, R11, 0x1, R5 ;  /* 0x000000010b057824 */ /* 0x000fe200078e0205 */
[----:B------:R-:W-:-:S04]  /*09b0*/  LEA R16, P0, R10, c[0x0][0x160], 0x1 ;  /* 0x000058000a107a11 */ /* 0x000fc800078008ff */
[----:B------:R-:W-:-:S06]  /*09c0*/  LEA.HI.X R17, R10, c[0x0][0x164], R5, 0x1, P0 ;  /* 0x000059000a117a11 */ /* 0x000fcc00000f0c05 */
[----:B------:R-:W2:Y:S01]  /*09d0*/  LDG.E.U16.CONSTANT R17, [R16.64] ;  /* 0x0000000a10117981 */ /* 0x000ea2000c1e9500 */
[----:B------:R-:W-:Y:S01]  /*09e0*/  IMAD.MOV.U32 R10, RZ, RZ, R21 ;  /* 0x000000ffff0a7224 */ /* 0x000fe200078e0015 */
[----:B------:R-:W-:Y:S01]  /*09f0*/  IADD3 R3, P0, R3, -0x1, RZ ;  /* 0xffffffff03037810 */ /* 0x000fe20007f1e0ff */
[----:B------:R-:W-:Y:S01]  /*0a00*/  IMAD.MOV.U32 R11, RZ, RZ, R23 ;  /* 0x000000ffff0b7224 */ /* 0x000fe200078e0017 */
[----:B------:R-:W-:Y:S02]  /*0a10*/  IADD3 R6, P1, R12, R6, RZ ;  /* 0x000000060c067210 */ /* 0x000fe40007f3e0ff */
[----:B------:R-:W-:Y:S02]  /*0a20*/  IADD3.X R4, R4, -0x1, RZ, P0, !PT ;  /* 0xffffffff04047810 */ /* 0x000fe400007fe4ff */
[----:B------:R-:W-:Y:S01]  /*0a30*/  ISETP.NE.U32.AND P0, PT, R3, RZ, PT ;  /* 0x000000ff0300720c */ /* 0x000fe20003f05070 */
[----:B------:R-:W-:Y:S01]  /*0a40*/  IMAD.X R9, R13, 0x1, R9, P1 ;  /* 0x000000010d097824 */ /* 0x000fe200008e0609 */
[----:B------:R-:W-:-:S02]  /*0a50*/  LEA R21, P2, R12, R21, 0x1 ;  /* 0x000000150c157211 */ /* 0x000fc400078408ff */
[----:B------:R-:W-:-:S03]  /*0a60*/  ISETP.NE.AND.EX P0, PT, R4, RZ, PT, P0 ;  /* 0x000000ff0400720c */ /* 0x000fc60003f05300 */
[----:B------:R-:W-:Y:S01]  /*0a70*/  IMAD.X R23, R23, 0x1, R22, P2 ;  /* 0x0000000117177824 */ /* 0x000fe200010e0616 */
[----:B--2---:R0:W-:Y:S09]  /*0a80*/  STG.E.U16 [R10.64], R17 ;  /* 0x000000110a007986 */ /* 0x0041f2000c10150a */
[----:B------:R-:W-:Y:S05]  /*0a90*/  @P0 BRA `(.L_x_196) ;  /* 0xfffff9d000000947 */ /* 0x000fea000383ffff */
.L_x_189:
[----:B------:R-:W-:Y:S05]  /*0aa0*/  BSYNC B0 ;  /* 0x0000000000007941 */ /* 0x000fea0003800000 */
.L_x_188:
[----:B------:R-:W-:-:S04]  /*0ab0*/  ISETP.GE.U32.AND P0, PT, R14, 0x3, PT ;  /* 0x000000030e00780c */ /* 0x000fc80003f06070 */
[----:B------:R-:W-:-:S13]  /*0ac0*/  ISETP.GE.U32.AND.EX P0, PT, R15, RZ, PT, P0 ;  /* 0x000000ff0f00720c */ /* 0x000fda0003f06100 */
[----:B------:R-:W-:Y:S05]  /*0ad0*/  @!P0 EXIT ;  /* 0x000000000000894d */ /* 0x000fea0003800000 */
.L_x_222:
[----:B------:R-:W-:Y:S01]  /*0ae0*/  LOP3.LUT R0, R9, c[0x0][0x18c], RZ, 0xfc, !PT ;  /* 0x0000630009007a12 */ /* 0x000fe200078efcff */
[----:B------:R-:W-:Y:S01]  /*0af0*/  IMAD.MOV.U32 R12, RZ, RZ, c[0x0][0x0] ;  /* 0x00000000ff0c7624 */ /* 0x000fe200078e00ff */
[----:B------:R-:W-:Y:S01]  /*0b00*/  UMOV UR4, URZ ;  /* 0x0000003f00047c82 */ /* 0x000fe20008000000 */
[----:B------:R-:W-:Y:S01]  /*0b10*/  BSSY B0, `(.L_x_197) ;  /* 0x0000021000007945 */ /* 0x000fe20003800000 */
[----:B------:R-:W-:Y:S01]  /*0b20*/  ISETP.NE.U32.AND P0, PT, R0, RZ, PT ;  /* 0x000000ff0000720c */ /* 0x000fe20003f05070 */
[----:B------:R-:W-:-:S04]  /*0b30*/  IMAD.WIDE.U32 R12, R12, c[0x0][0xc], RZ ;  /* 0x000003000c0c7a25 */ /* 0x000fc800078e00ff */
[----:B0-----:R-:W-:Y:S01]  /*0b40*/  IMAD.SHL.U32 R3, R12, 0x2, RZ ;  /* 0x000000020c037824 */ /* 0x001fe200078e00ff */
[----:B------:R-:W-:-:S04]  /*0b50*/  IADD3 R5, R13, UR4, RZ ;  /* 0x000000040d057c10 */ /* 0x000fc8000fffe0ff */
[----:B------:R-:W-:-:S03]  /*0b60*/  SHF.L.U64.HI R4, R12, 0x1, R5 ;  /* 0x000000010c047819 */ /* 0x000fc60000010205 */
[----:B------:R-:W-:Y:S05]  /*0b70*/  @!P0 BRA `(.L_x_198) ;  /* 0x0000007000008947 */ /* 0x000fea0003800000 */
[----:B------:R-:W-:Y:S01]  /*0b80*/  IMAD.MOV.U32 R2, RZ, RZ, c[0x0][0x188] ;  /* 0x00006200ff027624 */ /* 0x000fe200078e00ff */
[----:B------:R-:W-:Y:S01]  /*0b90*/  MOV R8, 0xbc0 ;  /* 0x00000bc000087802 */ /* 0x000fe20000000f00 */
[----:B------:R-:W-:Y:S02]  /*0ba0*/  IMAD.MOV.U32 R0, RZ, RZ, c[0x0][0x18c] ;  /* 0x00006300ff007624 */ /* 0x000fe400078e00ff */
[----:B0-----:R-:W-:Y:S05]  /*0bb0*/  CALL.REL.NOINC `($__internal_34_$__cuda_sm20_div_s64) ;  /* 0x0000252000007944 */ /* 0x001fea0003c00000 */
[----:B------:R-:W-:Y:S02]  /*0bc0*/  IMAD.MOV.U32 R14, RZ, RZ, R16 ;  /* 0x000000ffff0e7224 */ /* 0x000fe400078e0010 */
[----:B------:R-:W-:Y:S01]  /*0bd0*/  IMAD.MOV.U32 R15, RZ, RZ, R17 ;  /* 0x000000ffff0f7224 */ /* 0x000fe200078e0011 */
[----:B------:R-:W-:Y:S05]  /*0be0*/  BRA `(.L_x_199) ;  /* 0x0000013000007947 */ /* 0x000fea0003800000 */
.L_x_198:
[----:B------:R-:W1:Y:S01]  /*0bf0*/  I2F.U32.RP R2, c[0x0][0x188] ;  /* 0x0000620000027b06 */ /* 0x000e620000209000 */
[----:B------:R-:W-:Y:S01]  /*0c00*/  ISETP.NE.U32.AND P2, PT, RZ, c[0x0][0x188], PT ;  /* 0x00006200ff007a0c */ /* 0x000fe20003f45070 */
[----:B------:R-:W-:-:S06]  /*0c10*/  IMAD.MOV.U32 R15, RZ, RZ, RZ ;  /* 0x000000ffff0f7224 */ /* 0x000fcc00078e00ff */
[----:B-1----:R-:W1:Y:S02]  /*0c20*/  MUFU.RCP R2, R2 ;  /* 0x0000000200027308 */ /* 0x002e640000001000 */
[----:B01----:R-:W-:-:S06]  /*0c30*/  IADD3 R10, R2, 0xffffffe, RZ ;  /* 0x0ffffffe020a7810 */ /* 0x003fcc0007ffe0ff */
        /* <DEDUP_REMOVED lines=14> */
.L_x_199:
[----:B------:R-:W-:Y:S05]  /*0d20*/  BSYNC B0 ;  /* 0x0000000000007941 */ /* 0x000fea0003800000 */
.L_x_197:
[----:B------:R-:W-:Y:S01]  /*0d30*/  IADD3 R5, P1, RZ, -R14, RZ ;  /* 0x8000000eff057210 */ /* 0x000fe20007f3e0ff */
[----:B------:R-:W-:Y:S01]  /*0d40*/  BSSY B0, `(.L_x_200) ;  /* 0x0000022000007945 */ /* 0x000fe20003800000 */
[----:B------:R-:W-:-:S03]  /*0d50*/  IADD3 R10, P0, R6, -c[0x0][0x178], RZ ;  /* 0x80005e00060a7a10 */ /* 0x000fc60007f1e0ff */
[----:B------:R-:W-:Y:S01]  /*0d60*/  IMAD.X R0, RZ, RZ, ~R15, P1 ;  /* 0x000000ffff007224 */ /* 0x000fe200008e0e0f */
[----:B------:R-:W-:-:S03]  /*0d70*/  IADD3.X R11, R9, ~c[0x0][0x17c], RZ, P0, !PT ;  /* 0x80005f00090b7a10 */ /* 0x000fc600007fe4ff */
[----:B------:R-:W-:Y:S02]  /*0d80*/  IMAD R0, R0, c[0x0][0x188], RZ ;  /* 0x0000620000007a24 */ /* 0x000fe400078e02ff */
[----:B------:R-:W-:-:S04]  /*0d90*/  IMAD.WIDE.U32 R10, R5, c[0x0][0x188], R10 ;  /* 0x00006200050a7a25 */ /* 0x000fc800078e000a */
[----:B------:R-:W-:-:S04]  /*0da0*/  IMAD R5, R5, c[0x0][0x18c], R0 ;  /* 0x0000630005057a24 */ /* 0x000fc800078e0200 */
        /* <DEDUP_REMOVED lines=9> */
.L_x_201:
        /* <DEDUP_REMOVED lines=16> */
[-C--:B------:R-:W-:Y:S02]  /*0f40*/  @P0 IADD3 R10, R10, -R19.reuse, RZ ;  /* 0x800000130a0a0210 */ /* 0x080fe40007ffe0ff */
[----:B------:R-:W-:Y:S02]  /*0f50*/  @!P1 LOP3.LUT R10, RZ, R19, RZ, 0x33, !PT ;  /* 0x00000013ff0a9212 */ /* 0x000fe400078e33ff */
.L_x_202:
[----:B------:R-:W-:Y:S05]  /*0f60*/  BSYNC B0 ;  /* 0x0000000000007941 */ /* 0x000fea0003800000 */
.L_x_200:
        /* <DEDUP_REMOVED lines=19> */
[C---:B------:R-:W-:Y:S01]  /*10a0*/  LEA R22, P0, R6.reuse, c[0x0][0x168], 0x1 ;  /* 0x00005a0006167a11 */ /* 0x040fe200078008ff */
[----:B------:R-:W-:Y:S03]  /*10b0*/  BSSY B0, `(.L_x_203) ;  /* 0x0000023000007945 */ /* 0x000fe60003800000 */
[----:B------:R-:W-:Y:S02]  /*10c0*/  LEA.HI.X R23, R6, c[0x0][0x16c], R9, 0x1, P0 ;  /* 0x00005b0006177a11 */ /* 0x000fe400000f0c09 */
[----:B------:R-:W-:-:S05]  /*10d0*/  IADD3 R15, P0, R12, R6, RZ ;  /* 0x000000060c0f7210 */ /* 0x000fca0007f1e0ff */
[----:B------:R-:W-:-:S05]  /*10e0*/  IMAD.X R9, R13, 0x1, R9, P0 ;  /* 0x000000010d097824 */ /* 0x000fca00000e0609 */
[----:B------:R-:W-:-:S04]  /*10f0*/  LOP3.LUT R0, R9, c[0x0][0x18c], RZ, 0xfc, !PT ;  /* 0x0000630009007a12 */ /* 0x000fc800078efcff */
[----:B------:R-:W-:Y:S01]  /*1100*/  ISETP.NE.U32.AND P0, PT, R0, RZ, PT ;  /* 0x000000ff0000720c */ /* 0x000fe20003f05070 */
[----:B--2---:R0:W-:-:S12]  /*1110*/  STG.E.U16 [R22.64], R11 ;  /* 0x0000000b16007986 */ /* 0x0041d8000c10150a */
[----:B------:R-:W-:Y:S05]  /*1120*/  @!P0 BRA `(.L_x_204) ;  /* 0x0000008000008947 */ /* 0x000fea0003800000 */
[----:B------:R-:W-:Y:S01]  /*1130*/  IMAD.MOV.U32 R6, RZ, RZ, R15 ;  /* 0x000000ffff067224 */ /* 0x000fe200078e000f */
[----:B------:R-:W-:Y:S01]  /*1140*/  MOV R8, 0x1180 ;  /* 0x0000118000087802 */ /* 0x000fe20000000f00 */
[----:B------:R-:W-:Y:S02]  /*1150*/  IMAD.MOV.U32 R2, RZ, RZ, c[0x0][0x188] ;  /* 0x00006200ff027624 */ /* 0x000fe400078e00ff */
[----:B------:R-:W-:Y:S02]  /*1160*/  IMAD.MOV.U32 R0, RZ, RZ, c[0x0][0x18c] ;  /* 0x00006300ff007624 */ /* 0x000fe400078e00ff */
[----:B0-----:R-:W-:Y:S05]  /*1170*/  CALL.REL.NOINC `($__internal_34_$__cuda_sm20_div_s64) ;  /* 0x00001f6000007944 */ /* 0x001fea0003c00000 */
[----:B------:R-:W-:Y:S02]  /*1180*/  IMAD.MOV.U32 R26, RZ, RZ, R16 ;  /* 0x000000ffff1a7224 */ /* 0x000fe400078e0010 */
[----:B------:R-:W-:Y:S01]  /*1190*/  IMAD.MOV.U32 R27, RZ, RZ, R17 ;  /* 0x000000ffff1b7224 */ /* 0x000fe200078e0011 */
[----:B------:R-:W-:Y:S05]  /*11a0*/  BRA `(.L_x_205) ;  /* 0x0000013000007947 */ /* 0x000fea0003800000 */
.L_x_204:
[----:B------:R-:W1:Y:S01]  /*11b0*/  I2F.U32.RP R2, c[0x0][0x188] ;  /* 0x0000620000027b06 */ /* 0x000e620000209000 */
[----:B------:R-:W-:Y:S01]  /*11c0*/  ISETP.NE.U32.AND P2, PT, RZ, c[0x0][0x188], PT ;  /* 0x00006200ff007a0c */ /* 0x000fe20003f45070 */
[----:B------:R-:W-:-:S06]  /*11d0*/  IMAD.MOV.U32 R27, RZ, RZ, RZ ;  /* 0x000000ffff1b7224 */ /* 0x000fcc00078e00ff */
[----:B-1----:R-:W1:Y:S02]  /*11e0*/  MUFU.RCP R2, R2 ;  /* 0x0000000200027308 */ /* 0x002e640000001000 */
[----:B-1----:R-:W-:-:S06]  /*11f0*/  IADD3 R6, R2, 0xffffffe, RZ ;  /* 0x0ffffffe02067810 */ /* 0x002fcc0007ffe0ff */
[----:B------:R1:W2:Y:S02]  /*1200*/  F2I.FTZ.U32.TRUNC.NTZ R7, R6 ;  /* 0x0000000600077305 */ /* 0x0002a4000021f000 */
[----:B-1----:R-:W-:Y:S02]  /*1210*/  IMAD.MOV.U32 R6, RZ, RZ, RZ ;  /* 0x000000ffff067224 */ /* 0x002fe400078e00ff */
[----:B--2---:R-:W-:-:S04]  /*1220*/  IMAD.MOV R5, RZ, RZ, -R7 ;  /* 0x000000ffff057224 */ /* 0x004fc800078e0a07 */
        /* <DEDUP_REMOVED lines=11> */
.L_x_205:
[----:B------:R-:W-:Y:S05]  /*12e0*/  BSYNC B0 ;  /* 0x0000000000007941 */ /* 0x000fea0003800000 */
.L_x_203:
[----:B------:R-:W-:Y:S01]  /*12f0*/  IADD3 R5, P1, RZ, -R26, RZ ;  /* 0x8000001aff057210 */ /* 0x000fe20007f3e0ff */
[----:B------:R-:W-:Y:S01]  /*1300*/  BSSY B0, `(.L_x_206) ;  /* 0x0000021000007945 */ /* 0x000fe20003800000 */
[----:B------:R-:W-:-:S03]  /*1310*/  IADD3 R10, P0, R15, -c[0x0][0x178], RZ ;  /* 0x80005e000f0a7a10 */ /* 0x000fc60007f1e0ff */
[----:B------:R-:W-:Y:S01]  /*1320*/  IMAD.X R0, RZ, RZ, ~R27, P1 ;  /* 0x000000ffff007224 */ /* 0x000fe200008e0e1b */
[----:B0-----:R-:W-:-:S03]  /*1330*/  IADD3.X R11, R9, ~c[0x0][0x17c], RZ, P0, !PT ;  /* 0x80005f00090b7a10 */ /* 0x001fc600007fe4ff */
        /* <DEDUP_REMOVED lines=9> */
[----:B------:R-:W-:Y:S01]  /*13d0*/  IMAD.MOV.U32 R6, RZ, RZ, R0 ;  /* 0x000000ffff067224 */ /* 0x000fe200078e0000 */
[----:B------:R-:W-:Y:S05]  /*13e0*/  BRA `(.L_x_208) ;  /* 0x0000012000007947 */ /* 0x000fea0003800000 */
.L_x_207:
[----:B------:R-:W0:Y:S01]  /*13f0*/  I2F.U32.RP R2, R19 ;  /* 0x0000001300027306 */ /* 0x000e220000209000 */
[----:B------:R-:W-:Y:S01]  /*1400*/  IMAD.MOV.U32 R6, RZ, RZ, RZ ;  /* 0x000000ffff067224 */ /* 0x000fe200078e00ff */
[----:B------:R-:W-:-:S06]  /*1410*/  ISETP.NE.U32.AND P1, PT, R19, RZ, PT ;  /* 0x000000ff1300720c */ /* 0x000fcc0003f25070 */
[----:B0-----:R-:W0:Y:S02]  /*1420*/  MUFU.RCP R2, R2 ;  /* 0x0000000200027308 */ /* 0x001e240000001000 */
[----:B0-----:R-:W-:-:S06]  /*1430*/  IADD3 R7, R2, 0xffffffe, RZ ;  /* 0x0ffffffe02077810 */ /* 0x001fcc0007ffe0ff */
[----:B------:R-:W0:Y:S02]  /*1440*/  F2I.FTZ.U32.TRUNC.NTZ R7, R7 ;  /* 0x0000000700077305 */ /* 0x000e24000021f000 */
[----:B0-----:R-:W-:-:S04]  /*1450*/  IMAD.MOV R0, RZ, RZ, -R7 ;  /* 0x000000ffff007224 */ /* 0x001fc800078e0a07 */
[----:B------:R-:W-:-:S04]  /*1460*/  IMAD R5, R0, R19, RZ ;  /* 0x0000001300057224 */ /* 0x000fc800078e02ff */
[----:B------:R-:W-:-:S04]  /*1470*/  IMAD.HI.U32 R5, R7, R5, R6 ;  /* 0x0000000507057227 */ /* 0x000fc800078e0006 */
[----:B------:R-:W-:Y:S02]  /*1480*/  IMAD.MOV.U32 R7, RZ, RZ, RZ ;  /* 0x000000ffff077224 */ /* 0x000fe400078e00ff */
        /* <DEDUP_REMOVED lines=8> */
.L_x_208:
[----:B------:R-:W-:Y:S05]  /*1510*/  BSYNC B0 ;  /* 0x0000000000007941 */ /* 0x000fea0003800000 */
.L_x_206:
        /* <DEDUP_REMOVED lines=19> */
[----:B------:R-:W-:Y:S01]  /*1650*/  IADD3 R22, P0, R22, R3, RZ ;  /* 0x0000000316167210 */ /* 0x000fe20007f1e0ff */
[----:B------:R-:W-:Y:S04]  /*1660*/  BSSY B0, `(.L_x_209) ;  /* 0x0000023000007945 */ /* 0x000fe80003800000 */
[----:B------:R-:W-:Y:S01]  /*1670*/  IMAD.X R23, R23, 0x1, R4, P0 ;  /* 0x0000000117177824 */ /* 0x000fe200000e0604 */
        /* <DEDUP_REMOVED lines=14> */
.L_x_210:
[----:B------:R-:W1:Y:S01]  /*1760*/  I2F.U32.RP R2, c[0x0][0x188] ;  /* 0x0000620000027b06 */ /* 0x000e620000209000 */
[----:B------:R-:W-:Y:S01]  /*1770*/  ISETP.NE.U32.AND P2, PT, RZ, c[0x0][0x188], PT ;  /* 0x00006200ff007a0c */ /* 0x000fe20003f45070 */
[----:B------:R-:W-:-:S06]  /*1780*/  IMAD.MOV.U32 R27, RZ, RZ, RZ ;  /* 0x000000ffff1b7224 */ /* 0x000fcc00078e00ff */
[----:B-1----:R-:W1:Y:S02]  /*1790*/  MUFU.RCP R2, R2 ;  /* 0x0000000200027308 */ /* 0x002e640000001000 */
[----:B-1----:R-:W-:-:S06]  /*17a0*/  IADD3 R6, R2, 0xffffffe, RZ ;  /* 0x0ffffffe02067810 */ /* 0x002fcc0007ffe0ff */
[----:B0-----:R0:W1:Y:S02]  /*17b0*/  F2I.FTZ.U32.TRUNC.NTZ R7, R6 ;  /* 0x0000000600077305 */ /* 0x001064000021f000 */
        /* <DEDUP_REMOVED lines=13> */
.L_x_211:
[----:B------:R-:W-:Y:S05]  /*1890*/  BSYNC B0 ;  /* 0x0000000000007941 */ /* 0x000fea0003800000 */
.L_x_209:
        /* <DEDUP_REMOVED lines=16> */
.L_x_213:
        /* <DEDUP_REMOVED lines=10> */
[----:B------:R-:W-:-:S05]  /*1a40*/  IMAD.HI.U32 R0, R5, R10, RZ ;  /* 0x0000000a05007227 */ /* 0x000fca00078e00ff */
[----:B------:R-:W-:-:S05]  /*1a50*/  IADD3 R0, -R0, RZ, RZ ;  /* 0x000000ff00007210 */ /* 0x000fca0007ffe1ff */
[----:B------:R-:W-:-:S05]  /*1a60*/  IMAD R6, R19, R0, R10 ;  /* 0x0000000013067224 */ /* 0x000fca00078e020a */
[----:B------:R-:W-:-:S13]  /*1a70*/  ISETP.GE.U32.AND P0, PT, R6, R19, PT ;  /* 0x000000130600720c */ /* 0x000fda0003f06070 */
[----:B------:R-:W-:-:S05]  /*1a80*/  @P0 IMAD.IADD R6, R6, 0x1, -R19 ;  /* 0x0000000106060824 */ /* 0x000fca00078e0a13 */
[----:B------:R-:W-:-:S13]  /*1a90*/  ISETP.GE.U32.AND P0, PT, R6, R19, PT ;  /* 0x000000130600720c */ /* 0x000fda0003f06070 */
[----:B------:R-:W-:Y:S01]  /*1aa0*/  @P0 IMAD.IADD R6, R6, 0x1, -R19 ;  /* 0x0000000106060824 */ /* 0x000fe200078e0a13 */
[----:B------:R-:W-:Y:S02]  /*1ab0*/  @!P1 LOP3.LUT R6, RZ, R19, RZ, 0x33, !PT ;  /* 0x00000013ff069212 */ /* 0x000fe400078e33ff */
.L_x_214:
[----:B------:R-:W-:Y:S05]  /*1ac0*/  BSYNC B0 ;  /* 0x0000000000007941 */ /* 0x000fea0003800000 */
.L_x_212:
        /* <DEDUP_REMOVED lines=36> */
.L_x_216:
        /* <DEDUP_REMOVED lines=19> */
.L_x_217:
[----:B------:R-:W-:Y:S05]  /*1e40*/  BSYNC B0 ;  /* 0x0000000000007941 */ /* 0x000fea0003800000 */
.L_x_215:
        /* <DEDUP_REMOVED lines=16> */
.L_x_219:
        /* <DEDUP_REMOVED lines=18> */
.L_x_220:
[----:B------:R-:W-:Y:S05]  /*2070*/  BSYNC B0 ;  /* 0x0000000000007941 */ /* 0x000fea0003800000 */
.L_x_218:
        /* <DEDUP_REMOVED lines=19> */
[----:B------:R-:W-:-:S05]  /*21b0*/  IADD3 R2, P0, R22, R3, RZ ;  /* 0x0000000316027210 */ /* 0x000fca0007f1e0ff */
[----:B------:R-:W-:Y:S01]  /*21c0*/  IMAD.X R3, R23, 0x1, R4, P0 ;  /* 0x0000000117037824 */ /* 0x000fe200000e0604 */
[----:B------:R-:W-:-:S05]  /*21d0*/  IADD3 R6, P0, R12, R15, RZ ;  /* 0x0000000f0c067210 */ /* 0x000fca0007f1e0ff */
[----:B------:R-:W-:Y:S01]  /*21e0*/  IMAD.X R9, R13, 0x1, R9, P0 ;  /* 0x000000010d097824 */ /* 0x000fe200000e0609 */
[----:B------:R-:W-:-:S04]  /*21f0*/  ISETP.GE.U32.AND P0, PT, R6, UR6, PT ;  /* 0x0000000606007c0c */ /* 0x000fc8000bf06070 */
[----:B------:R-:W-:Y:S01]  /*2200*/  ISETP.GE.AND.EX P0, PT, R9, UR5, PT, P0 ;  /* 0x0000000509007c0c */ /* 0x000fe2000bf06300 */
[----:B--2---:R0:W-:-:S12]  /*2210*/  STG.E.U16 [R2.64], R11 ;  /* 0x0000000b02007986 */ /* 0x0041d8000c10150a */
[----:B------:R-:W-:Y:S01]  /*2220*/  @P0 CALL.REL.NOINC `(.L_x_221) ;  /* 0x0000001000000944 */ /* 0x000fe20003c00000 */
[----:B------:R-:W-:Y:S05]  /*2230*/  BRA `(.L_x_222) ;  /* 0xffffe8a000007947 */ /* 0x000fea000383ffff */
.L_x_221:
[----:B------:R-:W-:Y:S05]  /*2240*/  EXIT ;  /* 0x000000000000794d */ /* 0x000fea0003800000 */
.L_x_187:
[----:B------:R-:W-:Y:S01]  /*2250*/  ISETP.NE.U32.AND P0, PT, R3, RZ, PT ;  /* 0x000000ff0300720c */ /* 0x000fe20003f05070 */
[----:B------:R-:W-:Y:S03]  /*2260*/  BSSY B0, `(.L_x_223) ;  /* 0x0000036000007945 */ /* 0x000fe60003800000 */
[----:B------:R-:W-:-:S13]  /*2270*/  ISETP.NE.AND.EX P0, PT, R4, RZ, PT, P0 ;  /* 0x000000ff0400720c */ /* 0x000fda0003f05300 */
[----:B------:R-:W-:Y:S05]  /*2280*/  @!P0 BRA `(.L_x_224) ;  /* 0x0000033000008947 */ /* 0x000fea0003800000 */
[----:B------:R-:W-:Y:S02]  /*2290*/  LEA R19, P0, R6, c[0x0][0x168], 0x1 ;  /* 0x00005a0006137a11 */ /* 0x000fe400078008ff */
[----:B------:R-:W-:Y:S02]  /*22a0*/  SHF.L.U64.HI R20, R12, 0x1, R13 ;  /* 0x000000010c147819 */ /* 0x000fe4000001020d */
[----:B------:R-:W-:Y:S02]  /*22b0*/  LEA.HI.X R21, R6, c[0x0][0x16c], R9, 0x1, P0 ;  /* 0x00005b0006157a11 */ /* 0x000fe400000f0c09 */
.L_x_228:
        /* <DEDUP_REMOVED lines=8> */
[----:B------:R-:W-:Y:S05]  /*2340*/  BRA `(.L_x_227) ;  /* 0x0000013000007947 */ /* 0x000fea0003800000 */
.L_x_226:
        /* <DEDUP_REMOVED lines=19> */
.L_x_227:
[----:B------:R-:W-:Y:S05]  /*2480*/  BSYNC B1 ;  /* 0x0000000000017941 */ /* 0x000fea0003800000 */
.L_x_225:
[----:B------:R-:W-:Y:S02]  /*2490*/  IMAD R5, R17, c[0x0][0x170], RZ ;  /* 0x00005c0011057a24 */ /* 0x000fe400078e02ff */
[----:B------:R-:W-:-:S04]  /*24a0*/  IMAD.WIDE.U32 R10, R16, c[0x0][0x170], RZ ;  /* 0x00005c00100a7a25 */ /* 0x000fc800078e00ff */
[----:B------:R-:W-:Y:S01]  /*24b0*/  IMAD R5, R16, c[0x0][0x174], R5 ;  /* 0x00005d0010057a24 */ /* 0x000fe200078e0205 */
[----:B------:R-:W-:-:S03]  /*24c0*/  LEA R16, P0, R10, c[0x0][0x160], 0x1 ;  /* 0x000058000a107a11 */ /* 0x000fc600078008ff */
[----:B------:R-:W-:-:S05]  /*24d0*/  IMAD.IADD R5, R11, 0x1, R5 ;  /* 0x000000010b057824 */ /* 0x000fca00078e0205 */
        /* <DEDUP_REMOVED lines=14> */
.L_x_224:
[----:B------:R-:W-:Y:S05]  /*25c0*/  BSYNC B0 ;  /* 0x0000000000007941 */ /* 0x000fea0003800000 */
.L_x_223:
[----:B------:R-:W-:-:S04]  /*25d0*/  ISETP.GE.U32.AND P0, PT, R14, 0x3, PT ;  /* 0x000000030e00780c */ /* 0x000fc80003f06070 */
[----:B------:R-:W-:-:S13]  /*25e0*/  ISETP.GE.U32.AND.EX P0, PT, R15, RZ, PT, P0 ;  /* 0x000000ff0f00720c */ /* 0x000fda0003f06100 */
[----:B------:R-:W-:Y:S05]  /*25f0*/  @!P0 EXIT ;  /* 0x000000000000894d */ /* 0x000fea0003800000 */
.L_x_241:
[----:B------:R-:W-:Y:S01]  /*2600*/  LOP3.LUT R0, R9, c[0x0][0x18c], RZ, 0xfc, !PT ;  /* 0x0000630009007a12 */ /* 0x000fe200078efcff */
[----:B------:R-:W-:Y:S01]  /*2610*/  UMOV UR4, URZ ;  /* 0x0000003f00047c82 */ /* 0x000fe20008000000 */
[----:B------:R-:W-:Y:S01]  /*2620*/  MOV R12, c[0x0][0x0] ;  /* 0x00000000000c7a02 */ /* 0x000fe20000000f00 */
[----:B------:R-:W-:Y:S01]  /*2630*/  BSSY B0, `(.L_x_229) ;  /* 0x000001f000007945 */ /* 0x000fe20003800000 */
[----:B------:R-:W-:-:S03]  /*2640*/  ISETP.NE.U32.AND P0, PT, R0, RZ, PT ;  /* 0x000000ff0000720c */ /* 0x000fc60003f05070 */
[----:B------:R-:W-:-:S04]  /*2650*/  IMAD.WIDE.U32 R12, R12, c[0x0][0xc], RZ ;  /* 0x000003000c0c7a25 */ /* 0x000fc800078e00ff */
[----:B0-----:R-:W-:Y:S01]  /*2660*/  IMAD.SHL.U32 R3, R12, 0x2, RZ ;  /* 0x000000020c037824 */ /* 0x001fe200078e00ff */
[----:B------:R-:W-:-:S04]  /*2670*/  IADD3 R5, R13, UR4, RZ ;  /* 0x000000040d057c10 */ /* 0x000fc8000fffe0ff */
[----:B------:R-:W-:Y:S01]  /*2680*/  SHF.L.U64.HI R4, R12, 0x1, R5 ;  /* 0x000000010c047819 */ /* 0x000fe20000010205 */
[----:B------:R-:W-:Y:S05]  /*2690*/  @!P0 BRA `(.L_x_230) ;  /* 0x0000005000008947 */ /* 0x000fea0003800000 */
[----:B------:R-:W-:Y:S01]  /*26a0*/  IMAD.MOV.U32 R2, RZ, RZ, c[0x0][0x188] ;  /* 0x00006200ff027624 */ /* 0x000fe200078e00ff */
[----:B------:R-:W-:Y:S01]  /*26b0*/  MOV R8, 0x26e0 ;  /* 0x000026e000087802 */ /* 0x000fe20000000f00 */
[----:B------:R-:W-:Y:S02]  /*26c0*/  IMAD.MOV.U32 R0, RZ, RZ, c[0x0][0x18c] ;  /* 0x00006300ff007624 */ /* 0x000fe400078e00ff */
[----:B0-----:R-:W-:Y:S05]  /*26d0*/  CALL.REL.NOINC `($__internal_34_$__cuda_sm20_div_s64) ;  /* 0x00000a0000007944 */ /* 0x001fea0003c00000 */
[----:B------:R-:W-:Y:S05]  /*26e0*/  BRA `(.L_x_231) ;  /* 0x0000013000007947 */ /* 0x000fea0003800000 */
.L_x_230:
[----:B------:R-:W1:Y:S01]  /*26f0*/  I2F.U32.RP R2, c[0x0][0x188] ;  /* 0x0000620000027b06 */ /* 0x000e620000209000 */
[----:B------:R-:W-:Y:S01]  /*2700*/  ISETP.NE.U32.AND P2, PT, RZ, c[0x0][0x188], PT ;  /* 0x00006200ff007a0c */ /* 0x000fe20003f45070 */
[----:B0-----:R-:W-:-:S06]  /*2710*/  IMAD.MOV.U32 R17, RZ, RZ, RZ ;  /* 0x000000ffff117224 */ /* 0x001fcc00078e00ff */
[----:B-1----:R-:W0:Y:S02]  /*2720*/  MUFU.RCP R2, R2 ;  /* 0x0000000200027308 */ /* 0x002e240000001000 */
        /* <DEDUP_REMOVED lines=15> */
.L_x_231:
[----:B------:R-:W-:Y:S05]  /*2820*/  BSYNC B0 ;  /* 0x0000000000007941 */ /* 0x000fea0003800000 */
.L_x_229:
[----:B------:R-:W-:Y:S02]  /*2830*/  IMAD R5, R17, c[0x0][0x170], RZ ;  /* 0x00005c0011057a24 */ /* 0x000fe400078e02ff */
[----:B------:R-:W-:-:S04]  /*2840*/  IMAD.WIDE.U32 R10, R16, c[0x0][0x170], RZ ;  /* 0x00005c00100a7a25 */ /* 0x000fc800078e00ff */
[----:B------:R-:W-:Y:S01]  /*2850*/  IMAD R5, R16, c[0x0][0x174], R5 ;  /* 0x00005d0010057a24 */ /* 0x000fe200078e0205 */
[----:B------:R-:W-:-:S03]  /*2860*/  LEA R16, P0, R10, c[0x0][0x160], 0x1 ;  /* 0x000058000a107a11 */ /* 0x000fc600078008ff */
[----:B------:R-:W-:-:S05]  /*2870*/  IMAD.IADD R5, R11, 0x1, R5 ;  /* 0x000000010b057824 */ /* 0x000fca00078e0205 */
        /* <DEDUP_REMOVED lines=11> */
[----:B------:R-:W-:Y:S01]  /*2930*/  IMAD.MOV.U32 R2, RZ, RZ, c[0x0][0x188] ;  /* 0x00006200ff027624 */ /* 0x000fe200078e00ff */
[----:B------:R-:W-:Y:S01]  /*2940*/  MOV R8, 0x2970 ;  /* 0x0000297000087802 */ /* 0x000fe20000000f00 */
[----:B------:R-:W-:Y:S02]  /*2950*/  IMAD.MOV.U32 R0, RZ, RZ, c[0x0][0x18c] ;  /* 0x00006300ff007624 */ /* 0x000fe400078e00ff */
[----:B0-----:R-:W-:Y:S05]  /*2960*/  CALL.REL.NOINC `($__internal_34_$__cuda_sm20_div_s64) ;  /* 0x0000077000007944 */ /* 0x001fea0003c00000 */
[----:B------:R-:W-:Y:S05]  /*2970*/  BRA `(.L_x_234) ;  /* 0x0000013000007947 */ /* 0x000fea0003800000 */
.L_x_233:
        /* <DEDUP_REMOVED lines=19> */
.L_x_234:
[----:B------:R-:W-:Y:S05]  /*2ab0*/  BSYNC B0 ;  /* 0x0000000000007941 */ /* 0x000fea0003800000 */
.L_x_232:
[----:B------:R-:W-:Y:S02]  /*2ac0*/  IMAD R5, R17, c[0x0][0x170], RZ ;  /* 0x00005c0011057a24 */ /* 0x000fe400078e02ff */
[----:B------:R-:W-:-:S04]  /*2ad0*/  IMAD.WIDE.U32 R10, R16, c[0x0][0x170], RZ ;  /* 0x00005c00100a7a25 */ /* 0x000fc800078e00ff */
[----:B------:R-:W-:Y:S01]  /*2ae0*/  IMAD R5, R16, c[0x0][0x174], R5 ;  /* 0x00005d0010057a24 */ /* 0x000fe200078e0205 */
[----:B------:R-:W-:-:S03]  /*2af0*/  LEA R16, P0, R10, c[0x0][0x160], 0x1 ;  /* 0x000058000a107a11 */ /* 0x000fc600078008ff */
[----:B------:R-:W-:-:S05]  /*2b00*/  IMAD.IADD R5, R11, 0x1, R5 ;  /* 0x000000010b057824 */ /* 0x000fca00078e0205 */
        /* <DEDUP_REMOVED lines=16> */
.L_x_236:
        /* <DEDUP_REMOVED lines=19> */
.L_x_237:
[----:B------:R-:W-:Y:S05]  /*2d40*/  BSYNC B0 ;  /* 0x0000000000007941 */ /* 0x000fea0003800000 */
.L_x_235:
        /* <DEDUP_REMOVED lines=21> */
.L_x_239:
        /* <DEDUP_REMOVED lines=19> */
.L_x_240:
[----:B------:R-:W-:Y:S05]  /*2fd0*/  BSYNC B0 ;  /* 0x0000000000007941 */ /* 0x000fea0003800000 */
.L_x_238:
[----:B------:R-:W-:Y:S02]  /*2fe0*/  IMAD R5, R17, c[0x0][0x170], RZ ;  /* 0x00005c0011057a24 */ /* 0x000fe400078e02ff */
[----:B------:R-:W-:-:S04]  /*2ff0*/  IMAD.WIDE.U32 R10, R16, c[0x0][0x170], RZ ;  /* 0x00005c00100a7a25 */ /* 0x000fc800078e00ff */
[----:B------:R-:W-:Y:S01]  /*3000*/  IMAD R5, R16, c[0x0][0x174], R5 ;  /* 0x00005d0010057a24 */ /* 0x000fe200078e0205 */
[----:B------:R-:W-:-:S03]  /*3010*/  LEA R16, P0, R10, c[0x0][0x160], 0x1 ;  /* 0x000058000a107a11 */ /* 0x000fc600078008ff */
[----:B------:R-:W-:-:S05]  /*3020*/  IMAD.IADD R5, R11, 0x1, R5 ;  /* 0x000000010b057824 */ /* 0x000fca00078e0205 */
        /* <DEDUP_REMOVED lines=9> */
[----:B------:R-:W-:Y:S05]  /*30c0*/  @!P0 BRA `(.L_x_241) ;  /* 0xfffff53000008947 */ /* 0x000fea000383ffff */
[----:B------:R-:W-:Y:S05]  /*30d0*/  EXIT ;  /* 0x000000000000794d */ /* 0x000fea0003800000 */
        .weak           $__internal_34_$__cuda_sm20_div_s64
        .type           $__internal_34_$__cuda_sm20_div_s64,@function
        .size           $__internal_34_$__cuda_sm20_div_s64,($__internal_35_$__cuda_sm20_div_u64 - $__internal_34_$__cuda_sm20_div_s64)
$__internal_34_$__cuda_sm20_div_s64:
        /* <DEDUP_REMOVED lines=26> */
[----:B------:R-:W-:Y:S01]  /*3280*/  IADD3 R10, P0, RZ, -R10, RZ ;  /* 0x8000000aff0a7210 */ /* 0x000fe20007f1e0ff */
[----:B------:R-:W-:Y:S02]  /*3290*/  IMAD.MOV.U32 R27, RZ, RZ, RZ ;  /* 0x000000ffff1b7224 */ /* 0x000fe400078e00ff */
[----:B------:R-:W-:Y:S02]  /*32a0*/  IMAD R18, R7, R16, R18 ;  /* 0x0000001007127224 */ /* 0x000fe400078e0212 */
[----:B------:R-:W-:-:S04]  /*32b0*/  IMAD.HI.U32 R24, R25, R10, RZ ;  /* 0x0000000a19187227 */ /* 0x000fc800078e00ff */
[----:B------:R-:W-:-:S04]  /*32c0*/  IMAD.X R18, RZ, RZ, ~R18, P0 ;  /* 0x000000ffff127224 */ /* 0x000fc800000e0e12 */
[----:B------:R-:W-:-:S04]  /*32d0*/  IMAD.WIDE.U32 R24, P0, R25, R18, R24 ;  /* 0x0000001219187225 */ /* 0x000fc80007800018 */
[----:B------:R-:W-:-:S04]  /*32e0*/  IMAD.HI.U32 R5, R7, R18, RZ ;  /* 0x0000001207057227 */ /* 0x000fc800078e00ff */
[----:B------:R-:W-:Y:S01]  /*32f0*/  IMAD.HI.U32 R11, P1, R7, R10, R24 ;  /* 0x0000000a070b7227 */ /* 0x000fe20007820018 */
[----:B------:R-:W-:Y:S02]  /*3300*/  IADD3 R25, P4, RZ, -R6, RZ ;  /* 0x80000006ff197210 */ /* 0x000fe40007f9e0ff */
[----:B------:R-:W-:Y:S01]  /*3310*/  IADD3.X R5, R5, R7, RZ, P0, !PT ;  /* 0x0000000705057210 */ /* 0x000fe200007fe4ff */
[----:B------:R-:W-:Y:S01]  /*3320*/  IMAD R10, R7, R18, RZ ;  /* 0x00000012070a7224 */ /* 0x000fe200078e02ff */
[----:B------:R-:W-:Y:S01]  /*3330*/  SEL R25, R25, R6, !P3 ;  /* 0x0000000619197207 */ /* 0x000fe20005800000 */
[----:B------:R-:W-:-:S03]  /*3340*/  IMAD.X R18, RZ, RZ, ~R9, P4 ;  /* 0x000000ffff127224 */ /* 0x000fc600020e0e09 */
[----:B------:R-:W-:Y:S02]  /*3350*/  IADD3 R10, P2, R10, R11, RZ ;  /* 0x0000000b0a0a7210 */ /* 0x000fe40007f5e0ff */
[----:B------:R-:W-:Y:S02]  /*3360*/  SEL R11, R18, R9, !P3 ;  /* 0x00000009120b7207 */ /* 0x000fe40005800000 */
[----:B------:R-:W-:Y:S01]  /*3370*/  IADD3.X R18, RZ, RZ, R5, P2, P1 ;  /* 0x000000ffff127210 */ /* 0x000fe200017e2405 */
[----:B------:R-:W-:-:S04]  /*3380*/  IMAD.HI.U32 R26, R10, R25, RZ ;  /* 0x000000190a1a7227 */ /* 0x000fc800078e00ff */
[-C--:B------:R-:W-:Y:S02]  /*3390*/  IMAD R5, R18, R11.reuse, RZ ;  /* 0x0000000b12057224 */ /* 0x080fe400078e02ff */
[----:B------:R-:W-:-:S04]  /*33a0*/  IMAD.WIDE.U32 R26, R10, R11, R26 ;  /* 0x0000000b0a1a7225 */ /* 0x000fc800078e001a */
[----:B------:R-:W-:-:S04]  /*33b0*/  IMAD.HI.U32 R7, R18, R11, RZ ;  /* 0x0000000b12077227 */ /* 0x000fc800078e00ff */
[----:B------:R-:W-:-:S04]  /*33c0*/  IMAD.HI.U32 R10, P0, R18, R25, R26 ;  /* 0x00000019120a7227 */ /* 0x000fc8000780001a */
[----:B------:R-:W-:Y:S01]  /*33d0*/  IMAD.X R7, RZ, RZ, R7, P0 ;  /* 0x000000ffff077224 */ /* 0x000fe200000e0607 */
[----:B------:R-:W-:-:S05]  /*33e0*/  IADD3 R5, P1, R5, R10, RZ ;  /* 0x0000000a05057210 */ /* 0x000fca0007f3e0ff */
[----:B------:R-:W-:-:S04]  /*33f0*/  IMAD.WIDE.U32 R26, R5, R16, RZ ;  /* 0x00000010051a7225 */ /* 0x000fc800078e00ff */
[----:B------:R-:W-:Y:S01]  /*3400*/  IMAD.X R7, RZ, RZ, R7, P1 ;  /* 0x000000ffff077224 */ /* 0x000fe200008e0607 */
[----:B------:R-:W-:Y:S01]  /*3410*/  IADD3 R25, P1, -R26, R25, RZ ;  /* 0x000000191a197210 */ /* 0x000fe20007f3e1ff */
[----:B------:R-:W-:-:S03]  /*3420*/  IMAD R10, R5, R17, R27 ;  /* 0x00000011050a7224 */ /* 0x000fc600078e021b */
[-C--:B------:R-:W-:Y:S01]  /*3430*/  ISETP.GE.U32.AND P0, PT, R25, R16.reuse, PT ;  /* 0x000000101900720c */ /* 0x080fe20003f06070 */
[----:B------:R-:W-:-:S04]  /*3440*/  IMAD R10, R7, R16, R10 ;  /* 0x00000010070a7224 */ /* 0x000fc800078e020a */
[----:B------:R-:W-:Y:S01]  /*3450*/  IMAD.X R11, R11, 0x1, ~R10, P1 ;  /* 0x000000010b0b7824 */ /* 0x000fe200008e0e0a */
[----:B------:R-:W-:-:S04]  /*3460*/  IADD3 R24, P1, R25, -R16, RZ ;  /* 0x8000001019187210 */ /* 0x000fc80007f3e0ff */
[C---:B------:R-:W-:Y:S01]  /*3470*/  ISETP.GE.U32.AND.EX P0, PT, R11.reuse, R17, PT, P0 ;  /* 0x000000110b00720c */ /* 0x040fe20003f06100 */
[----:B------:R-:W-:Y:S01]  /*3480*/  IMAD.X R18, R11, 0x1, ~R17, P1 ;  /* 0x000000010b127824 */ /* 0x000fe200008e0e11 */
[----:B------:R-:W-:Y:S02]  /*3490*/  IADD3 R10, P1, R5, 0x1, RZ ;  /* 0x00000001050a7810 */ /* 0x000fe40007f3e0ff */
[----:B------:R-:W-:Y:S02]  /*34a0*/  SEL R25, R24, R25, P0 ;  /* 0x0000001918197207 */ /* 0x000fe40000000000 */
[----:B------:R-:W-:Y:S01]  /*34b0*/  SEL R11, R18, R11, P0 ;  /* 0x0000000b120b7207 */ /* 0x000fe20000000000 */
[----:B------:R-:W-:Y:S01]  /*34c0*/  IMAD.X R18, RZ, RZ, R7, P1 ;  /* 0x000000ffff127224 */ /* 0x000fe200008e0607 */
[----:B------:R-:W-:Y:S02]  /*34d0*/  SEL R10, R10, R5, P0 ;  /* 0x000000050a0a7207 */ /* 0x000fe40000000000 */
[----:B------:R-:W-:-:S02]  /*34e0*/  ISETP.GE.U32.AND P1, PT, R25, R16, PT ;  /* 0x000000101900720c */ /* 0x000fc40003f26070 */
[----:B------:R-:W-:Y:S02]  /*34f0*/  SEL R18, R18, R7, P0 ;  /* 0x0000000712127207 */ /* 0x000fe40000000000 */
[----:B------:R-:W-:Y:S02]  /*3500*/  IADD3 R5, P2, R10, 0x1, RZ ;  /* 0x000000010a057810 */ /* 0x000fe40007f5e0ff */
[----:B------:R-:W-:Y:S01]  /*3510*/  ISETP.GE.U32.AND.EX P0, PT, R11, R17, PT, P1 ;  /* 0x000000110b00720c */ /* 0x000fe20003f06110 */
[----:B------:R-:W-:Y:S02]  /*3520*/  IMAD.MOV.U32 R11, RZ, RZ, 0x0 ;  /* 0x00000000ff0b7424 */ /* 0x000fe400078e00ff */
[----:B------:R-:W-:Y:S01]  /*3530*/  IMAD.X R7, RZ, RZ, R18, P2 ;  /* 0x000000ffff077224 */ /* 0x000fe200010e0612 */
[----:B------:R-:W-:Y:S02]  /*3540*/  SEL R5, R5, R10, P0 ;  /* 0x0000000a05057207 */ /* 0x000fe40000000000 */
[----:B------:R-:W-:-:S02]  /*3550*/  LOP3.LUT R10, R0, R9, RZ, 0x3c, !PT ;  /* 0x00000009000a7212 */ /* 0x000fc400078e3cff */
[----:B------:R-:W-:Y:S02]  /*3560*/  SEL R7, R7, R18, P0 ;  /* 0x0000001207077207 */ /* 0x000fe40000000000 */
[-C--:B------:R-:W-:Y:S02]  /*3570*/  IADD3 R16, P2, RZ, -R5.reuse, RZ ;  /* 0x80000005ff107210 */ /* 0x080fe40007f5e0ff */
[----:B------:R-:W-:Y:S02]  /*3580*/  ISETP.NE.U32.AND P0, PT, R2, RZ, PT ;  /* 0x000000ff0200720c */ /* 0x000fe40003f05070 */
[----:B------:R-:W-:Y:S01]  /*3590*/  ISETP.GE.AND P1, PT, R10, RZ, PT ;  /* 0x000000ff0a00720c */ /* 0x000fe20003f26270 */
[----:B------:R-:W-:Y:S01]  /*35a0*/  IMAD.X R2, RZ, RZ, ~R7, P2 ;  /* 0x000000ffff027224 */ /* 0x000fe200010e0e07 */
[----:B------:R-:W-:Y:S01]  /*35b0*/  ISETP.NE.AND.EX P0, PT, R0, RZ, PT, P0 ;  /* 0x000000ff0000720c */ /* 0x000fe20003f05300 */
[----:B------:R-:W-:Y:S01]  /*35c0*/  IMAD.MOV.U32 R10, RZ, RZ, R8 ;  /* 0x000000ffff0a7224 */ /* 0x000fe200078e0008 */
[----:B------:R-:W-:-:S02]  /*35d0*/  SEL R16, R16, R5, !P1 ;  /* 0x0000000510107207 */ /* 0x000fc40004800000 */
[----:B------:R-:W-:Y:S02]  /*35e0*/  SEL R2, R2, R7, !P1 ;  /* 0x0000000702027207 */ /* 0x000fe40004800000 */
[----:B------:R-:W-:Y:S02]  /*35f0*/  SEL R16, R16, 0xffffffff, P0 ;  /* 0xffffffff10107807 */ /* 0x000fe40000000000 */
[----:B------:R-:W-:Y:S01]  /*3600*/  SEL R17, R2, 0xffffffff, P0 ;  /* 0xffffffff02117807 */ /* 0x000fe20000000000 */
[----:B------:R-:W-:Y:S06]  /*3610*/  RET.REL.NODEC R10 `(_ZN2at6native49_GLOBAL__N__cfa43aba_16_ReflectionPad_cu_f800513921reflection_pad1d_flatIN3c108BFloat16EEEvPKT_PS5_lllll) ;  /* 0xffffc9e00a007950 */ /* 0x000fec0003c3ffff */
        .weak           $__internal_35_$__cuda_sm20_div_u64
        .type           $__internal_35_$__cuda_sm20_div_u64,@function
        .size           $__internal_35_$__cuda_sm20_div_u64,($__internal_36_$__cuda_sm20_rem_s64 - $__internal_35_$__cuda_sm20_div_u64)
$__internal_35_$__cuda_sm20_div_u64:
        /* <DEDUP_REMOVED lines=20> */
[----:B------:R-:W-:-:S03]  /*3760*/  IADD3 R11, P0, RZ, -R10, RZ ;  /* 0x8000000aff0b7210 */ /* 0x000fc60007f1e0ff */
        /* <DEDUP_REMOVED lines=9> */
[----:B------:R-:W-:-:S03]  /*3800*/  IMAD.HI.U32 R10, R2, R3, RZ ;  /* 0x00000003020a7227 */ /* 0x000fc600078e00ff */
        /* <DEDUP_REMOVED lines=9> */
[----:B------:R-:W-:Y:S02]  /*38a0*/  IMAD.X R15, RZ, RZ, R2, P1 ;  /* 0x000000ffff0f7224 */ /* 0x000fe400008e0602 */
[----:B------:R-:W-:Y:S01]  /*38b0*/  IMAD R2, R7, R13, R11 ;  /* 0x0000000d07027224 */ /* 0x000fe200078e020b */
[----:B------:R-:W-:-:S03]  /*38c0*/  IADD3 R11, P1, -R10, R3, RZ ;  /* 0x000000030a0b7210 */ /* 0x000fc60007f3e1ff */
[-C--:B------:R-:W-:Y:S01]  /*38d0*/  IMAD R2, R15, R12.reuse, R2 ;  /* 0x0000000c0f027224 */ /* 0x080fe200078e0202 */
[----:B------:R-:W-:-:S03]  /*38e0*/  ISETP.GE.U32.AND P0, PT, R11, R12, PT ;  /* 0x0000000c0b00720c */ /* 0x000fc60003f06070 */
[----:B------:R-:W-:Y:S01]  /*38f0*/  IMAD.X R17, R5, 0x1, ~R2, P1 ;  /* 0x0000000105117824 */ /* 0x000fe200008e0e02 */
[----:B------:R-:W-:Y:S02]  /*3900*/  IADD3 R2, P2, R7, 0x1, RZ ;  /* 0x0000000107027810 */ /* 0x000fe40007f5e0ff */
[----:B------:R-:W-:Y:S02]  /*3910*/  IADD3 R3, P1, -R12, R11, RZ ;  /* 0x0000000b0c037210 */ /* 0x000fe40007f3e1ff */
[C---:B------:R-:W-:Y:S01]  /*3920*/  ISETP.GE.U32.AND.EX P0, PT, R17.reuse, R13, PT, P0 ;  /* 0x0000000d1100720c */ /* 0x040fe20003f06100 */
[----:B------:R-:W-:Y:S02]  /*3930*/  IMAD.X R4, RZ, RZ, R15, P2 ;  /* 0x000000ffff047224 */ /* 0x000fe400010e060f */
[----:B------:R-:W-:Y:S01]  /*3940*/  IMAD.X R5, R17, 0x1, ~R13, P1 ;  /* 0x0000000111057824 */ /* 0x000fe200008e0e0d */
[----:B------:R-:W-:Y:S02]  /*3950*/  SEL R7, R2, R7, P0 ;  /* 0x0000000702077207 */ /* 0x000fe40000000000 */
[----:B------:R-:W-:-:S02]  /*3960*/  SEL R3, R3, R11, P0 ;  /* 0x0000000b03037207 */ /* 0x000fc40000000000 */
[----:B------:R-:W-:Y:S02]  /*3970*/  SEL R2, R4, R15, P0 ;  /* 0x0000000f04027207 */ /* 0x000fe40000000000 */
[----:B------:R-:W-:Y:S02]  /*3980*/  IADD3 R14, P2, R7, 0x1, RZ ;  /* 0x00000001070e7810 */ /* 0x000fe40007f5e0ff */
[----:B------:R-:W-:Y:S02]  /*3990*/  SEL R5, R5, R17, P0 ;  /* 0x0000001105057207 */ /* 0x000fe40000000000 */
[----:B------:R-:W-:Y:S01]  /*39a0*/  ISETP.GE.U32.AND P0, PT, R3, R12, PT ;  /* 0x0000000c0300720c */ /* 0x000fe20003f06070 */
[----:B------:R-:W-:Y:S01]  /*39b0*/  IMAD.X R15, RZ, RZ, R2, P2 ;  /* 0x000000ffff0f7224 */ /* 0x000fe200010e0602 */
[----:B------:R-:W-:Y:S01]  /*39c0*/  ISETP.NE.U32.AND P1, PT, R12, RZ, PT ;  /* 0x000000ff0c00720c */ /* 0x000fe20003f25070 */
[----:B------:R-:W-:Y:S01]  /*39d0*/  IMAD.MOV.U32 R3, RZ, RZ, 0x0 ;  /* 0x00000000ff037424 */ /* 0x000fe200078e00ff */
[----:B------:R-:W-:-:S02]  /*39e0*/  ISETP.GE.U32.AND.EX P0, PT, R5, R13, PT, P0 ;  /* 0x0000000d0500720c */ /* 0x000fc40003f06100 */
[----:B------:R-:W-:Y:S02]  /*39f0*/  ISETP.NE.AND.EX P1, PT, R13, RZ, PT, P1 ;  /* 0x000000ff0d00720c */ /* 0x000fe40003f25310 */
[----:B------:R-:W-:Y:S01]  /*3a00*/  SEL R15, R15, R2, P0 ;  /* 0x000000020f0f7207 */ /* 0x000fe20000000000 */
[----:B------:R-:W-:Y:S01]  /*3a10*/  IMAD.MOV.U32 R2, RZ, RZ, R0 ;  /* 0x000000ffff027224 */ /* 0x000fe200078e0000 */
[----:B------:R-:W-:Y:S02]  /*3a20*/  SEL R14, R14, R7, P0 ;  /* 0x000000070e0e7207 */ /* 0x000fe40000000000 */
[----:B------:R-:W-:Y:S02]  /*3a30*/  SEL R15, R15, 0xffffffff, P1 ;  /* 0xffffffff0f0f7807 */ /* 0x000fe40000800000 */
[----:B------:R-:W-:Y:S01]  /*3a40*/  SEL R14, R14, 0xffffffff, P1 ;  /* 0xffffffff0e0e7807 */ /* 0x000fe20000800000 */
[----:B------:R-:W-:Y:S06]  /*3a50*/  RET.REL.NODEC R2 `(_ZN2at6native49_GLOBAL__N__cfa43aba_16_ReflectionPad_cu_f800513921reflection_pad1d_flatIN3c108BFloat16EEEvPKT_PS5_lllll) ;  /* 0xffffc5a002007950 */ /* 0x000fec0003c3ffff */
        .weak           $__internal_36_$__cuda_sm20_rem_s64
        .type           $__internal_36_$__cuda_sm20_rem_s64,@function
        .size           $__internal_36_$__cuda_sm20_rem_s64,(.L_x_1166 - $__internal_36_$__cuda_sm20_rem_s64)
$__internal_36_$__cuda_sm20_rem_s64:
[----:B------:R-:W-:Y:S02]  /*3a60*/  IADD3 R24, P1, RZ, -R19, RZ ;  /* 0x80000013ff187210 */ /* 0x000fe40007f3e0ff */
[----:B------:R-:W-:-:S03]  /*3a70*/  ISETP.GE.AND P0, PT, R20, RZ, PT ;  /* 0x000000ff1400720c */ /* 0x000fc60003f06270 */
        /* <DEDUP_REMOVED lines=18> */
[----:B------:R-:W-:Y:S02]  /*3ba0*/  IADD3 R29, P2, R0, R5, RZ ;  /* 0x00000005001d7210 */ /* 0x000fe40007f5e0ff */
[----:B------:R-:W-:Y:S01]  /*3bb0*/  IADD3 R5, P4, RZ, -R10, RZ ;  /* 0x8000000aff057210 */ /* 0x000fe20007f9e0ff */
[----:B------:R-:W-:Y:S02]  /*3bc0*/  IMAD.X R2, R2, 0x1, R17, P0 ;  /* 0x0000000102027824 */ /* 0x000fe400000e0611 */
[----:B------:R-:W-:-:S03]  /*3bd0*/  IMAD.WIDE.U32 R30, R29, R24, RZ ;  /* 0x000000181d1e7225 */ /* 0x000fc600078e00ff */
[----:B------:R-:W-:Y:S01]  /*3be0*/  IADD3.X R17, RZ, RZ, R2, P2, P1 ;  /* 0x000000ffff117210 */ /* 0x000fe200017e2402 */
[----:B------:R-:W-:Y:S01]  /*3bf0*/  IMAD R2, R29, R25, R31 ;  /* 0x000000191d027224 */ /* 0x000fe200078e021f */
[----:B------:R-:W-:Y:S02]  /*3c00*/  IADD3 R0, P0, RZ, -R30, RZ ;  /* 0x8000001eff007210 */ /* 0x000fe40007f1e0ff */
[----:B------:R-:W-:Y:S01]  /*3c10*/  ISETP.GE.AND P1, PT, R7, RZ, PT ;  /* 0x000000ff0700720c */ /* 0x000fe20003f26270 */
[----:B------:R-:W-:Y:S02]  /*3c20*/  IMAD R2, R17, R24, R2 ;  /* 0x0000001811027224 */ /* 0x000fe400078e0202 */
[----:B------:R-:W-:Y:S01]  /*3c30*/  IMAD.HI.U32 R28, R29, R0, RZ ;  /* 0x000000001d1c7227 */ /* 0x000fe200078e00ff */
[----:B------:R-:W-:-:S03]  /*3c40*/  SEL R5, R5, R10, !P1 ;  /* 0x0000000a05057207 */ /* 0x000fc60004800000 */
[----:B------:R-:W-:-:S04]  /*3c50*/  IMAD.X R2, RZ, RZ, ~R2, P0 ;  /* 0x000000ffff027224 */ /* 0x000fc800000e0e02 */
[----:B------:R-:W-:-:S06]  /*3c60*/  IMAD.WIDE.U32 R28, P0, R29, R2, R28 ;  /* 0x000000021d1c7225 */ /* 0x000fcc000780001c */
[----:B------:R-:W-:-:S04]  /*3c70*/  IMAD.HI.U32 R11, P2, R17, R0, R28 ;  /* 0x00000000110b7227 */ /* 0x000fc8000784001c */
[CC--:B------:R-:W-:Y:S02]  /*3c80*/  IMAD R0, R17.reuse, R2.reuse, RZ ;  /* 0x0000000211007224 */ /* 0x0c0fe400078e02ff */
[----:B------:R-:W-:-:S03]  /*3c90*/  IMAD.HI.U32 R2, R17, R2, RZ ;  /* 0x0000000211027227 */ /* 0x000fc600078e00ff */
[----:B------:R-:W-:Y:S01]  /*3ca0*/  IADD3 R10, P3, R0, R11, RZ ;  /* 0x0000000b000a7210 */ /* 0x000fe20007f7e0ff */
        /* <DEDUP_REMOVED lines=15> */
[----:B------:R-:W-:Y:S02]  /*3da0*/  IMAD R11, R11, R25, R29 ;  /* 0x000000190b0b7224 */ /* 0x000fe400078e021d */
[----:B------:R-:W-:Y:S01]  /*3db0*/  IMAD.MOV.U32 R10, RZ, RZ, R8 ;  /* 0x000000ffff0a7224 */ /* 0x000fe200078e0008 */
[-C--:B------:R-:W-:Y:S01]  /*3dc0*/  ISETP.GE.U32.AND P0, PT, R5, R24.reuse, PT ;  /* 0x000000180500720c */ /* 0x080fe20003f06070 */
[-C--:B------:R-:W-:Y:S02]  /*3dd0*/  IMAD R0, R17, R24.reuse, R11 ;  /* 0x0000001811007224 */ /* 0x080fe400078e020b */
[----:B------:R-:W-:Y:S02]  /*3de0*/  IMAD.MOV.U32 R11, RZ, RZ, 0x0 ;  /* 0x00000000ff0b7424 */ /* 0x000fe400078e00ff */
[----:B------:R-:W-:Y:S01]  /*3df0*/  IMAD.X R7, R7, 0x1, ~R0, P2 ;  /* 0x0000000107077824 */ /* 0x000fe200010e0e00 */
[----:B------:R-:W-:-:S04]  /*3e00*/  IADD3 R2, P2, R5, -R24, RZ ;  /* 0x8000001805027210 */ /* 0x000fc80007f5e0ff */
[C---:B------:R-:W-:Y:S01]  /*3e10*/  ISETP.GE.U32.AND.EX P0, PT, R7.reuse, R25, PT, P0 ;  /* 0x000000190700720c */ /* 0x040fe20003f06100 */
[----:B------:R-:W-:-:S03]  /*3e20*/  IMAD.X R0, R7, 0x1, ~R25, P2 ;  /* 0x0000000107007824 */ /* 0x000fc600010e0e19 */
[----:B------:R-:W-:Y:S02]  /*3e30*/  SEL R5, R2, R5, P0 ;  /* 0x0000000502057207 */ /* 0x000fe40000000000 */
[----:B------:R-:W-:Y:S02]  /*3e40*/  SEL R7, R0, R7, P0 ;  /* 0x0000000700077207 */ /* 0x000fe40000000000 */
[CC--:B------:R-:W-:Y:S02]  /*3e50*/  ISETP.GE.U32.AND P0, PT, R5.reuse, R24.reuse, PT ;  /* 0x000000180500720c */ /* 0x0c0fe40003f06070 */
[----:B------:R-:W-:Y:S02]  /*3e60*/  IADD3 R0, P2, R5, -R24, RZ ;  /* 0x8000001805007210 */ /* 0x000fe40007f5e0ff */
[----:B------:R-:W-:-:S03]  /*3e70*/  ISETP.GE.U32.AND.EX P0, PT, R7, R25, PT, P0 ;  /* 0x000000190700720c */ /* 0x000fc60003f06100 */
[----:B------:R-:W-:Y:S01]  /*3e80*/  IMAD.X R24, R7, 0x1, ~R25, P2 ;  /* 0x0000000107187824 */ /* 0x000fe200010e0e19 */
[----:B------:R-:W-:-:S04]  /*3e90*/  SEL R0, R0, R5, P0 ;  /* 0x0000000500007207 */ /* 0x000fc80000000000 */
[----:B------:R-:W-:Y:S02]  /*3ea0*/  SEL R24, R24, R7, P0 ;  /* 0x0000000718187207 */ /* 0x000fe40000000000 */
[-C--:B------:R-:W-:Y:S02]  /*3eb0*/  IADD3 R5, P2, RZ, -R0.reuse, RZ ;  /* 0x80000000ff057210 */ /* 0x080fe40007f5e0ff */
[----:B------:R-:W-:Y:S02]  /*3ec0*/  ISETP.NE.U32.AND P0, PT, R19, RZ, PT ;  /* 0x000000ff1300720c */ /* 0x000fe40003f05070 */
[----:B------:R-:W-:Y:S01]  /*3ed0*/  SEL R5, R5, R0, !P1 ;  /* 0x0000000005057207 */ /* 0x000fe20004800000 */
[----:B------:R-:W-:Y:S01]  /*3ee0*/  IMAD.X R7, RZ, RZ, ~R24, P2 ;  /* 0x000000ffff077224 */ /* 0x000fe200010e0e18 */
[----:B------:R-:W-:-:S04]  /*3ef0*/  ISETP.NE.AND.EX P0, PT, R20, RZ, PT, P0 ;  /* 0x000000ff1400720c */ /* 0x000fc80003f05300 */
[----:B------:R-:W-:Y:S02]  /*3f00*/  SEL R7, R7, R24, !P1 ;  /* 0x0000001807077207 */ /* 0x000fe40004800000 */
[----:B------:R-:W-:Y:S02]  /*3f10*/  SEL R0, R5, 0xffffffff, P0 ;  /* 0xffffffff05007807 */ /* 0x000fe40000000000 */
[----:B------:R-:W-:Y:S01]  /*3f20*/  SEL R7, R7, 0xffffffff, P0 ;  /* 0xffffffff07077807 */ /* 0x000fe20000000000 */
[----:B------:R-:W-:Y:S06]  /*3f30*/  RET.REL.NODEC R10 `(_ZN2at6native49_GLOBAL__N__cfa43aba_16_ReflectionPad_cu_f800513921reflection_pad1d_flatIN3c108BFloat16EEEvPKT_PS5_lllll) ;  /* 0xffffc0c00a007950 */ /* 0x000fec0003c3ffff */
.L_x_242:
        /* <DEDUP_REMOVED lines=12> */
.L_x_1166:


//--------------------- .text._ZN2at6native49_GLOBAL__N__cfa43aba_16_ReflectionPad_cu_f800513927reflection_pad1d_out_kernelIN3c108BFloat16EEEvPKT_PS5_lll --------------------------
	.section	.text._ZN2at6native49_GLOBAL__N__cfa43aba_16_ReflectionPad_cu_f800513927reflection_pad1d_out_kernelIN3c108BFloat16EEEvPKT_PS5_lll,"ax",@progbits
	.sectioninfo	@"SHI_REGISTERS=19"
	.align	128
.text._ZN2at6native49_GLOBAL__N__cfa43aba_16_ReflectionPad_cu_f800513927reflection_pad1d_out_kernelIN3c108BFloat16EEEvPKT_PS5_lll:
        .type           _ZN2at6native49_GLOBAL__N__cfa43aba_16_ReflectionPad_cu_f800513927reflection_pad1d_out_kernelIN3c108BFloat16EEEvPKT_PS5_lll,@function
        .size           _ZN2at6native49_GLOBAL__N__cfa43aba_16_ReflectionPad_cu_f800513927reflection_pad1d_out_kernelIN3c108BFloat16EEEvPKT_PS5_lll,(.L_x_1170 - _ZN2at6native49_GLOBAL__N__cfa43aba_16_ReflectionPad_cu_f800513927reflection_pad1d_out_kernelIN3c108BFloat16EEEvPKT_PS5_lll)
        .other          _ZN2at6native49_GLOBAL__N__cfa43aba_16_ReflectionPad_cu_f800513927reflection_pad1d_out_kernelIN3c108BFloat16EEEvPKT_PS5_lll,@"STO_CUDA_ENTRY STV_DEFAULT"
_ZN2at6native49_GLOBAL__N__cfa43aba_16_ReflectionPad_cu_f800513927reflection_pad1d_out_kernelIN3c108BFloat16EEEvPKT_PS5_lll:
        /* <DEDUP_REMOVED lines=15> */
[----:B------:R-:W-:Y:S01]  /*00f0*/  ULDC.64 UR4, c[0x0][0x178] ;  /* 0x00005e0000047ab9 */ /* 0x000fe20000000a00 */
[----:B------:R-:W-:Y:S01]  /*0100*/  IADD3 R8, P3, -R2, c[0x0][0x170], RZ ;  /* 0x00005c0002087a10 */ /* 0x000fe20007f7e1ff */
[----:B------:R-:W0:Y:S01]  /*0110*/  S2R R4, SR_CTAID.Y ;  /* 0x0000000000047919 */ /* 0x000e220000002600 */
[----:B------:R-:W-:Y:S01]  /*0120*/  IADD3.X R3, ~R6, RZ, RZ, P1, P2 ;  /* 0x000000ff06037210 */ /* 0x000fe20000fe45ff */
[----:B------:R-:W-:Y:S01]  /*0130*/  IMAD.MOV.U32 R6, RZ, RZ, c[0x0][0x174] ;  /* 0x00005d00ff067624 */ /* 0x000fe200078e00ff */
[----:B------:R-:W-:Y:S01]  /*0140*/  UIADD3 UR4, UP0, URZ, -UR4, URZ ;  /* 0x800000043f047290 */ /* 0x000fe2000ff1e03f */
[----:B------:R-:W-:Y:S02]  /*0150*/  IADD3 R10, P4, R2, -c[0x0][0x178], RZ ;  /* 0x80005e00020a7a10 */ /* 0x000fe40007f9e0ff */
[----:B------:R-:W-:Y:S01]  /*0160*/  ISETP.LT.U32.AND P0, PT, RZ, c[0x0][0x178], PT ;  /* 0x00005e00ff007a0c */ /* 0x000fe20003f01070 */
[----:B------:R-:W-:Y:S01]  /*0170*/  UIADD3.X UR5, URZ, ~UR5, URZ, UP0, !UPT ;  /* 0x800000053f057290 */ /* 0x000fe200087fe43f */
[----:B------:R-:W-:Y:S01]  /*0180*/  IADD3.X R9, R6, -0x1, RZ, P3, !PT ;  /* 0xffffffff06097810 */ /* 0x000fe20001ffe4ff */
[----:B------:R-:W-:Y:S01]  /*0190*/  UISETP.GT.U32.AND UP0, UPT, UR4, URZ, UPT ;  /* 0x0000003f0400728c */ /* 0x000fe2000bf04070 */
[----:B------:R-:W-:Y:S01]  /*01a0*/  ISETP.GE.AND P1, PT, R3, RZ, PT ;  /* 0x000000ff0300720c */ /* 0x000fe20003f26270 */
[----:B------:R-:W-:Y:S01]  /*01b0*/  IMAD.X R12, RZ, RZ, ~c[0x0][0x17c], P4 ;  /* 0x80005f00ff0c7624 */ /* 0x000fe200020e06ff */
[----:B------:R-:W-:Y:S01]  /*01c0*/  ISETP.GT.AND.EX P0, PT, R16, RZ, PT, P0 ;  /* 0x000000ff1000720c */ /* 0x000fe20003f04300 */
[----:B------:R-:W-:Y:S01]  /*01d0*/  UISETP.GT.AND.EX UP0, UPT, UR5, URZ, UPT, UP0 ;  /* 0x0000003f0500728c */ /* 0x000fe2000bf04300 */
[----:B------:R-:W-:-:S02]  /*01e0*/  IADD3 R13, P5, RZ, -R10, RZ ;  /* 0x8000000aff0d7210 */ /* 0x000fc40007fbe0ff */
[----:B------:R-:W-:Y:S01]  /*01f0*/  ISETP.LT.AND P3, PT, R12, RZ, PT ;  /* 0x000000ff0c00720c */ /* 0x000fe20003f61270 */
[----:B------:R-:W-:Y:S02]  /*0200*/  USEL UR4, UR4, URZ, UP0 ;  /* 0x0000003f04047287 */ /* 0x000fe40008000000 */
[----:B------:R-:W-:Y:S01]  /*0210*/  USEL UR5, UR5, URZ, UP0 ;  /* 0x0000003f05057287 */ /* 0x000fe20008000000 */
[----:B------:R-:W-:Y:S01]  /*0220*/  SEL R14, R13, R10, P3 ;  /* 0x0000000a0d0e7207 */ /* 0x000fe20001800000 */
[----:B0-----:R-:W-:Y:S01]  /*0230*/  IMAD R5, R5, c[0x0][0x10], R4 ;  /* 0x0000040005057a24 */ /* 0x001fe200078e0204 */
[----:B------:R-:W-:-:S03]  /*0240*/  IADD3 R4, P2, RZ, -R11, RZ ;  /* 0x8000000bff047210 */ /* 0x000fc60007f5e0ff */
[----:B------:R-:W-:Y:S01]  /*0250*/  IMAD.WIDE.U32 R8, R5, c[0x0][0x170], R8 ;  /* 0x00005c0005087a25 */ /* 0x000fe200078e0008 */
[----:B------:R-:W-:-:S03]  /*0260*/  SEL R11, R11, R4, !P1 ;  /* 0x000000040b0b7207 */ /* 0x000fc60004800000 */
[----:B------:R-:W-:Y:S01]  /*0270*/  IMAD R6, R5, c[0x0][0x174], R9 ;  /* 0x00005d0005067a24 */ /* 0x000fe200078e0209 */
[----:B------:R-:W-:Y:S01]  /*0280*/  SEL R9, RZ, c[0x0][0x178], !P0 ;  /* 0x00005e00ff097a07 */ /* 0x000fe20004000000 */
[----:B------:R-:W-:Y:S01]  /*0290*/  IMAD.X R10, RZ, RZ, ~R3, P2 ;  /* 0x000000ffff0a7224 */ /* 0x000fe200010e0e03 */
[C---:B------:R-:W-:Y:S02]  /*02a0*/  LEA R4, P4, R15.reuse, R8, 0x1 ;  /* 0x000000080f047211 */ /* 0x040fe400078808ff */
[----:B------:R-:W-:Y:S02]  /*02b0*/  LOP3.LUT R9, RZ, R9, RZ, 0x33, !PT ;  /* 0x00000009ff097212 */ /* 0x000fe400078e33ff */
[----:B------:R-:W-:Y:S01]  /*02c0*/  LEA.HI.X R6, R15, R6, R16, 0x1, P4 ;  /* 0x000000060f067211 */ /* 0x000fe200020f0c10 */
[----:B------:R-:W-:Y:S01]  /*02d0*/  IMAD.X R15, RZ, RZ, ~R12, P5 ;  /* 0x000000ffff0f7224 */ /* 0x000fe200028e0e0c */
[----:B------:R-:W-:Y:S02]  /*02e0*/  SEL R8, RZ, c[0x0][0x17c], !P0 ;  /* 0x00005f00ff087a07 */ /* 0x000fe40004000000 */
[----:B------:R-:W-:-:S02]  /*02f0*/  IADD3 R4, P0, P2, R4, UR4, R9 ;  /* 0x0000000404047c10 */ /* 0x000fc4000fa1e009 */
[----:B------:R-:W-:Y:S02]  /*0300*/  LOP3.LUT R9, RZ, R8, RZ, 0x33, !PT ;  /* 0x00000008ff097212 */ /* 0x000fe400078e33ff */
[----:B------:R-:W-:Y:S02]  /*0310*/  SEL R13, R3, R10, !P1 ;  /* 0x0000000a030d7207 */ /* 0x000fe40004800000 */
[----:B------:R-:W-:Y:S02]  /*0320*/  SEL R12, R15, R12, P3 ;  /* 0x0000000c0f0c7207 */ /* 0x000fe40001800000 */
[----:B------:R-:W-:Y:S02]  /*0330*/  IADD3 R3, P1, P3, R11, R4, R14 ;  /* 0x000000040b037210 */ /* 0x000fe40007b3e00e */
[----:B------:R-:W-:Y:S01]  /*0340*/  IADD3.X R4, R6, UR5, R9, P0, P2 ;  /* 0x0000000506047c10 */ /* 0x000fe200087e4409 */
[----:B------:R-:W-:Y:S01]  /*0350*/  ULDC.64 UR4, c[0x0][0x118] ;  /* 0x0000460000047ab9 */ /* 0x000fe20000000a00 */
[----:B------:R-:W-:-:S02]  /*0360*/  LEA R8, P0, R3, c[0x0][0x160], 0x1 ;  /* 0x0000580003087a11 */ /* 0x000fc400078008ff */
[----:B------:R-:W-:-:S04]  /*0370*/  IADD3.X R4, R13, R4, R12, P1, P3 ;  /* 0x000000040d047210 */ /* 0x000fc80000fe640c */
[----:B------:R-:W-:-:S06]  /*0380*/  LEA.HI.X R9, R3, c[0x0][0x164], R4, 0x1, P0 ;  /* 0x0000590003097a11 */ /* 0x000fcc00000f0c04 */
[----:B------:R-:W2:Y:S01]  /*0390*/  LDG.E.U16 R9, [R8.64] ;  /* 0x0000000408097981 */ /* 0x000ea2000c1e1500 */
[----:B------:R-:W-:-:S04]  /*03a0*/  IMAD.MOV.U32 R3, RZ, RZ, RZ ;  /* 0x000000ffff037224 */ /* 0x000fc800078e00ff */
[----:B------:R-:W-:-:S04]  /*03b0*/  IMAD.WIDE.U32 R2, R5, R7, R2 ;  /* 0x0000000705027225 */ /* 0x000fc800078e0002 */
[----:B------:R-:W-:Y:S01]  /*03c0*/  IMAD R5, R0, R5, RZ ;  /* 0x0000000500057224 */ /* 0x000fe200078e02ff */
[----:B------:R-:W-:-:S03]  /*03d0*/  LEA R4, P0, R2, c[0x0][0x168], 0x1 ;  /* 0x00005a0002047a11 */ /* 0x000fc600078008ff */
[----:B------:R-:W-:-:S05]  /*03e0*/  IMAD.IADD R3, R3, 0x1, R5 ;  /* 0x0000000103037824 */ /* 0x000fca00078e0205 */
[----:B------:R-:W-:-:S05]  /*03f0*/  LEA.HI.X R5, R2, c[0x0][0x16c], R3, 0x1, P0 ;  /* 0x00005b0002057a11 */ /* 0x000fca00000f0c03 */
[----:B--2---:R-:W-:Y:S01]  /*0400*/  STG.E.U16 [R4.64], R9 ;  /* 0x0000000904007986 */ /* 0x004fe2000c101504 */
[----:B------:R-:W-:Y:S05]  /*0410*/  EXIT ;  /* 0x000000000000794d */ /* 0x000fea0003800000 */
.L_x_243:
        /* <DEDUP_REMOVED lines=14> */
.L_x_1170:


//--------------------- .text._ZN2at6native49_GLOBAL__N__cfa43aba_16_ReflectionPad_cu_f800513921reflection_pad1d_flatIN3c104HalfEEEvPKT_PS5_lllll --------------------------
	.section	.text._ZN2at6native49_GLOBAL__N__cfa43aba_16_ReflectionPad_cu_f800513921reflection_pad1d_flatIN3c104HalfEEEvPKT_PS5_lllll,"ax",@progbits
	.sectioninfo	@"SHI_REGISTERS=34"
	.align	128
.text._ZN2at6native49_GLOBAL__N__cfa43aba_16_ReflectionPad_cu_f800513921reflection_pad1d_flatIN3c104HalfEEEvPKT_PS5_lllll:
        .type           _ZN2at6native49_GLOBAL__N__cfa43aba_16_ReflectionPad_cu_f800513921reflection_pad1d_flatIN3c104HalfEEEvPKT_PS5_lllll,@function
        .size           _ZN2at6native49_GLOBAL__N__cfa43aba_16_ReflectionPad_cu_f800513921reflection_pad1d_flatIN3c104HalfEEEvPKT_PS5_lllll,(.L_x_1171 - _ZN2at6native49_GLOBAL__N__cfa43aba_16_ReflectionPad_cu_f800513921reflection_pad1d_flatIN3c104HalfEEEvPKT_PS5_lllll)
        .other          _ZN2at6native49_GLOBAL__N__cfa43aba_16_ReflectionPad_cu_f800513921reflection_pad1d_flatIN3c104HalfEEEvPKT_PS5_lllll,@"STO_CUDA_ENTRY STV_DEFAULT"
_ZN2at6native49_GLOBAL__N__cfa43aba_16_ReflectionPad_cu_f800513921reflection_pad1d_flatIN3c104HalfEEEvPKT_PS5_lllll:
        /* <DEDUP_REMOVED lines=35> */
[----:B------:R-:W-:Y:S05]  /*0230*/  CALL.REL.NOINC `($__internal_38_$__cuda_sm20_div_u64) ;  /* 0x000033e000007944 */ /* 0x000fea0003c00000 */
[----:B------:R-:W-:Y:S05]  /*0240*/  BRA `(.L_x_246) ;  /* 0x0000013000007947 */ /* 0x000fea0003800000 */
.L_x_245:
        /* <DEDUP_REMOVED lines=19> */
.L_x_246:
[----:B------:R-:W-:Y:S05]  /*0380*/  BSYNC B0 ;  /* 0x0000000000007941 */ /* 0x000fea0003800000 */
.L_x_244:
        /* <DEDUP_REMOVED lines=14> */
.L_x_256:
[----:B------:R-:W-:Y:S01]  /*0470*/  LOP3.LUT R0, R9, c[0x0][0x18c], RZ, 0xfc, !PT ;  /* 0x0000630009007a12 */ /* 0x000fe200078efcff */
[----:B------:R-:W-:Y:S03]  /*0480*/  BSSY B1, `(.L_x_250) ;  /* 0x000001d000017945 */ /* 0x000fe60003800000 */
[----:B------:R-:W-:-:S13]  /*0490*/  ISETP.NE.U32.AND P0, PT, R0, RZ, PT ;  /* 0x000000ff0000720c */ /* 0x000fda0003f05070 */
[----:B0-----:R-:W-:Y:S05]  /*04a0*/  @!P0 BRA `(.L_x_251) ;  /* 0x0000007000008947 */ /* 0x001fea0003800000 */
[----:B------:R-:W-:Y:S01]  /*04b0*/  IMAD.MOV.U32 R2, RZ, RZ, c[0x0][0x188] ;  /* 0x00006200ff027624 */ /* 0x000fe200078e00ff */
[----:B------:R-:W-:Y:S01]  /*04c0*/  MOV R8, 0x4f0 ;  /* 0x000004f000087802 */ /* 0x000fe20000000f00 */
[----:B------:R-:W-:Y:S02]  /*04d0*/  IMAD.MOV.U32 R0, RZ, RZ, c[0x0][0x18c] ;  /* 0x00006300ff007624 */ /* 0x000fe400078e00ff */
[----:B------:R-:W-:Y:S05]  /*04e0*/  CALL.REL.NOINC `($__internal_37_$__cuda_sm20_div_s64) ;  /* 0x00002bf000007944 */ /* 0x000fea0003c00000 */
[----:B------:R-:W-:Y:S02]  /*04f0*/  IMAD.MOV.U32 R26, RZ, RZ, R16 ;  /* 0x000000ffff1a7224 */ /* 0x000fe400078e0010 */
[----:B------:R-:W-:Y:S01]  /*0500*/  IMAD.MOV.U32 R27, RZ, RZ, R17 ;  /* 0x000000ffff1b7224 */ /* 0x000fe200078e0011 */
[----:B------:R-:W-:Y:S05]  /*0510*/  BRA `(.L_x_252) ;  /* 0x0000013000007947 */ /* 0x000fea0003800000 */
.L_x_251:
        /* <DEDUP_REMOVED lines=19> */
.L_x_252:
[----:B------:R-:W-:Y:S05]  /*0650*/  BSYNC B1 ;  /* 0x0000000000017941 */ /* 0x000fea0003800000 */
.L_x_250:
        /* <DEDUP_REMOVED lines=14> */
[----:B------:R-:W-:Y:S05]  /*0740*/  CALL.REL.NOINC `($__internal_39_$__cuda_sm20_rem_s64) ;  /* 0x0000331000007944 */ /* 0x000fea0003c00000 */
[----:B------:R-:W-:Y:S02]  /*0750*/  IMAD.MOV.U32 R10, RZ, RZ, R0 ;  /* 0x000000ffff0a7224 */ /* 0x000fe400078e0000 */
[----:B------:R-:W-:Y:S01]  /*0760*/  IMAD.MOV.U32 R11, RZ, RZ, R7 ;  /* 0x000000ffff0b7224 */ /* 0x000fe200078e0007 */
[----:B------:R-:W-:Y:S05]  /*0770*/  BRA `(.L_x_255) ;  /* 0x0000012000007947 */ /* 0x000fea0003800000 */
.L_x_254:
        /* <DEDUP_REMOVED lines=18> */
.L_x_255:
[----:B------:R-:W-:Y:S05]  /*08a0*/  BSYNC B1 ;  /* 0x0000000000017941 */ /* 0x000fea0003800000 */
.L_x_253:
        /* <DEDUP_REMOVED lines=31> */
.L_x_249:
[----:B------:R-:W-:Y:S05]  /*0aa0*/  BSYNC B0 ;  /* 0x0000000000007941 */ /* 0x000fea0003800000 */
.L_x_248:
[----:B------:R-:W-:-:S04]  /*0ab0*/  ISETP.GE.U32.AND P0, PT, R14, 0x3, PT ;  /* 0x000000030e00780c */ /* 0x000fc80003f06070 */
[----:B------:R-:W-:-:S13]  /*0ac0*/  ISETP.GE.U32.AND.EX P0, PT, R15, RZ, PT, P0 ;  /* 0x000000ff0f00720c */ /* 0x000fda0003f06100 */
[----:B------:R-:W-:Y:S05]  /*0ad0*/  @!P0 EXIT ;  /* 0x000000000000894d */ /* 0x000fea0003800000 */
.L_x_282:
        /* <DEDUP_REMOVED lines=13> */
[----:B0-----:R-:W-:Y:S05]  /*0bb0*/  CALL.REL.NOINC `($__internal_37_$__cuda_sm20_div_s64) ;  /* 0x0000252000007944 */ /* 0x001fea0003c00000 */
[----:B------:R-:W-:Y:S02]  /*0bc0*/  IMAD.MOV.U32 R14, RZ, RZ, R16 ;  /* 0x000000ffff0e7224 */ /* 0x000fe400078e0010 */
[----:B------:R-:W-:Y:S01]  /*0bd0*/  IMAD.MOV.U32 R15, RZ, RZ, R17 ;  /* 0x000000ffff0f7224 */ /* 0x000fe200078e0011 */
[----:B------:R-:W-:Y:S05]  /*0be0*/  BRA `(.L_x_259) ;  /* 0x0000013000007947 */ /* 0x000fea0003800000 */
.L_x_258:
        /* <DEDUP_REMOVED lines=19> */
.L_x_259:
[----:B------:R-:W-:Y:S05]  /*0d20*/  BSYNC B0 ;  /* 0x0000000000007941 */ /* 0x000fea0003800000 */
.L_x_257:
        /* <DEDUP_REMOVED lines=17> */
.L_x_261:
        /* <DEDUP_REMOVED lines=18> */
.L_x_262:
[----:B------:R-:W-:Y:S05]  /*0f60*/  BSYNC B0 ;  /* 0x0000000000007941 */ /* 0x000fea0003800000 */
.L_x_260:
        /* <DEDUP_REMOVED lines=32> */
[----:B0-----:R-:W-:Y:S05]  /*1170*/  CALL.REL.NOINC `($__internal_37_$__cuda_sm20_div_s64) ;  /* 0x00001f6000007944 */ /* 0x001fea0003c00000 */
[----:B------:R-:W-:Y:S02]  /*1180*/  IMAD.MOV.U32 R26, RZ, RZ, R16 ;  /* 0x000000ffff1a7224 */ /* 0x000fe400078e0010 */
[----:B------:R-:W-:Y:S01]  /*1190*/  IMAD.MOV.U32 R27, RZ, RZ, R17 ;  /* 0x000000ffff1b7224 */ /* 0x000fe200078e0011 */
[----:B------:R-:W-:Y:S05]  /*11a0*/  BRA `(.L_x_265) ;  /* 0x0000013000007947 */ /* 0x000fea0003800000 */
.L_x_264:
        /* <DEDUP_REMOVED lines=19> */
.L_x_265:
[----:B------:R-:W-:Y:S05]  /*12e0*/  BSYNC B0 ;  /* 0x0000000000007941 */ /* 0x000fea0003800000 */
.L_x_263:
        /* <DEDUP_REMOVED lines=14> */
[----:B------:R-:W-:Y:S01]  /*13d0*/  IMAD.MOV.U32 R6, RZ, RZ, R0 ;  /* 0x000000ffff067224 */ /* 0x000fe200078e0000 */
[----:B------:R-:W-:Y:S05]  /*13e0*/  BRA `(.L_x_268) ;  /* 0x0000012000007947 */ /* 0x000fea0003800000 */
.L_x_267:
        /* <DEDUP_REMOVED lines=18> */
.L_x_268:
[----:B------:R-:W-:Y:S05]  /*1510*/  BSYNC B0 ;  /* 0x0000000000007941 */ /* 0x000fea0003800000 */
.L_x_266:
        /* <DEDUP_REMOVED lines=36> */
.L_x_270:
        /* <DEDUP_REMOVED lines=19> */
.L_x_271:
[----:B------:R-:W-:Y:S05]  /*1890*/  BSYNC B0 ;  /* 0x0000000000007941 */ /* 0x000fea0003800000 */
.L_x_269:
        /* <DEDUP_REMOVED lines=16> */
.L_x_273:
        /* <DEDUP_REMOVED lines=18> */
.L_x_274:
[----:B------:R-:W-:Y:S05]  /*1ac0*/  BSYNC B0 ;  /* 0x0000000000007941 */ /* 0x000fea0003800000 */
.L_x_272:
        /* <DEDUP_REMOVED lines=36> */
.L_x_276:
        /* <DEDUP_REMOVED lines=19> */
.L_x_277:
[----:B------:R-:W-:Y:S05]  /*1e40*/  BSYNC B0 ;  /* 0x0000000000007941 */ /* 0x000fea0003800000 */
.L_x_275:
        /* <DEDUP_REMOVED lines=16> */
.L_x_279:
        /* <DEDUP_REMOVED lines=18> */
.L_x_280:
[----:B------:R-:W-:Y:S05]  /*2070*/  BSYNC B0 ;  /* 0x0000000000007941 */ /* 0x000fea0003800000 */
.L_x_278:
        /* <DEDUP_REMOVED lines=28> */
.L_x_281:
[----:B------:R-:W-:Y:S05]  /*2240*/  EXIT ;  /* 0x000000000000794d */ /* 0x000fea0003800000 */
.L_x_247:
[----:B------:R-:W-:Y:S01]  /*2250*/  ISETP.NE.U32.AND P0, PT, R3, RZ, PT ;  /* 0x000000ff0300720c */ /* 0x000fe20003f05070 */
[----:B------:R-:W-:Y:S03]  /*2260*/  BSSY B0, `(.L_x_283) ;  /* 0x0000036000007945 */ /* 0x000fe60003800000 */
[----:B------:R-:W-:-:S13]  /*2270*/  ISETP.NE.AND.EX P0, PT, R4, RZ, PT, P0 ;  /* 0x000000ff0400720c */ /* 0x000fda0003f05300 */
[----:B------:R-:W-:Y:S05]  /*2280*/  @!P0 BRA `(.L_x_284) ;  /* 0x0000033000008947 */ /* 0x000fea0003800000 */
[----:B------:R-:W-:Y:S02]  /*2290*/  LEA R19, P0, R6, c[0x0][0x168], 0x1 ;  /* 0x00005a0006137a11 */ /* 0x000fe400078008ff */
[----:B------:R-:W-:Y:S02]  /*22a0*/  SHF.L.U64.HI R20, R12, 0x1, R13 ;  /* 0x000000010c147819 */ /* 0x000fe4000001020d */
[----:B------:R-:W-:Y:S02]  /*22b0*/  LEA.HI.X R21, R6, c[0x0][0x16c], R9, 0x1, P0 ;  /* 0x00005b0006157a11 */ /* 0x000fe400000f0c09 */
.L_x_288:
        /* <DEDUP_REMOVED lines=8> */
[----:B------:R-:W-:Y:S05]  /*2340*/  BRA `(.L_x_287) ;  /* 0x0000013000007947 */ /* 0x000fea0003800000 */
.L_x_286:
        /* <DEDUP_REMOVED lines=19> */
.L_x_287:
[----:B------:R-:W-:Y:S05]  /*2480*/  BSYNC B1 ;  /* 0x0000000000017941 */ /* 0x000fea0003800000 */
.L_x_285:
        /* <DEDUP_REMOVED lines=19> */
.L_x_284:
[----:B------:R-:W-:Y:S05]  /*25c0*/  BSYNC B0 ;  /* 0x0000000000007941 */ /* 0x000fea0003800000 */
.L_x_283:
[----:B------:R-:W-:-:S04]  /*25d0*/  ISETP.GE.U32.AND P0, PT, R14, 0x3, PT ;  /* 0x000000030e00780c */ /* 0x000fc80003f06070 */
[----:B------:R-:W-:-:S13]  /*25e0*/  ISETP.GE.U32.AND.EX P0, PT, R15, RZ, PT, P0 ;  /* 0x000000ff0f00720c */ /* 0x000fda0003f06100 */
[----:B------:R-:W-:Y:S05]  /*25f0*/  @!P0 EXIT ;  /* 0x000000000000894d */ /* 0x000fea0003800000 */
.L_x_301:
        /* <DEDUP_REMOVED lines=13> */
[----:B0-----:R-:W-:Y:S05]  /*26d0*/  CALL.REL.NOINC `($__internal_37_$__cuda_sm20_div_s64) ;  /* 0x00000a0000007944 */ /* 0x001fea0003c00000 */
[----:B------:R-:W-:Y:S05]  /*26e0*/  BRA `(.L_x_291) ;  /* 0x0000013000007947 */ /* 0x000fea0003800000 */
.L_x_290:
        /* <DEDUP_REMOVED lines=19> */
.L_x_291:
[----:B------:R-:W-:Y:S05]  /*2820*/  BSYNC B0 ;  /* 0x0000000000007941 */ /* 0x000fea0003800000 */
.L_x_289:
        /* <DEDUP_REMOVED lines=19> */
[----:B0-----:R-:W-:Y:S05]  /*2960*/  CALL.REL.NOINC `($__internal_37_$__cuda_sm20_div_s64) ;  /* 0x0000077000007944 */ /* 0x001fea0003c00000 */
[----:B------:R-:W-:Y:S05]  /*2970*/  BRA `(.L_x_294) ;  /* 0x0000013000007947 */ /* 0x000fea0003800000 */
.L_x_293:
        /* <DEDUP_REMOVED lines=19> */
.L_x_294:
[----:B------:R-:W-:Y:S05]  /*2ab0*/  BSYNC B0 ;  /* 0x0000000000007941 */ /* 0x000fea0003800000 */
.L_x_292:
        /* <DEDUP_REMOVED lines=21> */
.L_x_296:
        /* <DEDUP_REMOVED lines=19> */
.L_x_297:
[----:B------:R-:W-:Y:S05]  /*2d40*/  BSYNC B0 ;  /* 0x0000000000007941 */ /* 0x000fea0003800000 */
.L_x_295:
        /* <DEDUP_REMOVED lines=21> */
.L_x_299:
        /* <DEDUP_REMOVED lines=19> */
.L_x_300:
[----:B------:R-:W-:Y:S05]  /*2fd0*/  BSYNC B0 ;  /* 0x0000000000007941 */ /* 0x000fea0003800000 */
.L_x_298:
        /* <DEDUP_REMOVED lines=16> */
        .weak           $__internal_37_$__cuda_sm20_div_s64
        .type           $__internal_37_$__cuda_sm20_div_s64,@function
        .size           $__internal_37_$__cuda_sm20_div_s64,($__internal_38_$__cuda_sm20_div_u64 - $__internal_37_$__cuda_sm20_div_s64)
$__internal_37_$__cuda_sm20_div_s64:
        /* <DEDUP_REMOVED lines=83> */
[----:B------:R-:W-:Y:S06]  /*3610*/  RET.REL.NODEC R10 `(_ZN2at6native49_GLOBAL__N__cfa43aba_16_ReflectionPad_cu_f800513921reflection_pad1d_flatIN3c104HalfEEEvPKT_PS5_lllll) ;  /* 0xffffc9e00a007950 */ /* 0x000fec0003c3ffff */
        .weak           $__internal_38_$__cuda_sm20_div_u64
        .type           $__internal_38_$__cuda_sm20_div_u64,@function
        .size           $__internal_38_$__cuda_sm20_div_u64,($__internal_39_$__cuda_sm20_rem_s64 - $__internal_38_$__cuda_sm20_div_u64)
$__internal_38_$__cuda_sm20_div_u64:
        /* <DEDUP_REMOVED lines=67> */
[----:B------:R-:W-:Y:S06]  /*3a50*/  RET.REL.NODEC R2 `(_ZN2at6native49_GLOBAL__N__cfa43aba_16_ReflectionPad_cu_f800513921reflection_pad1d_flatIN3c104HalfEEEvPKT_PS5_lllll) ;  /* 0xffffc5a002007950 */ /* 0x000fec0003c3ffff */
        .weak           $__internal_39_$__cuda_sm20_rem_s64
        .type           $__internal_39_$__cuda_sm20_rem_s64,@function
        .size           $__internal_39_$__cuda_sm20_rem_s64,(.L_x_1171 - $__internal_39_$__cuda_sm20_rem_s64)
$__internal_39_$__cuda_sm20_rem_s64:
        /* <DEDUP_REMOVED lines=77> */
[----:B------:R-:W-:Y:S06]  /*3f30*/  RET.REL.NODEC R10 `(_ZN2at6native49_GLOBAL__N__cfa43aba_16_ReflectionPad_cu_f800513921reflection_pad1d_flatIN3c104HalfEEEvPKT_PS5_lllll) ;  /* 0xffffc0c00a007950 */ /* 0x000fec0003c3ffff */
.L_x_302:
        /* <DEDUP_REMOVED lines=12> */
.L_x_1171:


//--------------------- .text._ZN2at6native49_GLOBAL__N__cfa43aba_16_ReflectionPad_cu_f800513927reflection_pad1d_out_kernelIN3c104HalfEEEvPKT_PS5_lll --------------------------
	.section	.text._ZN2at6native49_GLOBAL__N__cfa43aba_16_ReflectionPad_cu_f800513927reflection_pad1d_out_kernelIN3c104HalfEEEvPKT_PS5_lll,"ax",@progbits
	.sectioninfo	@"SHI_REGISTERS=19"
	.align	128
.text._ZN2at6native49_GLOBAL__N__cfa43aba_16_ReflectionPad_cu_f800513927reflection_pad1d_out_kernelIN3c104HalfEEEvPKT_PS5_lll:
        .type           _ZN2at6native49_GLOBAL__N__cfa43aba_16_ReflectionPad_cu_f800513927reflection_pad1d_out_kernelIN3c104HalfEEEvPKT_PS5_lll,@function
        .size           _ZN2at6native49_GLOBAL__N__cfa43aba_16_ReflectionPad_cu_f800513927reflection_pad1d_out_kernelIN3c104HalfEEEvPKT_PS5_lll,(.L_x_1175 - _ZN2at6native49_GLOBAL__N__cfa43aba_16_ReflectionPad_cu_f800513927reflection_pad1d_out_kernelIN3c104HalfEEEvPKT_PS5_lll)
        .other          _ZN2at6native49_GLOBAL__N__cfa43aba_16_ReflectionPad_cu_f800513927reflection_pad1d_out_kernelIN3c104HalfEEEvPKT_PS5_lll,@"STO_CUDA_ENTRY STV_DEFAULT"
_ZN2at6native49_GLOBAL__N__cfa43aba_16_ReflectionPad_cu_f800513927reflection_pad1d_out_kernelIN3c104HalfEEEvPKT_PS5_lll:
        /* <DEDUP_REMOVED lines=66> */
.L_x_303:
        /* <DEDUP_REMOVED lines=14> */
.L_x_1175:


//--------------------- .text._ZN2at6native49_GLOBAL__N__cfa43aba_16_ReflectionPad_cu_f800513921reflection_pad1d_flatIN3c107complexIfEEEEvPKT_PS6_lllll --------------------------
	.section	.text._ZN2at6native49_GLOBAL__N__cfa43aba_16_ReflectionPad_cu_f800513921reflection_pad1d_flatIN3c107complexIfEEEEvPKT_PS6_lllll,"ax",@progbits
	.sectioninfo	@"SHI_REGISTERS=34"
	.align	128
.text._ZN2at6native49_GLOBAL__N__cfa43aba_16_ReflectionPad_cu_f800513921reflection_pad1d_flatIN3c107complexIfEEEEvPKT_PS6_lllll:
        .type           _ZN2at6native49_GLOBAL__N__cfa43aba_16_ReflectionPad_cu_f800513921reflection_pad1d_flatIN3c107complexIfEEEEvPKT_PS6_lllll,@function
        .size           _ZN2at6native49_GLOBAL__N__cfa43aba_16_ReflectionPad_cu_f800513921reflection_pad1d_flatIN3c107complexIfEEEEvPKT_PS6_lllll,(.L_x_1176 - _ZN2at6native49_GLOBAL__N__cfa43aba_16_ReflectionPad_cu_f800513921reflection_pad1d_flatIN3c107complexIfEEEEvPKT_PS6_lllll)
        .other          _ZN2at6native49_GLOBAL__N__cfa43aba_16_ReflectionPad_cu_f800513921reflection_pad1d_flatIN3c107complexIfEEEEvPKT_PS6_lllll,@"STO_CUDA_ENTRY STV_DEFAULT"
_ZN2at6native49_GLOBAL__N__cfa43aba_16_ReflectionPad_cu_f800513921reflection_pad1d_flatIN3c107complexIfEEEEvPKT_PS6_lllll:
        /* <DEDUP_REMOVED lines=35> */
[----:B------:R-:W-:Y:S05]  /*0230*/  CALL.REL.NOINC `($__internal_41_$__cuda_sm20_div_u64) ;  /* 0x000033e000007944 */ /* 0x000fea0003c00000 */
[----:B------:R-:W-:Y:S05]  /*0240*/  BRA `(.L_x_306) ;  /* 0x0000013000007947 */ /* 0x000fea0003800000 */
.L_x_305:
        /* <DEDUP_REMOVED lines=19> */
.L_x_306:
[----:B------:R-:W-:Y:S05]  /*0380*/  BSYNC B0 ;  /* 0x0000000000007941 */ /* 0x000fea0003800000 */
.L_x_304:
        /* <DEDUP_REMOVED lines=14> */
.L_x_316:
[----:B------:R-:W-:Y:S01]  /*0470*/  LOP3.LUT R0, R9, c[0x0][0x18c], RZ, 0xfc, !PT ;  /* 0x0000630009007a12 */ /* 0x000fe200078efcff */
[----:B------:R-:W-:Y:S03]  /*0480*/  BSSY B1, `(.L_x_310) ;  /* 0x000001d000017945 */ /* 0x000fe60003800000 */
[----:B------:R-:W-:-:S13]  /*0490*/  ISETP.NE.U32.AND P0, PT, R0, RZ, PT ;  /* 0x000000ff0000720c */ /* 0x000fda0003f05070 */
[----:B0-----:R-:W-:Y:S05]  /*04a0*/  @!P0 BRA `(.L_x_311) ;  /* 0x0000007000008947 */ /* 0x001fea0003800000 */
[----:B------:R-:W-:Y:S01]  /*04b0*/  IMAD.MOV.U32 R2, RZ, RZ, c[0x0][0x188] ;  /* 0x00006200ff027624 */ /* 0x000fe200078e00ff */
[----:B------:R-:W-:Y:S01]  /*04c0*/  MOV R8, 0x4f0 ;  /* 0x000004f000087802 */ /* 0x000fe20000000f00 */
[----:B------:R-:W-:Y:S02]  /*04d0*/  IMAD.MOV.U32 R0, RZ, RZ, c[0x0][0x18c] ;  /* 0x00006300ff007624 */ /* 0x000fe400078e00ff */
[----:B------:R-:W-:Y:S05]  /*04e0*/  CALL.REL.NOINC `($__internal_40_$__cuda_sm20_div_s64) ;  /* 0x00002bf000007944 */ /* 0x000fea0003c00000 */
[----:B------:R-:W-:Y:S02]  /*04f0*/  IMAD.MOV.U32 R26, RZ, RZ, R16 ;  /* 0x000000ffff1a7224 */ /* 0x000fe400078e0010 */
[----:B------:R-:W-:Y:S01]  /*0500*/  IMAD.MOV.U32 R27, RZ, RZ, R17 ;  /* 0x000000ffff1b7224 */ /* 0x000fe200078e0011 */
[----:B------:R-:W-:Y:S05]  /*0510*/  BRA `(.L_x_312) ;  /* 0x0000013000007947 */ /* 0x000fea0003800000 */
.L_x_311:
        /* <DEDUP_REMOVED lines=19> */
.L_x_312:
[----:B------:R-:W-:Y:S05]  /*0650*/  BSYNC B1 ;  /* 0x0000000000017941 */ /* 0x000fea0003800000 */
.L_x_310:
        /* <DEDUP_REMOVED lines=14> */
[----:B------:R-:W-:Y:S05]  /*0740*/  CALL.REL.NOINC `($__internal_42_$__cuda_sm20_rem_s64) ;  /* 0x0000331000007944 */ /* 0x000fea0003c00000 */
[----:B------:R-:W-:Y:S02]  /*0750*/  IMAD.MOV.U32 R10, RZ, RZ, R0 ;  /* 0x000000ffff0a7224 */ /* 0x000fe400078e0000 */
[----:B------:R-:W-:Y:S01]  /*0760*/  IMAD.MOV.U32 R11, RZ, RZ, R7 ;  /* 0x000000ffff0b7224 */ /* 0x000fe200078e0007 */
[----:B------:R-:W-:Y:S05]  /*0770*/  BRA `(.L_x_315) ;  /* 0x0000012000007947 */ /* 0x000fea0003800000 */
.L_x_314:
        /* <DEDUP_REMOVED lines=18> */
.L_x_315:
[----:B------:R-:W-:Y:S05]  /*08a0*/  BSYNC B1 ;  /* 0x0000000000017941 */ /* 0x000fea0003800000 */
.L_x_313:
        /* <DEDUP_REMOVED lines=18> */
[----:B------:R-:W2:Y:S01]  /*09d0*/  LDG.E.64.CONSTANT R16, [R16.64] ;  /* 0x0000000a10107981 */ /* 0x000ea2000c1e9b00 */
        /* <DEDUP_REMOVED lines=10> */
[----:B--2---:R0:W-:Y:S09]  /*0a80*/  STG.E.64 [R10.64], R16 ;  /* 0x000000100a007986 */ /* 0x0041f2000c101b0a */
[----:B------:R-:W-:Y:S05]  /*0a90*/  @P0 BRA `(.L_x_316) ;  /* 0xfffff9d000000947 */ /* 0x000fea000383ffff */
.L_x_309:
[----:B------:R-:W-:Y:S05]  /*0aa0*/  BSYNC B0 ;  /* 0x0000000000007941 */ /* 0x000fea0003800000 */
.L_x_308:
[----:B------:R-:W-:-:S04]  /*0ab0*/  ISETP.GE.U32.AND P0, PT, R14, 0x3, PT ;  /* 0x000000030e00780c */ /* 0x000fc80003f06070 */
[----:B------:R-:W-:-:S13]  /*0ac0*/  ISETP.GE.U32.AND.EX P0, PT, R15, RZ, PT, P0 ;  /* 0x000000ff0f00720c */ /* 0x000fda0003f06100 */
[----:B------:R-:W-:Y:S05]  /*0ad0*/  @!P0 EXIT ;  /* 0x000000000000894d */ /* 0x000fea0003800000 */
.L_x_342:
        /* <DEDUP_REMOVED lines=13> */
[----:B0-----:R-:W-:Y:S05]  /*0bb0*/  CALL.REL.NOINC `($__internal_40_$__cuda_sm20_div_s64) ;  /* 0x0000252000007944 */ /* 0x001fea0003c00000 */
[----:B------:R-:W-:Y:S02]  /*0bc0*/  IMAD.MOV.U32 R14, RZ, RZ, R16 ;  /* 0x000000ffff0e7224 */ /* 0x000fe400078e0010 */
[----:B------:R-:W-:Y:S01]  /*0bd0*/  IMAD.MOV.U32 R15, RZ, RZ, R17 ;  /* 0x000000ffff0f7224 */ /* 0x000fe200078e0011 */
[----:B------:R-:W-:Y:S05]  /*0be0*/  BRA `(.L_x_319) ;  /* 0x0000013000007947 */ /* 0x000fea0003800000 */
.L_x_318:
        /* <DEDUP_REMOVED lines=19> */
.L_x_319:
[----:B------:R-:W-:Y:S05]  /*0d20*/  BSYNC B0 ;  /* 0x0000000000007941 */ /* 0x000fea0003800000 */
.L_x_317:
        /* <DEDUP_REMOVED lines=17> */
.L_x_321:
        /* <DEDUP_REMOVED lines=18> */
.L_x_322:
[----:B------:R-:W-:Y:S05]  /*0f60*/  BSYNC B0 ;  /* 0x0000000000007941 */ /* 0x000fea0003800000 */
.L_x_320:
        /* <DEDUP_REMOVED lines=19> */
[C---:B------:R-:W-:Y:S01]  /*10a0*/  LEA R22, P0, R6.reuse, c[0x0][0x168], 0x3 ;  /* 0x00005a0006167a11 */ /* 0x040fe200078018ff */
[----:B------:R-:W-:Y:S03]  /*10b0*/  BSSY B0, `(.L_x_323) ;  /* 0x0000023000007945 */ /* 0x000fe60003800000 */
[----:B------:R-:W-:Y:S02]  /*10c0*/  LEA.HI.X R23, R6, c[0x0][0x16c], R9, 0x3, P0 ;  /* 0x00005b0006177a11 */ /* 0x000fe400000f1c09 */
[----:B------:R-:W-:-:S05]  /*10d0*/  IADD3 R15, P0, R12, R6, RZ ;  /* 0x000000060c0f7210 */ /* 0x000fca0007f1e0ff */
[----:B------:R-:W-:-:S05]  /*10e0*/  IMAD.X R9, R13, 0x1, R9, P0 ;  /* 0x000000010d097824 */ /* 0x000fca00000e0609 */
[----:B------:R-:W-:-:S04]  /*10f0*/  LOP3.LUT R0, R9, c[0x0][0x18c], RZ, 0xfc, !PT ;  /* 0x0000630009007a12 */ /* 0x000fc800078efcff */
[----:B------:R-:W-:Y:S01]  /*1100*/  ISETP.NE.U32.AND P0, PT, R0, RZ, PT ;  /* 0x000000ff0000720c */ /* 0x000fe20003f05070 */
[----:B--2---:R0:W-:-:S12]  /*1110*/  STG.E.64 [R22.64], R10 ;  /* 0x0000000a16007986 */ /* 0x0041d8000c101b0a */
[----:B------:R-:W-:Y:S05]  /*1120*/  @!P0 BRA `(.L_x_324) ;  /* 0x0000008000008947 */ /* 0x000fea0003800000 */
[----:B------:R-:W-:Y:S01]  /*1130*/  IMAD.MOV.U32 R6, RZ, RZ, R15 ;  /* 0x000000ffff067224 */ /* 0x000fe200078e000f */
[----:B------:R-:W-:Y:S01]  /*1140*/  MOV R8, 0x1180 ;  /* 0x0000118000087802 */ /* 0x000fe20000000f00 */
[----:B------:R-:W-:Y:S02]  /*1150*/  IMAD.MOV.U32 R2, RZ, RZ, c[0x0][0x188] ;  /* 0x00006200ff027624 */ /* 0x000fe400078e00ff */
[----:B------:R-:W-:Y:S02]  /*1160*/  IMAD.MOV.U32 R0, RZ, RZ, c[0x0][0x18c] ;  /* 0x00006300ff007624 */ /* 0x000fe400078e00ff */
[----:B0-----:R-:W-:Y:S05]  /*1170*/  CALL.REL.NOINC `($__internal_40_$__cuda_sm20_div_s64) ;  /* 0x00001f6000007944 */ /* 0x001fea0003c00000 */
[----:B------:R-:W-:Y:S02]  /*1180*/  IMAD.MOV.U32 R26, RZ, RZ, R16 ;  /* 0x000000ffff1a7224 */ /* 0x000fe400078e0010 */
[----:B------:R-:W-:Y:S01]  /*1190*/  IMAD.MOV.U32 R27, RZ, RZ, R17 ;  /* 0x000000ffff1b7224 */ /* 0x000fe200078e0011 */
[----:B------:R-:W-:Y:S05]  /*11a0*/  BRA `(.L_x_325) ;  /* 0x0000013000007947 */ /* 0x000fea0003800000 */
.L_x_324:
        /* <DEDUP_REMOVED lines=19> */
.L_x_325:
[----:B------:R-:W-:Y:S05]  /*12e0*/  BSYNC B0 ;  /* 0x0000000000007941 */ /* 0x000fea0003800000 */
.L_x_323:
[----:B------:R-:W-:Y:S01]  /*12f0*/  IADD3 R5, P1, RZ, -R26, RZ ;  /* 0x8000001aff057210 */ /* 0x000fe20007f3e0ff */
[----:B------:R-:W-:Y:S01]  /*1300*/  BSSY B0, `(.L_x_326) ;  /* 0x0000021000007945 */ /* 0x000fe20003800000 */
[----:B0-----:R-:W-:-:S03]  /*1310*/  IADD3 R10, P0, R15, -c[0x0][0x178], RZ ;  /* 0x80005e000f0a7a10 */ /* 0x001fc60007f1e0ff */
        /* <DEDUP_REMOVED lines=11> */
[----:B------:R-:W-:Y:S01]  /*13d0*/  IMAD.MOV.U32 R6, RZ, RZ, R0 ;  /* 0x000000ffff067224 */ /* 0x000fe200078e0000 */
[----:B------:R-:W-:Y:S05]  /*13e0*/  BRA `(.L_x_328) ;  /* 0x0000012000007947 */ /* 0x000fea0003800000 */
.L_x_327:
        /* <DEDUP_REMOVED lines=18> */
.L_x_328:
[----:B------:R-:W-:Y:S05]  /*1510*/  BSYNC B0 ;  /* 0x0000000000007941 */ /* 0x000fea0003800000 */
.L_x_326:
        /* <DEDUP_REMOVED lines=19> */
[----:B------:R-:W-:Y:S01]  /*1650*/  IADD3 R22, P0, R22, R3, RZ ;  /* 0x0000000316167210 */ /* 0x000fe20007f1e0ff */
[----:B------:R-:W-:Y:S04]  /*1660*/  BSSY B0, `(.L_x_329) ;  /* 0x0000023000007945 */ /* 0x000fe80003800000 */
[----:B------:R-:W-:Y:S01]  /*1670*/  IMAD.X R23, R23, 0x1, R4, P0 ;  /* 0x0000000117177824 */ /* 0x000fe200000e0604 */
[----:B------:R-:W-:-:S05]  /*1680*/  IADD3 R15, P0, R12, R15, RZ ;  /* 0x0000000f0c0f7210 */ /* 0x000fca0007f1e0ff */
[----:B------:R-:W-:-:S05]  /*1690*/  IMAD.X R9, R13, 0x1, R9, P0 ;  /* 0x000000010d097824 */ /* 0x000fca00000e0609 */
[----:B------:R-:W-:-:S04]  /*16a0*/  LOP3.LUT R0, R9, c[0x0][0x18c], RZ, 0xfc, !PT ;  /* 0x0000630009007a12 */ /* 0x000fc800078efcff */
[----:B------:R-:W-:Y:S01]  /*16b0*/  ISETP.NE.U32.AND P0, PT, R0, RZ, PT ;  /* 0x000000ff0000720c */ /* 0x000fe20003f05070 */
[----:B--2---:R0:W-:-:S12]  /*16c0*/  STG.E.64 [R22.64], R6 ;  /* 0x0000000616007986 */ /* 0x0041d8000c101b0a */
[----:B------:R-:W-:Y:S05]  /*16d0*/  @!P0 BRA `(.L_x_330) ;  /* 0x0000008000008947 */ /* 0x000fea0003800000 */
[----:B0-----:R-:W-:Y:S01]  /*16e0*/  IMAD.MOV.U32 R6, RZ, RZ, R15 ;  /* 0x000000ffff067224 */ /* 0x001fe200078e000f */
[----:B------:R-:W-:Y:S01]  /*16f0*/  MOV R8, 0x1730 ;  /* 0x0000173000087802 */ /* 0x000fe20000000f00 */
[----:B------:R-:W-:Y:S02]  /*1700*/  IMAD.MOV.U32 R2, RZ, RZ, c[0x0][0x188] ;  /* 0x00006200ff027624 */ /* 0x000fe400078e00ff */
[----:B------:R-:W-:Y:S02]  /*1710*/  IMAD.MOV.U32 R0, RZ, RZ, c[0x0][0x18c] ;  /* 0x00006300ff007624 */ /* 0x000fe400078e00ff */
[----:B------:R-:W-:Y:S05]  /*1720*/  CALL.REL.NOINC `($__internal_40_$__cuda_sm20_div_s64) ;  /* 0x000019b000007944 */ /* 0x000fea0003c00000 */
[----:B------:R-:W-:Y:S02]  /*1730*/  IMAD.MOV.U32 R26, RZ, RZ, R16 ;  /* 0x000000ffff1a7224 */ /* 0x000fe400078e0010 */
[----:B------:R-:W-:Y:S01]  /*1740*/  IMAD.MOV.U32 R27, RZ, RZ, R17 ;  /* 0x000000ffff1b7224 */ /* 0x000fe200078e0011 */
[----:B------:R-:W-:Y:S05]  /*1750*/  BRA `(.L_x_331) ;  /* 0x0000013000007947 */ /* 0x000fea0003800000 */
.L_x_330:
        /* <DEDUP_REMOVED lines=19> */
.L_x_331:
[----:B------:R-:W-:Y:S05]  /*1890*/  BSYNC B0 ;  /* 0x0000000000007941 */ /* 0x000fea0003800000 */
.L_x_329:
        /* <DEDUP_REMOVED lines=16> */
.L_x_333:
        /* <DEDUP_REMOVED lines=18> */
.L_x_334:
[----:B------:R-:W-:Y:S05]  /*1ac0*/  BSYNC B0 ;  /* 0x0000000000007941 */ /* 0x000fea0003800000 */
.L_x_332:
        /* <DEDUP_REMOVED lines=36> */
.L_x_336:
        /* <DEDUP_REMOVED lines=19> */
.L_x_337:
[----:B------:R-:W-:Y:S05]  /*1e40*/  BSYNC B0 ;  /* 0x0000000000007941 */ /* 0x000fea0003800000 */
.L_x_335:
        /* <DEDUP_REMOVED lines=16> */
.L_x_339:
        /* <DEDUP_REMOVED lines=18> */
.L_x_340:
[----:B------:R-:W-:Y:S05]  /*2070*/  BSYNC B0 ;  /* 0x0000000000007941 */ /* 0x000fea0003800000 */
.L_x_338:
        /* <DEDUP_REMOVED lines=19> */
[----:B------:R-:W-:-:S05]  /*21b0*/  IADD3 R2, P0, R22, R3, RZ ;  /* 0x0000000316027210 */ /* 0x000fca0007f1e0ff */
[----:B------:R-:W-:Y:S01]  /*21c0*/  IMAD.X R3, R23, 0x1, R4, P0 ;  /* 0x0000000117037824 */ /* 0x000fe200000e0604 */
[----:B------:R-:W-:-:S05]  /*21d0*/  IADD3 R6, P0, R12, R15, RZ ;  /* 0x0000000f0c067210 */ /* 0x000fca0007f1e0ff */
[----:B------:R-:W-:Y:S01]  /*21e0*/  IMAD.X R9, R13, 0x1, R9, P0 ;  /* 0x000000010d097824 */ /* 0x000fe200000e0609 */
[----:B------:R-:W-:-:S04]  /*21f0*/  ISETP.GE.U32.AND P0, PT, R6, UR6, PT ;  /* 0x0000000606007c0c */ /* 0x000fc8000bf06070 */
[----:B------:R-:W-:Y:S01]  /*2200*/  ISETP.GE.AND.EX P0, PT, R9, UR5, PT, P0 ;  /* 0x0000000509007c0c */ /* 0x000fe2000bf06300 */
[----:B--2---:R0:W-:-:S12]  /*2210*/  STG.E.64 [R2.64], R10 ;  /* 0x0000000a02007986 */ /* 0x0041d8000c101b0a */
[----:B------:R-:W-:Y:S01]  /*2220*/  @P0 CALL.REL.NOINC `(.L_x_341) ;  /* 0x0000001000000944 */ /* 0x000fe20003c00000 */
[----:B------:R-:W-:Y:S05]  /*2230*/  BRA `(.L_x_342) ;  /* 0xffffe8a000007947 */ /* 0x000fea000383ffff */
.L_x_341:
[----:B------:R-:W-:Y:S05]  /*2240*/  EXIT ;  /* 0x000000000000794d */ /* 0x000fea0003800000 */
.L_x_307:
[----:B------:R-:W-:Y:S01]  /*2250*/  ISETP.NE.U32.AND P0, PT, R3, RZ, PT ;  /* 0x000000ff0300720c */ /* 0x000fe20003f05070 */
[----:B------:R-:W-:Y:S03]  /*2260*/  BSSY B0, `(.L_x_343) ;  /* 0x0000036000007945 */ /* 0x000fe60003800000 */
[----:B------:R-:W-:-:S13]  /*2270*/  ISETP.NE.AND.EX P0, PT, R4, RZ, PT, P0 ;  /* 0x000000ff0400720c */ /* 0x000fda0003f05300 */
[----:B------:R-:W-:Y:S05]  /*2280*/  @!P0 BRA `(.L_x_344) ;  /* 0x0000033000008947 */ /* 0x000fea0003800000 */
[----:B------:R-:W-:Y:S02]  /*2290*/  LEA R19, P0, R6, c[0x0][0x168], 0x3 ;  /* 0x00005a0006137a11 */ /* 0x000fe400078018ff */
[----:B------:R-:W-:Y:S02]  /*22a0*/  SHF.L.U64.HI R20, R12, 0x3, R13 ;  /* 0x000000030c147819 */ /* 0x000fe4000001020d */
[----:B------:R-:W-:Y:S02]  /*22b0*/  LEA.HI.X R21, R6, c[0x0][0x16c], R9, 0x3, P0 ;  /* 0x00005b0006157a11 */ /* 0x000fe400000f1c09 */
.L_x_348:
        /* <DEDUP_REMOVED lines=8> */
[----:B------:R-:W-:Y:S05]  /*2340*/  BRA `(.L_x_347) ;  /* 0x0000013000007947 */ /* 0x000fea0003800000 */
.L_x_346:
        /* <DEDUP_REMOVED lines=19> */
.L_x_347:
[----:B------:R-:W-:Y:S05]  /*2480*/  BSYNC B1 ;  /* 0x0000000000017941 */ /* 0x000fea0003800000 */
.L_x_345:
[----:B------:R-:W-:Y:S02]  /*2490*/  IMAD R5, R17, c[0x0][0x170], RZ ;  /* 0x00005c0011057a24 */ /* 0x000fe400078e02ff */
[----:B------:R-:W-:-:S04]  /*24a0*/  IMAD.WIDE.U32 R10, R16, c[0x0][0x170], RZ ;  /* 0x00005c00100a7a25 */ /* 0x000fc800078e00ff */
[----:B------:R-:W-:Y:S01]  /*24b0*/  IMAD R5, R16, c[0x0][0x174], R5 ;  /* 0x00005d0010057a24 */ /* 0x000fe200078e0205 */
[----:B------:R-:W-:-:S03]  /*24c0*/  LEA R16, P0, R10, c[0x0][0x160], 0x3 ;  /* 0x000058000a107a11 */ /* 0x000fc600078018ff */
[----:B------:R-:W-:-:S05]  /*24d0*/  IMAD.IADD R5, R11, 0x1, R5 ;  /* 0x000000010b057824 */ /* 0x000fca00078e0205 */
        /* <DEDUP_REMOVED lines=14> */
.L_x_344:
[----:B------:R-:W-:Y:S05]  /*25c0*/  BSYNC B0 ;  /* 0x0000000000007941 */ /* 0x000fea0003800000 */
.L_x_343:
[----:B------:R-:W-:-:S04]  /*25d0*/  ISETP.GE.U32.AND P0, PT, R14, 0x3, PT ;  /* 0x000000030e00780c */ /* 0x000fc80003f06070 */
[----:B------:R-:W-:-:S13]  /*25e0*/  ISETP.GE.U32.AND.EX P0, PT, R15, RZ, PT, P0 ;  /* 0x000000ff0f00720c */ /* 0x000fda0003f06100 */
[----:B------:R-:W-:Y:S05]  /*25f0*/  @!P0 EXIT ;  /* 0x000000000000894d */ /* 0x000fea0003800000 */
.L_x_361:
        /* <DEDUP_REMOVED lines=13> */
[----:B0-----:R-:W-:Y:S05]  /*26d0*/  CALL.REL.NOINC `($__internal_40_$__cuda_sm20_div_s64) ;  /* 0x00000a0000007944 */ /* 0x001fea0003c00000 */
[----:B------:R-:W-:Y:S05]  /*26e0*/  BRA `(.L_x_351) ;  /* 0x0000013000007947 */ /* 0x000fea0003800000 */
.L_x_350:
        /* <DEDUP_REMOVED lines=19> */
.L_x_351:
[----:B------:R-:W-:Y:S05]  /*2820*/  BSYNC B0 ;  /* 0x0000000000007941 */ /* 0x000fea0003800000 */
.L_x_349:
[----:B------:R-:W-:Y:S02]  /*2830*/  IMAD R5, R17, c[0x0][0x170], RZ ;  /* 0x00005c0011057a24 */ /* 0x000fe400078e02ff */
[----:B------:R-:W-:-:S04]  /*2840*/  IMAD.WIDE.U32 R10, R16, c[0x0][0x170], RZ ;  /* 0x00005c00100a7a25 */ /* 0x000fc800078e00ff */
[----:B------:R-:W-:Y:S01]  /*2850*/  IMAD R5, R16, c[0x0][0x174], R5 ;  /* 0x00005d0010057a24 */ /* 0x000fe200078e0205 */
[----:B------:R-:W-:-:S03]  /*2860*/  LEA R16, P0, R10, c[0x0][0x160], 0x3 ;  /* 0x000058000a107a11 */ /* 0x000fc600078018ff */
[----:B------:R-:W-:-:S05]  /*2870*/  IMAD.IADD R5, R11, 0x1, R5 ;  /* 0x000000010b057824 */ /* 0x000fca00078e0205 */
        /* <DEDUP_REMOVED lines=11> */
[----:B------:R-:W-:Y:S01]  /*2930*/  IMAD.MOV.U32 R2, RZ, RZ, c[0x0][0x188] ;  /* 0x00006200ff027624 */ /* 0x000fe200078e00ff */
[----:B------:R-:W-:Y:S01]  /*2940*/  MOV R8, 0x2970 ;  /* 0x0000297000087802 */ /* 0x000fe20000000f00 */
[----:B------:R-:W-:Y:S02]  /*2950*/  IMAD.MOV.U32 R0, RZ, RZ, c[0x0][0x18c] ;  /* 0x00006300ff007624 */ /* 0x000fe400078e00ff */
[----:B0-----:R-:W-:Y:S05]  /*2960*/  CALL.REL.NOINC `($__internal_40_$__cuda_sm20_div_s64) ;  /* 0x0000077000007944 */ /* 0x001fea0003c00000 */
[----:B------:R-:W-:Y:S05]  /*2970*/  BRA `(.L_x_354) ;  /* 0x0000013000007947 */ /* 0x000fea0003800000 */
.L_x_353:
        /* <DEDUP_REMOVED lines=19> */
.L_x_354:
[----:B------:R-:W-:Y:S05]  /*2ab0*/  BSYNC B0 ;  /* 0x0000000000007941 */ /* 0x000fea0003800000 */
.L_x_352:
[----:B------:R-:W-:Y:S02]  /*2ac0*/  IMAD R5, R17, c[0x0][0x170], RZ ;  /* 0x00005c0011057a24 */ /* 0x000fe400078e02ff */
[----:B------:R-:W-:-:S04]  /*2ad0*/  IMAD.WIDE.U32 R10, R16, c[0x0][0x170], RZ ;  /* 0x00005c00100a7a25 */ /* 0x000fc800078e00ff */
[----:B------:R-:W-:Y:S01]  /*2ae0*/  IMAD R5, R16, c[0x0][0x174], R5 ;  /* 0x00005d0010057a24 */ /* 0x000fe200078e0205 */
[----:B------:R-:W-:-:S03]  /*2af0*/  LEA R16, P0, R10, c[0x0][0x160], 0x3 ;  /* 0x000058000a107a11 */ /* 0x000fc600078018ff */
[----:B------:R-:W-:-:S05]  /*2b00*/  IMAD.IADD R5, R11, 0x1, R5 ;  /* 0x000000010b057824 */ /* 0x000fca00078e0205 */
        /* <DEDUP_REMOVED lines=16> */
.L_x_356:
        /* <DEDUP_REMOVED lines=19> */
.L_x_357:
[----:B------:R-:W-:Y:S05]  /*2d40*/  BSYNC B0 ;  /* 0x0000000000007941 */ /* 0x000fea0003800000 */
.L_x_355:
        /* <DEDUP_REMOVED lines=21> */
.L_x_359:
        /* <DEDUP_REMOVED lines=19> */
.L_x_360:
[----:B------:R-:W-:Y:S05]  /*2fd0*/  BSYNC B0 ;  /* 0x0000000000007941 */ /* 0x000fea0003800000 */
.L_x_358:
[----:B------:R-:W-:Y:S02]  /*2fe0*/  IMAD R5, R17, c[0x0][0x170], RZ ;  /* 0x00005c0011057a24 */ /* 0x000fe400078e02ff */
[----:B------:R-:W-:-:S04]  /*2ff0*/  IMAD.WIDE.U32 R10, R16, c[0x0][0x170], RZ ;  /* 0x00005c00100a7a25 */ /* 0x000fc800078e00ff */
[----:B------:R-:W-:Y:S01]  /*3000*/  IMAD R5, R16, c[0x0][0x174], R5 ;  /* 0x00005d0010057a24 */ /* 0x000fe200078e0205 */
[----:B------:R-:W-:-:S03]  /*3010*/  LEA R16, P0, R10, c[0x0][0x160], 0x3 ;  /* 0x000058000a107a11 */ /* 0x000fc600078018ff */
[----:B------:R-:W-:-:S05]  /*3020*/  IMAD.IADD R5, R11, 0x1, R5 ;  /* 0x000000010b057824 */ /* 0x000fca00078e0205 */
        /* <DEDUP_REMOVED lines=9> */
[----:B------:R-:W-:Y:S05]  /*30c0*/  @!P0 BRA `(.L_x_361) ;  /* 0xfffff53000008947 */ /* 0x000fea000383ffff */
[----:B------:R-:W-:Y:S05]  /*30d0*/  EXIT ;  /* 0x000000000000794d */ /* 0x000fea0003800000 */
        .weak           $__internal_40_$__cuda_sm20_div_s64
        .type           $__internal_40_$__cuda_sm20_div_s64,@function
        .size           $__internal_40_$__cuda_sm20_div_s64,($__internal_41_$__cuda_sm20_div_u64 - $__internal_40_$__cuda_sm20_div_s64)
$__internal_40_$__cuda_sm20_div_s64:
        /* <DEDUP_REMOVED lines=83> */
[----:B------:R-:W-:Y:S06]  /*3610*/  RET.REL.NODEC R10 `(_ZN2at6native49_GLOBAL__N__cfa43aba_16_ReflectionPad_cu_f800513921reflection_pad1d_flatIN3c107complexIfEEEEvPKT_PS6_lllll) ;  /* 0xffffc9e00a007950 */ /* 0x000fec0003c3ffff */
        .weak           $__internal_41_$__cuda_sm20_div_u64
        .type           $__internal_41_$__cuda_sm20_div_u64,@function
        .size           $__internal_41_$__cuda_sm20_div_u64,($__internal_42_$__cuda_sm20_rem_s64 - $__internal_41_$__cuda_sm20_div_u64)
$__internal_41_$__cuda_sm20_div_u64:
        /* <DEDUP_REMOVED lines=67> */
[----:B------:R-:W-:Y:S06]  /*3a50*/  RET.REL.NODEC R2 `(_ZN2at6native49_GLOBAL__N__cfa43aba_16_ReflectionPad_cu_f800513921reflection_pad1d_flatIN3c107complexIfEEEEvPKT_PS6_lllll) ;  /* 0xffffc5a002007950 */ /* 0x000fec0003c3ffff */
        .weak           $__internal_42_$__cuda_sm20_rem_s64
        .type           $__internal_42_$__cuda_sm20_rem_s64,@function
        .size           $__internal_42_$__cuda_sm20_rem_s64,(.L_x_1176 - $__internal_42_$__cuda_sm20_rem_s64)
$__internal_42_$__cuda_sm20_rem_s64:
        /* <DEDUP_REMOVED lines=77> */
[----:B------:R-:W-:Y:S06]  /*3f30*/  RET.REL.NODEC R10 `(_ZN2at6native49_GLOBAL__N__cfa43aba_16_ReflectionPad_cu_f800513921reflection_pad1d_flatIN3c107complexIfEEEEvPKT_PS6_lllll) ;  /* 0xffffc0c00a007950 */ /* 0x000fec0003c3ffff */
.L_x_362:
        /* <DEDUP_REMOVED lines=12> */
.L_x_1176:


//--------------------- .text._ZN2at6native49_GLOBAL__N__cfa43aba_16_ReflectionPad_cu_f800513927reflection_pad1d_out_kernelIN3c107complexIfEEEEvPKT_PS6_lll --------------------------
	.section	.text._ZN2at6native49_GLOBAL__N__cfa43aba_16_ReflectionPad_cu_f800513927reflection_pad1d_out_kernelIN3c107complexIfEEEEvPKT_PS6_lll,"ax",@progbits
	.sectioninfo	@"SHI_REGISTERS=19"
	.align	128
.text._ZN2at6native49_GLOBAL__N__cfa43aba_16_ReflectionPad_cu_f800513927reflection_pad1d_out_kernelIN3c107complexIfEEEEvPKT_PS6_lll:
        .type           _ZN2at6native49_GLOBAL__N__cfa43aba_16_ReflectionPad_cu_f800513927reflection_pad1d_out_kernelIN3c107complexIfEEEEvPKT_PS6_lll,@function
        .size           _ZN2at6native49_GLOBAL__N__cfa43aba_16_ReflectionPad_cu_f800513927reflection_pad1d_out_kernelIN3c107complexIfEEEEvPKT_PS6_lll,(.L_x_1180 - _ZN2at6native49_GLOBAL__N__cfa43aba_16_ReflectionPad_cu_f800513927reflection_pad1d_out_kernelIN3c107complexIfEEEEvPKT_PS6_lll)
        .other          _ZN2at6native49_GLOBAL__N__cfa43aba_16_ReflectionPad_cu_f800513927reflection_pad1d_out_kernelIN3c107complexIfEEEEvPKT_PS6_lll,@"STO_CUDA_ENTRY STV_DEFAULT"
_ZN2at6native49_GLOBAL__N__cfa43aba_16_ReflectionPad_cu_f800513927reflection_pad1d_out_kernelIN3c107complexIfEEEEvPKT_PS6_lll:
        /* <DEDUP_REMOVED lines=57> */
[----:B------:R-:W2:Y:S01]  /*0390*/  LDG.E.64 R8, [R8.64] ;  /* 0x0000000408087981 */ /* 0x000ea2000c1e1b00 */
[----:B------:R-:W-:-:S04]  /*03a0*/  IMAD.MOV.U32 R3, RZ, RZ, RZ ;  /* 0x000000ffff037224 */ /* 0x000fc800078e00ff */
[----:B------:R-:W-:-:S04]  /*03b0*/  IMAD.WIDE.U32 R2, R7, R5, R2 ;  /* 0x0000000507027225 */ /* 0x000fc800078e0002 */
[----:B------:R-:W-:Y:S01]  /*03c0*/  IMAD R7, R0, R7, RZ ;  /* 0x0000000700077224 */ /* 0x000fe200078e02ff */
[----:B------:R-:W-:-:S03]  /*03d0*/  LEA R4, P0, R2, c[0x0][0x168], 0x3 ;  /* 0x00005a0002047a11 */ /* 0x000fc600078018ff */
[----:B------:R-:W-:-:S05]  /*03e0*/  IMAD.IADD R3, R3, 0x1, R7 ;  /* 0x0000000103037824 */ /* 0x000fca00078e0207 */
[----:B------:R-:W-:-:S05]  /*03f0*/  LEA.HI.X R5, R2, c[0x0][0x16c], R3, 0x3, P0 ;  /* 0x00005b0002057a11 */ /* 0x000fca00000f1c03 */
[----:B--2---:R-:W-:Y:S01]  /*0400*/  STG.E.64 [R4.64], R8 ;  /* 0x0000000804007986 */ /* 0x004fe2000c101b04 */
[----:B------:R-:W-:Y:S05]  /*0410*/  EXIT ;  /* 0x000000000000794d */ /* 0x000fea0003800000 */
.L_x_363:
        /* <DEDUP_REMOVED lines=14> */
.L_x_1180:


//--------------------- .text._ZN2at6native49_GLOBAL__N__cfa43aba_16_ReflectionPad_cu_f800513921reflection_pad1d_flatIN3c107complexIdEEEEvPKT_PS6_lllll --------------------------
	.section	.text._ZN2at6native49_GLOBAL__N__cfa43aba_16_ReflectionPad_cu_f800513921reflection_pad1d_flatIN3c107complexIdEEEEvPKT_PS6_lllll,"ax",@progbits
	.sectioninfo	@"SHI_REGISTERS=34"
	.align	128
.text._ZN2at6native49_GLOBAL__N__cfa43aba_16_ReflectionPad_cu_f800513921reflection_pad1d_flatIN3c107complexIdEEEEvPKT_PS6_lllll:
        .type           _ZN2at6native49_GLOBAL__N__cfa43aba_16_ReflectionPad_cu_f800513921reflection_pad1d_flatIN3c107complexIdEEEEvPKT_PS6_lllll,@function
        .size           _ZN2at6native49_GLOBAL__N__cfa43aba_16_ReflectionPad_cu_f800513921reflection_pad1d_flatIN3c107complexIdEEEEvPKT_PS6_lllll,(.L_x_1181 - _ZN2at6native49_GLOBAL__N__cfa43aba_16_ReflectionPad_cu_f800513921reflection_pad1d_flatIN3c107complexIdEEEEvPKT_PS6_lllll)
        .other          _ZN2at6native49_GLOBAL__N__cfa43aba_16_ReflectionPad_cu_f800513921reflection_pad1d_flatIN3c107complexIdEEEEvPKT_PS6_lllll,@"STO_CUDA_ENTRY STV_DEFAULT"
_ZN2at6native49_GLOBAL__N__cfa43aba_16_ReflectionPad_cu_f800513921reflection_pad1d_flatIN3c107complexIdEEEEvPKT_PS6_lllll:
        /* <DEDUP_REMOVED lines=27> */
[----:B------:R-:W-:Y:S01]  /*01b0*/  LOP3.LUT R7, RZ, R7, RZ, 0x33, !PT ;  /* 0x00000007ff077212 */ /* 0x000fe200078e33ff */
[----:B------:R-:W-:-:S03]  /*01c0*/  IMAD.MOV.U32 R12, RZ, RZ, R9 ;  /* 0x000000ffff0c7224 */ /* 0x000fc600078e0009 */
[----:B------:R-:W-:Y:S02]  /*01d0*/  IADD3.X R7, R7, UR5, R25, P0, P1 ;  /* 0x0000000507077c10 */ /* 0x000fe400087e2419 */
[C---:B------:R-:W-:Y:S02]  /*01e0*/  LEA R2, P1, R0.reuse, 0xfffffffe, 0x1 ;  /* 0xfffffffe00027811 */ /* 0x040fe400078208ff */
[----:B------:R-:W-:Y:S02]  /*01f0*/  LOP3.LUT R4, R7, R25, RZ, 0xfc, !PT ;  /* 0x0000001907047212 */ /* 0x000fe400078efcff */
[----:B------:R-:W-:Y:S02]  /*0200*/  LEA.HI.X R0, R0, 0xffffffff, R11, 0x1, P1 ;  /* 0xffffffff00007811 */ /* 0x000fe400008f0c0b */
[----:B------:R-:W-:-:S13]  /*0210*/  ISETP.NE.U32.AND P0, PT, R4, RZ, PT ;  /* 0x000000ff0400720c */ /* 0x000fda0003f05070 */
[----:B------:R-:W-:Y:S05]  /*0220*/  @!P0 BRA `(.L_x_365) ;  /* 0x0000003000008947 */ /* 0x000fea0003800000 */
[----:B------:R-:W-:Y:S02]  /*0230*/  MOV R4, 0x250 ;  /* 0x0000025000047802 */ /* 0x000fe40000000f00 */
[----:B------:R-:W-:Y:S05]  /*0240*/  CALL.REL.NOINC `($__internal_44_$__cuda_sm20_div_u64) ;  /* 0x0000348000007944 */ /* 0x000fea0003c00000 */
[----:B------:R-:W-:Y:S05]  /*0250*/  BRA `(.L_x_366) ;  /* 0x0000013000007947 */ /* 0x000fea0003800000 */
.L_x_365:
        /* <DEDUP_REMOVED lines=19> */
.L_x_366:
[----:B------:R-:W-:Y:S05]  /*0390*/  BSYNC B0 ;  /* 0x0000000000007941 */ /* 0x000fea0003800000 */
.L_x_364:
        /* <DEDUP_REMOVED lines=11> */
[C---:B------:R-:W-:Y:S02]  /*0450*/  LEA R6, P0, R5.reuse, c[0x0][0x168], 0x4 ;  /* 0x00005a0005067a11 */ /* 0x040fe400078020ff */
[----:B------:R-:W-:Y:S02]  /*0460*/  SHF.L.U64.HI R7, R24, 0x4, R25 ;  /* 0x0000000418077819 */ /* 0x000fe40000010219 */
[----:B------:R-:W-:Y:S02]  /*0470*/  LEA.HI.X R21, R5, c[0x0][0x16c], R12, 0x4, P0 ;  /* 0x00005b0005157a11 */ /* 0x000fe400000f240c */
.L_x_376:
[----:B0-----:R-:W-:Y:S01]  /*0480*/  LOP3.LUT R8, R12, c[0x0][0x18c], RZ, 0xfc, !PT ;  /* 0x000063000c087a12 */ /* 0x001fe200078efcff */
[----:B------:R-:W-:Y:S03]  /*0490*/  BSSY B1, `(.L_x_370) ;  /* 0x000001d000017945 */ /* 0x000fe60003800000 */
[----:B------:R-:W-:-:S13]  /*04a0*/  ISETP.NE.U32.AND P0, PT, R8, RZ, PT ;  /* 0x000000ff0800720c */ /* 0x000fda0003f05070 */
[----:B------:R-:W-:Y:S05]  /*04b0*/  @!P0 BRA `(.L_x_371) ;  /* 0x0000007000008947 */ /* 0x000fea0003800000 */
[----:B------:R-:W-:Y:S01]  /*04c0*/  IMAD.MOV.U32 R9, RZ, RZ, c[0x0][0x188] ;  /* 0x00006200ff097624 */ /* 0x000fe200078e00ff */
[----:B------:R-:W-:Y:S01]  /*04d0*/  MOV R8, 0x500 ;  /* 0x0000050000087802 */ /* 0x000fe20000000f00 */
[----:B------:R-:W-:Y:S02]  /*04e0*/  IMAD.MOV.U32 R10, RZ, RZ, c[0x0][0x18c] ;  /* 0x00006300ff0a7624 */ /* 0x000fe400078e00ff */
[----:B------:R-:W-:Y:S05]  /*04f0*/  CALL.REL.NOINC `($__internal_43_$__cuda_sm20_div_s64) ;  /* 0x00002c9000007944 */ /* 0x000fea0003c00000 */
[----:B------:R-:W-:Y:S02]  /*0500*/  IMAD.MOV.U32 R26, RZ, RZ, R13 ;  /* 0x000000ffff1a7224 */ /* 0x000fe400078e000d */
[----:B------:R-:W-:Y:S01]  /*0510*/  IMAD.MOV.U32 R27, RZ, RZ, R9 ;  /* 0x000000ffff1b7224 */ /* 0x000fe200078e0009 */
[----:B------:R-:W-:Y:S05]  /*0520*/  BRA `(.L_x_372) ;  /* 0x0000013000007947 */ /* 0x000fea0003800000 */
.L_x_371:
        /* <DEDUP_REMOVED lines=19> */
.L_x_372:
[----:B------:R-:W-:Y:S05]  /*0660*/  BSYNC B1 ;  /* 0x0000000000017941 */ /* 0x000fea0003800000 */
.L_x_370:
        /* <DEDUP_REMOVED lines=8> */
[----:B------:R-:W-:-:S05]  /*06f0*/  IMAD R9, R26, UR8, R9 ;  /* 0x000000081a097c24 */ /* 0x000fca000f8e0209 */
[----:B------:R-:W-:-:S04]  /*0700*/  IADD3 R13, R15, R9, RZ ;  /* 0x000000090f0d7210 */ /* 0x000fc80007ffe0ff */
[----:B------:R-:W-:-:S04]  /*0710*/  LOP3.LUT R8, R13, R0, RZ, 0xfc, !PT ;  /* 0x000000000d087212 */ /* 0x000fc800078efcff */
[----:B------:R-:W-:-:S13]  /*0720*/  ISETP.NE.U32.AND P0, PT, R8, RZ, PT ;  /* 0x000000ff0800720c */ /* 0x000fda0003f05070 */
[----:B------:R-:W-:Y:S05]  /*0730*/  @!P0 BRA `(.L_x_374) ;  /* 0x0000005000008947 */ /* 0x000fea0003800000 */
[----:B------:R-:W-:Y:S02]  /*0740*/  MOV R11, 0x760 ;  /* 0x00000760000b7802 */ /* 0x000fe40000000f00 */
[----:B------:R-:W-:Y:S05]  /*0750*/  CALL.REL.NOINC `($__internal_45_$__cuda_sm20_rem_s64) ;  /* 0x000033d000007944 */ /* 0x000fea0003c00000 */
[----:B------:R-:W-:Y:S02]  /*0760*/  IMAD.MOV.U32 R11, RZ, RZ, R10 ;  /* 0x000000ffff0b7224 */ /* 0x000fe400078e000a */
[----:B------:R-:W-:Y:S01]  /*0770*/  IMAD.MOV.U32 R10, RZ, RZ, R9 ;  /* 0x000000ffff0a7224 */ /* 0x000fe200078e0009 */
[----:B------:R-:W-:Y:S05]  /*0780*/  BRA `(.L_x_375) ;  /* 0x0000013000007947 */ /* 0x000fea0003800000 */
.L_x_374:
[----:B------:R-:W0:Y:S01]  /*0790*/  I2F.U32.RP R10, R2 ;  /* 0x00000002000a7306 */ /* 0x000e220000209000 */
[----:B------:R-:W-:-:S07]  /*07a0*/  ISETP.NE.U32.AND P1, PT, R2, RZ, PT ;  /* 0x000000ff0200720c */ /* 0x000fce0003f25070 */
[----:B0-----:R-:W0:Y:S02]  /*07b0*/  MUFU.RCP R10, R10 ;  /* 0x0000000a000a7308 */ /* 0x001e240000001000 */
[----:B0-----:R-:W-:-:S06]  /*07c0*/  IADD3 R8, R10, 0xffffffe, RZ ;  /* 0x0ffffffe0a087810 */ /* 0x001fcc0007ffe0ff */
[----:B------:R0:W1:Y:S02]  /*07d0*/  F2I.FTZ.U32.TRUNC.NTZ R9, R8 ;  /* 0x0000000800097305 */ /* 0x000064000021f000 */
[----:B0-----:R-:W-:Y:S02]  /*07e0*/  IMAD.MOV.U32 R8, RZ, RZ, RZ ;  /* 0x000000ffff087224 */ /* 0x001fe400078e00ff */
[----:B-1----:R-:W-:-:S04]  /*07f0*/  IMAD.MOV R11, RZ, RZ, -R9 ;  /* 0x000000ffff0b7224 */ /* 0x002fc800078e0a09 */
        /* <DEDUP_REMOVED lines=10> */
[----:B------:R-:W-:-:S05]  /*08a0*/  @!P1 LOP3.LUT R15, RZ, R2, RZ, 0x33, !PT ;  /* 0x00000002ff0f9212 */ /* 0x000fca00078e33ff */
[----:B------:R-:W-:Y:S02]  /*08b0*/  IMAD.MOV.U32 R10, RZ, RZ, R15 ;  /* 0x000000ffff0a7224 */ /* 0x000fe400078e000f */
.L_x_375:
[----:B------:R-:W-:Y:S05]  /*08c0*/  BSYNC B1 ;  /* 0x0000000000017941 */ /* 0x000fea0003800000 */
.L_x_373:
[--C-:B------:R-:W-:Y:S02]  /*08d0*/  SHF.R.S32.HI R13, RZ, 0x1f, R11.reuse ;  /* 0x0000001fff0d7819 */ /* 0x100fe4000001140b */
[----:B------:R-:W-:Y:S02]  /*08e0*/  SHF.R.S32.HI R9, RZ, 0x1f, R11 ;  /* 0x0000001fff097819 */ /* 0x000fe4000001140b */
[----:B------:R-:W-:Y:S02]  /*08f0*/  LOP3.LUT R13, R13, R2, RZ, 0xc0, !PT ;  /* 0x000000020d0d7212 */ /* 0x000fe400078ec0ff */
[----:B------:R-:W-:Y:S02]  /*0900*/  LOP3.LUT R9, R9, R0, RZ, 0xc0, !PT ;  /* 0x0000000009097212 */ /* 0x000fe400078ec0ff */
[----:B------:R-:W-:-:S04]  /*0910*/  IADD3 R13, P0, R10, R13, RZ ;  /* 0x0000000d0a0d7210 */ /* 0x000fc80007f1e0ff */
[----:B------:R-:W-:Y:S01]  /*0920*/  IADD3 R8, P1, -R13, R2, RZ ;  /* 0x000000020d087210 */ /* 0x000fe20007f3e1ff */
[----:B------:R-:W-:Y:S01]  /*0930*/  IMAD.X R10, R11, 0x1, R9, P0 ;  /* 0x000000010b0a7824 */ /* 0x000fe200000e0609 */
[----:B------:R-:W-:Y:S01]  /*0940*/  ISETP.GE.U32.AND P0, PT, R13, c[0x0][0x170], PT ;  /* 0x00005c000d007a0c */ /* 0x000fe20003f06070 */
[----:B------:R-:W-:Y:S02]  /*0950*/  IMAD R11, R27, c[0x0][0x170], RZ ;  /* 0x00005c001b0b7a24 */ /* 0x000fe400078e02ff */
[----:B------:R-:W-:Y:S01]  /*0960*/  IMAD.X R9, R0, 0x1, ~R10, P1 ;  /* 0x0000000100097824 */ /* 0x000fe200008e0e0a */
[----:B------:R-:W-:Y:S01]  /*0970*/  ISETP.GE.AND.EX P0, PT, R10, c[0x0][0x174], PT, P0 ;  /* 0x00005d000a007a0c */ /* 0x000fe20003f06300 */
[----:B------:R-:W-:-:S03]  /*0980*/  IMAD R11, R26, c[0x0][0x174], R11 ;  /* 0x00005d001a0b7a24 */ /* 0x000fc600078e020b */
[----:B------:R-:W-:Y:S02]  /*0990*/  SEL R8, R13, R8, !P0 ;  /* 0x000000080d087207 */ /* 0x000fe40004000000 */
[----:B------:R-:W-:-:S05]  /*09a0*/  SEL R9, R10, R9, !P0 ;  /* 0x000000090a097207 */ /* 0x000fca0004000000 */
[----:B------:R-:W-:-:S04]  /*09b0*/  IMAD.WIDE.U32 R8, R26, c[0x0][0x170], R8 ;  /* 0x00005c001a087a25 */ /* 0x000fc800078e0008 */
[----:B------:R-:W-:Y:S01]  /*09c0*/  IMAD.IADD R9, R9, 0x1, R11 ;  /* 0x0000000109097824 */ /* 0x000fe200078e020b */
[----:B------:R-:W-:-:S04]  /*09d0*/  LEA R10, P0, R8, c[0x0][0x160], 0x4 ;  /* 0x00005800080a7a11 */ /* 0x000fc800078020ff */
[----:B------:R-:W-:-:S06]  /*09e0*/  LEA.HI.X R11, R8, c[0x0][0x164], R9, 0x4, P0 ;  /* 0x00005900080b7a11 */ /* 0x000fcc00000f2409 */
[----:B------:R-:W2:Y:S01]  /*09f0*/  LDG.E.128.CONSTANT R8, [R10.64] ;  /* 0x0000000a0a087981 */ /* 0x000ea2000c1e9d00 */
        /* <DEDUP_REMOVED lines=10> */
[----:B--2---:R0:W-:Y:S09]  /*0aa0*/  STG.E.128 [R14.64], R8 ;  /* 0x000000080e007986 */ /* 0x0041f2000c101d0a */
[----:B------:R-:W-:Y:S05]  /*0ab0*/  @P0 BRA `(.L_x_376) ;  /* 0xfffff9c000000947 */ /* 0x000fea000383ffff */
.L_x_369:
[----:B------:R-:W-:Y:S05]  /*0ac0*/  BSYNC B0 ;  /* 0x0000000000007941 */ /* 0x000fea0003800000 */
.L_x_368:
[----:B------:R-:W-:-:S04]  /*0ad0*/  ISETP.GE.U32.AND P0, PT, R22, 0x3, PT ;  /* 0x000000031600780c */ /* 0x000fc80003f06070 */
[----:B------:R-:W-:-:S13]  /*0ae0*/  ISETP.GE.U32.AND.EX P0, PT, R23, RZ, PT, P0 ;  /* 0x000000ff1700720c */ /* 0x000fda0003f06100 */
[----:B------:R-:W-:Y:S05]  /*0af0*/  @!P0 EXIT ;  /* 0x000000000000894d */ /* 0x000fea0003800000 */
.L_x_402:
[----:B------:R-:W-:Y:S01]  /*0b00*/  LOP3.LUT R3, R12, c[0x0][0x18c], RZ, 0xfc, !PT ;  /* 0x000063000c037a12 */ /* 0x000fe200078efcff */
[----:B------:R-:W-:Y:S01]  /*0b10*/  IMAD.MOV.U32 R6, RZ, RZ, c[0x0][0x0] ;  /* 0x00000000ff067624 */ /* 0x000fe200078e00ff */
[----:B------:R-:W-:Y:S01]  /*0b20*/  UMOV UR4, URZ ;  /* 0x0000003f00047c82 */ /* 0x000fe20008000000 */
[----:B------:R-:W-:Y:S01]  /*0b30*/  BSSY B0, `(.L_x_377) ;  /* 0x0000021000007945 */ /* 0x000fe20003800000 */
[----:B------:R-:W-:Y:S01]  /*0b40*/  ISETP.NE.U32.AND P0, PT, R3, RZ, PT ;  /* 0x000000ff0300720c */ /* 0x000fe20003f05070 */
[----:B------:R-:W-:-:S04]  /*0b50*/  IMAD.WIDE.U32 R6, R6, c[0x0][0xc], RZ ;  /* 0x0000030006067a25 */ /* 0x000fc800078e00ff */
[----:B------:R-:W-:Y:S01]  /*0b60*/  IMAD.SHL.U32 R3, R6, 0x10, RZ ;  /* 0x0000001006037824 */ /* 0x000fe200078e00ff */
[----:B0-----:R-:W-:-:S04]  /*0b70*/  IADD3 R9, R7, UR4, RZ ;  /* 0x0000000407097c10 */ /* 0x001fc8000fffe0ff */
[----:B------:R-:W-:-:S03]  /*0b80*/  SHF.L.U64.HI R4, R6, 0x4, R9 ;  /* 0x0000000406047819 */ /* 0x000fc60000010209 */
[----:B------:R-:W-:Y:S05]  /*0b90*/  @!P0 BRA `(.L_x_378) ;  /* 0x0000007000008947 */ /* 0x000fea0003800000 */
[----:B------:R-:W-:Y:S01]  /*0ba0*/  IMAD.MOV.U32 R9, RZ, RZ, c[0x0][0x188] ;  /* 0x00006200ff097624 */ /* 0x000fe200078e00ff */
[----:B------:R-:W-:Y:S01]  /*0bb0*/  MOV R8, 0xbe0 ;  /* 0x00000be000087802 */ /* 0x000fe20000000f00 */
[----:B------:R-:W-:Y:S02]  /*0bc0*/  IMAD.MOV.U32 R10, RZ, RZ, c[0x0][0x18c] ;  /* 0x00006300ff0a7624 */ /* 0x000fe400078e00ff */
[----:B------:R-:W-:Y:S05]  /*0bd0*/  CALL.REL.NOINC `($__internal_43_$__cuda_sm20_div_s64) ;  /* 0x000025b000007944 */ /* 0x000fea0003c00000 */
[----:B------:R-:W-:Y:S01]  /*0be0*/  IMAD.MOV.U32 R20, RZ, RZ, R13 ;  /* 0x000000ffff147224 */ /* 0x000fe200078e000d */
[----:B------:R-:W-:Y:S01]  /*0bf0*/  MOV R21, R9 ;  /* 0x0000000900157202 */ /* 0x000fe20000000f00 */
[----:B------:R-:W-:Y:S05]  /*0c00*/  BRA `(.L_x_379) ;  /* 0x0000013000007947 */ /* 0x000fea0003800000 */
.L_x_378:
[----:B------:R-:W0:Y:S01]  /*0c10*/  I2F.U32.RP R10, c[0x0][0x188] ;  /* 0x00006200000a7b06 */ /* 0x000e220000209000 */
[----:B------:R-:W-:Y:S01]  /*0c20*/  IMAD.MOV.U32 R8, RZ, RZ, RZ ;  /* 0x000000ffff087224 */ /* 0x000fe200078e00ff */
[----:B------:R-:W-:Y:S01]  /*0c30*/  ISETP.NE.U32.AND P2, PT, RZ, c[0x0][0x188], PT ;  /* 0x00006200ff007a0c */ /* 0x000fe20003f45070 */
[----:B------:R-:W-:-:S05]  /*0c40*/  IMAD.MOV.U32 R21, RZ, RZ, RZ ;  /* 0x000000ffff157224 */ /* 0x000fca00078e00ff */
[----:B0-----:R-:W0:Y:S02]  /*0c50*/  MUFU.RCP R10, R10 ;  /* 0x0000000a000a7308 */ /* 0x001e240000001000 */
[----:B0-----:R-:W-:-:S06]  /*0c60*/  IADD3 R9, R10, 0xffffffe, RZ ;  /* 0x0ffffffe0a097810 */ /* 0x001fcc0007ffe0ff */
[----:B------:R-:W0:Y:S02]  /*0c70*/  F2I.FTZ.U32.TRUNC.NTZ R9, R9 ;  /* 0x0000000900097305 */ /* 0x000e24000021f000 */
[----:B0-----:R-:W-:-:S04]  /*0c80*/  IMAD.MOV R11, RZ, RZ, -R9 ;  /* 0x000000ffff0b7224 */ /* 0x001fc800078e0a09 */
        /* <DEDUP_REMOVED lines=11> */
.L_x_379:
[----:B------:R-:W-:Y:S05]  /*0d40*/  BSYNC B0 ;  /* 0x0000000000007941 */ /* 0x000fea0003800000 */
.L_x_377:
        /* <DEDUP_REMOVED lines=17> */
.L_x_381:
[----:B------:R-:W0:Y:S01]  /*0e60*/  I2F.U32.RP R11, R2 ;  /* 0x00000002000b7306 */ /* 0x000e220000209000 */
[----:B------:R-:W-:Y:S01]  /*0e70*/  IMAD.MOV.U32 R8, RZ, RZ, RZ ;  /* 0x000000ffff087224 */ /* 0x000fe200078e00ff */
[----:B------:R-:W-:-:S06]  /*0e80*/  ISETP.NE.U32.AND P1, PT, R2, RZ, PT ;  /* 0x000000ff0200720c */ /* 0x000fcc0003f25070 */
[----:B0-----:R-:W0:Y:S02]  /*0e90*/  MUFU.RCP R11, R11 ;  /* 0x0000000b000b7308 */ /* 0x001e240000001000 */
[----:B0-----:R-:W-:Y:S01]  /*0ea0*/  IADD3 R13, R11, 0xffffffe, RZ ;  /* 0x0ffffffe0b0d7810 */ /* 0x001fe20007ffe0ff */
[----:B------:R-:W-:-:S05]  /*0eb0*/  IMAD.MOV.U32 R11, RZ, RZ, RZ ;  /* 0x000000ffff0b7224 */ /* 0x000fca00078e00ff */
[----:B------:R-:W0:Y:S02]  /*0ec0*/  F2I.FTZ.U32.TRUNC.NTZ R9, R13 ;  /* 0x0000000d00097305 */ /* 0x000e24000021f000 */
[----:B0-----:R-:W-:-:S04]  /*0ed0*/  IMAD.MOV R15, RZ, RZ, -R9 ;  /* 0x000000ffff0f7224 */ /* 0x001fc800078e0a09 */
        /* <DEDUP_REMOVED lines=10> */
.L_x_382:
[----:B------:R-:W-:Y:S05]  /*0f80*/  BSYNC B0 ;  /* 0x0000000000007941 */ /* 0x000fea0003800000 */
.L_x_380:
        /* <DEDUP_REMOVED lines=19> */
[C---:B------:R-:W-:Y:S01]  /*10c0*/  LEA R22, P0, R5.reuse, c[0x0][0x168], 0x4 ;  /* 0x00005a0005167a11 */ /* 0x040fe200078020ff */
[----:B------:R-:W-:Y:S03]  /*10d0*/  BSSY B0, `(.L_x_383) ;  /* 0x0000022000007945 */ /* 0x000fe60003800000 */
[----:B------:R-:W-:Y:S02]  /*10e0*/  LEA.HI.X R23, R5, c[0x0][0x16c], R12, 0x4, P0 ;  /* 0x00005b0005177a11 */ /* 0x000fe400000f240c */
[----:B------:R-:W-:-:S05]  /*10f0*/  IADD3 R5, P0, R6, R5, RZ ;  /* 0x0000000506057210 */ /* 0x000fca0007f1e0ff */
[----:B------:R-:W-:-:S05]  /*1100*/  IMAD.X R12, R7, 0x1, R12, P0 ;  /* 0x00000001070c7824 */ /* 0x000fca00000e060c */
[----:B------:R-:W-:-:S04]  /*1110*/  LOP3.LUT R13, R12, c[0x0][0x18c], RZ, 0xfc, !PT ;  /* 0x000063000c0d7a12 */ /* 0x000fc800078efcff */
[----:B------:R-:W-:Y:S01]  /*1120*/  ISETP.NE.U32.AND P0, PT, R13, RZ, PT ;  /* 0x000000ff0d00720c */ /* 0x000fe20003f05070 */
[----:B--2---:R0:W-:-:S12]  /*1130*/  STG.E.128 [R22.64], R8 ;  /* 0x0000000816007986 */ /* 0x0041d8000c101d0a */
[----:B------:R-:W-:Y:S05]  /*1140*/  @!P0 BRA `(.L_x_384) ;  /* 0x0000007000008947 */ /* 0x000fea0003800000 */
[----:B0-----:R-:W-:Y:S01]  /*1150*/  IMAD.MOV.U32 R9, RZ, RZ, c[0x0][0x188] ;  /* 0x00006200ff097624 */ /* 0x001fe200078e00ff */
[----:B------:R-:W-:Y:S01]  /*1160*/  MOV R8, 0x1190 ;  /* 0x0000119000087802 */ /* 0x000fe20000000f00 */
[----:B------:R-:W-:Y:S02]  /*1170*/  IMAD.MOV.U32 R10, RZ, RZ, c[0x0][0x18c] ;  /* 0x00006300ff0a7624 */ /* 0x000fe400078e00ff */
[----:B------:R-:W-:Y:S05]  /*1180*/  CALL.REL.NOINC `($__internal_43_$__cuda_sm20_div_s64) ;  /* 0x0000200000007944 */ /* 0x000fea0003c00000 */
[----:B------:R-:W-:Y:S01]  /*1190*/  IMAD.MOV.U32 R20, RZ, RZ, R13 ;  /* 0x000000ffff147224 */ /* 0x000fe200078e000d */
[----:B------:R-:W-:Y:S01]  /*11a0*/  MOV R21, R9 ;  /* 0x0000000900157202 */ /* 0x000fe20000000f00 */
[----:B------:R-:W-:Y:S05]  /*11b0*/  BRA `(.L_x_385) ;  /* 0x0000013000007947 */ /* 0x000fea0003800000 */
.L_x_384:
[----:B0-----:R-:W0:Y:S01]  /*11c0*/  I2F.U32.RP R10, c[0x0][0x188] ;  /* 0x00006200000a7b06 */ /* 0x001e220000209000 */
        /* <DEDUP_REMOVED lines=18> */
.L_x_385:
[----:B------:R-:W-:Y:S05]  /*12f0*/  BSYNC B0 ;  /* 0x0000000000007941 */ /* 0x000fea0003800000 */
.L_x_383:
        /* <DEDUP_REMOVED lines=17> */
.L_x_387:
        /* <DEDUP_REMOVED lines=18> */
.L_x_388:
[----:B------:R-:W-:Y:S05]  /*1530*/  BSYNC B0 ;  /* 0x0000000000007941 */ /* 0x000fea0003800000 */
.L_x_386:
        /* <DEDUP_REMOVED lines=19> */
[----:B------:R-:W-:Y:S01]  /*1670*/  IADD3 R22, P0, R22, R3, RZ ;  /* 0x0000000316167210 */ /* 0x000fe20007f1e0ff */
[----:B------:R-:W-:Y:S04]  /*1680*/  BSSY B0, `(.L_x_389) ;  /* 0x0000022000007945 */ /* 0x000fe80003800000 */
[----:B------:R-:W-:Y:S01]  /*1690*/  IMAD.X R23, R23, 0x1, R4, P0 ;  /* 0x0000000117177824 */ /* 0x000fe200000e0604 */
        /* <DEDUP_REMOVED lines=10> */
[----:B------:R-:W-:Y:S01]  /*1740*/  MOV R20, R13 ;  /* 0x0000000d00147202 */ /* 0x000fe20000000f00 */
[----:B------:R-:W-:Y:S01]  /*1750*/  IMAD.MOV.U32 R21, RZ, RZ, R9 ;  /* 0x000000ffff157224 */ /* 0x000fe200078e0009 */
[----:B------:R-:W-:Y:S05]  /*1760*/  BRA `(.L_x_391) ;  /* 0x0000013000007947 */ /* 0x000fea0003800000 */
.L_x_390:
        /* <DEDUP_REMOVED lines=19> */
.L_x_391:
[----:B------:R-:W-:Y:S05]  /*18a0*/  BSYNC B0 ;  /* 0x0000000000007941 */ /* 0x000fea0003800000 */
.L_x_389:
        /* <DEDUP_REMOVED lines=17> */
.L_x_393:
        /* <DEDUP_REMOVED lines=18> */
.L_x_394:
[----:B------:R-:W-:Y:S05]  /*1ae0*/  BSYNC B0 ;  /* 0x0000000000007941 */ /* 0x000fea0003800000 */
.L_x_392:
        /* <DEDUP_REMOVED lines=29> */
[----:B------:R-:W-:Y:S02]  /*1cc0*/  MOV R10, c[0x0][0x18c] ;  /* 0x00006300000a7a02 */ /* 0x000fe40000000f00 */
[----:B------:R-:W-:Y:S02]  /*1cd0*/  MOV R8, 0x1cf0 ;  /* 0x00001cf000087802 */ /* 0x000fe40000000f00 */
[----:B------:R-:W-:Y:S05]  /*1ce0*/  CALL.REL.NOINC `($__internal_43_$__cuda_sm20_div_s64) ;  /* 0x000014a000007944 */ /* 0x000fea0003c00000 */
[----:B------:R-:W-:Y:S02]  /*1cf0*/  IMAD.MOV.U32 R20, RZ, RZ, R13 ;  /* 0x000000ffff147224 */ /* 0x000fe400078e000d */
[----:B------:R-:W-:Y:S01]  /*1d00*/  IMAD.MOV.U32 R21, RZ, RZ, R9 ;  /* 0x000000ffff157224 */ /* 0x000fe200078e0009 */
[----:B------:R-:W-:Y:S05]  /*1d10*/  BRA `(.L_x_397) ;  /* 0x0000013000007947 */ /* 0x000fea0003800000 */
.L_x_396:
        /* <DEDUP_REMOVED lines=19> */
.L_x_397:
[----:B------:R-:W-:Y:S05]  /*1e50*/  BSYNC B0 ;  /* 0x0000000000007941 */ /* 0x000fea0003800000 */
.L_x_395:
        /* <DEDUP_REMOVED lines=17> */
.L_x_399:
        /* <DEDUP_REMOVED lines=18> */
.L_x_400:
[----:B------:R-:W-:Y:S05]  /*2090*/  BSYNC B0 ;  /* 0x0000000000007941 */ /* 0x000fea0003800000 */
.L_x_398:
        /* <DEDUP_REMOVED lines=19> */
[----:B------:R-:W-:-:S05]  /*21d0*/  IADD3 R14, P0, R22, R3, RZ ;  /* 0x00000003160e7210 */ /* 0x000fca0007f1e0ff */
[----:B------:R-:W-:Y:S01]  /*21e0*/  IMAD.X R15, R23, 0x1, R4, P0 ;  /* 0x00000001170f7824 */ /* 0x000fe200000e0604 */
[----:B------:R-:W-:-:S05]  /*21f0*/  IADD3 R5, P0, R6, R5, RZ ;  /* 0x0000000506057210 */ /* 0x000fca0007f1e0ff */
[----:B------:R-:W-:Y:S01]  /*2200*/  IMAD.X R12, R7, 0x1, R12, P0 ;  /* 0x00000001070c7824 */ /* 0x000fe200000e060c */
[----:B------:R-:W-:-:S04]  /*2210*/  ISETP.GE.U32.AND P0, PT, R5, UR6, PT ;  /* 0x0000000605007c0c */ /* 0x000fc8000bf06070 */
[----:B------:R-:W-:Y:S01]  /*2220*/  ISETP.GE.AND.EX P0, PT, R12, UR5, PT, P0 ;  /* 0x000000050c007c0c */ /* 0x000fe2000bf06300 */
[----:B--2---:R0:W-:-:S12]  /*2230*/  STG.E.128 [R14.64], R8 ;  /* 0x000000080e007986 */ /* 0x0041d8000c101d0a */
[----:B------:R-:W-:Y:S01]  /*2240*/  @P0 CALL.REL.NOINC `(.L_x_401) ;  /* 0x0000001000000944 */ /* 0x000fe20003c00000 */
[----:B------:R-:W-:Y:S05]  /*2250*/  BRA `(.L_x_402) ;  /* 0xffffe8a000007947 */ /* 0x000fea000383ffff */
.L_x_401:
[----:B------:R-:W-:Y:S05]  /*2260*/  EXIT ;  /* 0x000000000000794d */ /* 0x000fea0003800000 */
.L_x_367:
[----:B------:R-:W-:Y:S01]  /*2270*/  ISETP.NE.U32.AND P0, PT, R4, RZ, PT ;  /* 0x000000ff0400720c */ /* 0x000fe20003f05070 */
[----:B------:R-:W-:Y:S03]  /*2280*/  BSSY B0, `(.L_x_403) ;  /* 0x0000038000007945 */ /* 0x000fe60003800000 */
[----:B------:R-:W-:-:S13]  /*2290*/  ISETP.NE.AND.EX P0, PT, R3, RZ, PT, P0 ;  /* 0x000000ff0300720c */ /* 0x000fda0003f05300 */
[----:B------:R-:W-:Y:S05]  /*22a0*/  @!P0 BRA `(.L_x_404) ;  /* 0x0000035000008947 */ /* 0x000fea0003800000 */
[C---:B------:R-:W-:Y:S02]  /*22b0*/  LEA R6, P0, R5.reuse, c[0x0][0x168], 0x4 ;  /* 0x00005a0005067a11 */ /* 0x040fe400078020ff */
[----:B------:R-:W-:Y:S02]  /*22c0*/  SHF.L.U64.HI R0, R24, 0x4, R25 ;  /* 0x0000000418007819 */ /* 0x000fe40000010219 */
[----:B------:R-:W-:Y:S02]  /*22d0*/  LEA.HI.X R2, R5, c[0x0][0x16c], R12, 0x4, P0 ;  /* 0x00005b0005027a11 */ /* 0x000fe400000f240c */
.L_x_408:
[----:B------:R-:W-:Y:S01]  /*22e0*/  LOP3.LUT R7, R12, c[0x0][0x18c], RZ, 0xfc, !PT ;  /* 0x000063000c077a12 */ /* 0x000fe200078efcff */
[----:B------:R-:W-:Y:S03]  /*22f0*/  BSSY B1, `(.L_x_405) ;  /* 0x000001d000017945 */ /* 0x000fe60003800000 */
[----:B------:R-:W-:-:S13]  /*2300*/  ISETP.NE.U32.AND P0, PT, R7, RZ, PT ;  /* 0x000000ff0700720c */ /* 0x000fda0003f05070 */
[----:B0-----:R-:W-:Y:S05]  /*2310*/  @!P0 BRA `(.L_x_406) ;  /* 0x0000007000008947 */ /* 0x001fea0003800000 */
[----:B------:R-:W-:Y:S01]  /*2320*/  MOV R9, c[0x0][0x188] ;  /* 0x0000620000097a02 */ /* 0x000fe20000000f00 */
[----:B------:R-:W-:Y:S01]  /*2330*/  IMAD.MOV.U32 R10, RZ, RZ, c[0x0][0x18c] ;  /* 0x00006300ff0a7624 */ /* 0x000fe200078e00ff */
[----:B------:R-:W-:Y:S02]  /*2340*/  MOV R8, 0x2360 ;  /* 0x0000236000087802 */ /* 0x000fe40000000f00 */
[----:B------:R-:W-:Y:S05]  /*2350*/  CALL.REL.NOINC `($__internal_43_$__cuda_sm20_div_s64) ;  /* 0x00000e3000007944 */ /* 0x000fea0003c00000 */
[----:B------:R-:W-:Y:S02]  /*2360*/  IMAD.MOV.U32 R10, RZ, RZ, R13 ;  /* 0x000000ffff0a7224 */ /* 0x000fe400078e000d */
[----:B------:R-:W-:Y:S01]  /*2370*/  IMAD.MOV.U32 R11, RZ, RZ, R9 ;  /* 0x000000ffff0b7224 */ /* 0x000fe200078e0009 */
[----:B------:R-:W-:Y:S05]  /*2380*/  BRA `(.L_x_407) ;  /* 0x0000013000007947 */ /* 0x000fea0003800000 */
.L_x_406:
[----:B------:R-:W0:Y:S01]  /*2390*/  I2F.U32.RP R11, c[0x0][0x188] ;  /* 0x00006200000b7b06 */ /* 0x000e220000209000 */
[----:B------:R-:W-:Y:S01]  /*23a0*/  IMAD.MOV.U32 R8, RZ, RZ, RZ ;  /* 0x000000ffff087224 */ /* 0x000fe200078e00ff */
[----:B------:R-:W-:-:S06]  /*23b0*/  ISETP.NE.U32.AND P2, PT, RZ, c[0x0][0x188], PT ;  /* 0x00006200ff007a0c */ /* 0x000fcc0003f45070 */
[----:B0-----:R-:W0:Y:S02]  /*23c0*/  MUFU.RCP R11, R11 ;  /* 0x0000000b000b7308 */ /* 0x001e240000001000 */
[----:B0-----:R-:W-:Y:S01]  /*23d0*/  IADD3 R9, R11, 0xffffffe, RZ ;  /* 0x0ffffffe0b097810 */ /* 0x001fe20007ffe0ff */
[----:B------:R-:W-:-:S05]  /*23e0*/  IMAD.MOV.U32 R11, RZ, RZ, RZ ;  /* 0x000000ffff0b7224 */ /* 0x000fca00078e00ff */
        /* <DEDUP_REMOVED lines=13> */
.L_x_407:
[----:B------:R-:W-:Y:S05]  /*24c0*/  BSYNC B1 ;  /* 0x0000000000017941 */ /* 0x000fea0003800000 */
.L_x_405:
[----:B------:R-:W-:Y:S02]  /*24d0*/  IMAD R7, R11, c[0x0][0x170], RZ ;  /* 0x00005c000b077a24 */ /* 0x000fe400078e02ff */
[----:B------:R-:W-:-:S04]  /*24e0*/  IMAD.WIDE.U32 R8, R10, c[0x0][0x170], RZ ;  /* 0x00005c000a087a25 */ /* 0x000fc800078e00ff */
[----:B------:R-:W-:Y:S01]  /*24f0*/  IMAD R7, R10, c[0x0][0x174], R7 ;  /* 0x00005d000a077a24 */ /* 0x000fe200078e0207 */
[----:B------:R-:W-:-:S03]  /*2500*/  LEA R10, P0, R8, c[0x0][0x160], 0x4 ;  /* 0x00005800080a7a11 */ /* 0x000fc600078020ff */
[----:B------:R-:W-:-:S05]  /*2510*/  IMAD.IADD R7, R9, 0x1, R7 ;  /* 0x0000000109077824 */ /* 0x000fca00078e0207 */
        /* <DEDUP_REMOVED lines=14> */
.L_x_404:
[----:B------:R-:W-:Y:S05]  /*2600*/  BSYNC B0 ;  /* 0x0000000000007941 */ /* 0x000fea0003800000 */
.L_x_403:
[----:B------:R-:W-:-:S04]  /*2610*/  ISETP.GE.U32.AND P0, PT, R22, 0x3, PT ;  /* 0x000000031600780c */ /* 0x000fc80003f06070 */
[----:B------:R-:W-:-:S13]  /*2620*/  ISETP.GE.U32.AND.EX P0, PT, R23, RZ, PT, P0 ;  /* 0x000000ff1700720c */ /* 0x000fda0003f06100 */
[----:B------:R-:W-:Y:S05]  /*2630*/  @!P0 EXIT ;  /* 0x000000000000894d */ /* 0x000fea0003800000 */
.L_x_421:
[----:B------:R-:W-:Y:S01]  /*2640*/  LOP3.LUT R0, R12, c[0x0][0x18c], RZ, 0xfc, !PT ;  /* 0x000063000c007a12 */ /* 0x000fe200078efcff */
[----:B------:R-:W-:Y:S01]  /*2650*/  IMAD.MOV.U32 R6, RZ, RZ, c[0x0][0x0] ;  /* 0x00000000ff067624 */ /* 0x000fe200078e00ff */
[----:B------:R-:W-:Y:S01]  /*2660*/  UMOV UR4, URZ ;  /* 0x0000003f00047c82 */ /* 0x000fe20008000000 */
[----:B------:R-:W-:Y:S01]  /*2670*/  BSSY B0, `(.L_x_409) ;  /* 0x0000020000007945 */ /* 0x000fe20003800000 */
[----:B------:R-:W-:Y:S01]  /*2680*/  ISETP.NE.U32.AND P0, PT, R0, RZ, PT ;  /* 0x000000ff0000720c */ /* 0x000fe20003f05070 */
[----:B------:R-:W-:-:S04]  /*2690*/  IMAD.WIDE.U32 R6, R6, c[0x0][0xc], RZ ;  /* 0x0000030006067a25 */ /* 0x000fc800078e00ff */
[----:B------:R-:W-:Y:S01]  /*26a0*/  IMAD.SHL.U32 R0, R6, 0x10, RZ ;  /* 0x0000001006007824 */ /* 0x000fe200078e00ff */
[----:B------:R-:W-:-:S04]  /*26b0*/  IADD3 R3, R7, UR4, RZ ;  /* 0x0000000407037c10 */ /* 0x000fc8000fffe0ff */
[----:B------:R-:W-:-:S03]  /*26c0*/  SHF.L.U64.HI R2, R6, 0x4, R3 ;  /* 0x0000000406027819 */ /* 0x000fc60000010203 */
[----:B0-----:R-:W-:Y:S05]  /*26d0*/  @!P0 BRA `(.L_x_410) ;  /* 0x0000006000008947 */ /* 0x001fea0003800000 */
[----:B0-----:R-:W-:Y:S01]  /*26e0*/  IMAD.MOV.U32 R9, RZ, RZ, c[0x0][0x188] ;  /* 0x00006200ff097624 */ /* 0x001fe200078e00ff */
[----:B------:R-:W-:Y:S01]  /*26f0*/  MOV R8, 0x2720 ;  /* 0x0000272000087802 */ /* 0x000fe20000000f00 */
[----:B------:R-:W-:Y:S02]  /*2700*/  IMAD.MOV.U32 R10, RZ, RZ, c[0x0][0x18c] ;  /* 0x00006300ff0a7624 */ /* 0x000fe400078e00ff */
[----:B------:R-:W-:Y:S05]  /*2710*/  CALL.REL.NOINC `($__internal_43_$__cuda_sm20_div_s64) ;  /* 0x00000a7000007944 */ /* 0x000fea0003c00000 */
[----:B------:R-:W-:Y:S01]  /*2720*/  IMAD.MOV.U32 R8, RZ, RZ, R13 ;  /* 0x000000ffff087224 */ /* 0x000fe200078e000d */
[----:B------:R-:W-:Y:S05]  /*2730*/  BRA `(.L_x_411) ;  /* 0x0000013000007947 */ /* 0x000fea0003800000 */
.L_x_410:
[----:B0-----:R-:W0:Y:S01]  /*2740*/  I2F.U32.RP R10, c[0x0][0x188] ;  /* 0x00006200000a7b06 */ /* 0x001e220000209000 */
[----:B------:R-:W-:Y:S01]  /*2750*/  IMAD.MOV.U32 R8, RZ, RZ, RZ ;  /* 0x000000ffff087224 */ /* 0x000fe200078e00ff */
[----:B------:R-:W-:-:S06]  /*2760*/  ISETP.NE.U32.AND P2, PT, RZ, c[0x0][0x188], PT ;  /* 0x00006200ff007a0c */ /* 0x000fcc0003f45070 */
[----:B0-----:R-:W0:Y:S02]  /*2770*/  MUFU.RCP R10, R10 ;  /* 0x0000000a000a7308 */ /* 0x001e240000001000 */
[----:B0-----:R-:W-:-:S06]  /*2780*/  IADD3 R9, R10, 0xffffffe, RZ ;  /* 0x0ffffffe0a097810 */ /* 0x001fcc0007ffe0ff */
[----:B------:R-:W0:Y:S02]  /*2790*/  F2I.FTZ.U32.TRUNC.NTZ R9, R9 ;  /* 0x0000000900097305 */ /* 0x000e24000021f000 */
[----:B0-----:R-:W-:-:S04]  /*27a0*/  IMAD.MOV R3, RZ, RZ, -R9 ;  /* 0x000000ffff037224 */ /* 0x001fc800078e0a09 */
[----:B------:R-:W-:-:S04]  /*27b0*/  IMAD R3, R3, c[0x0][0x188], RZ ;  /* 0x0000620003037a24 */ /* 0x000fc800078e02ff */
[----:B------:R-:W-:-:S04]  /*27c0*/  IMAD.HI.U32 R8, R9, R3, R8 ;  /* 0x0000000309087227 */ /* 0x000fc800078e0008 */
[----:B------:R-:W-:Y:S02]  /*27d0*/  IMAD.MOV.U32 R9, RZ, RZ, RZ ;  /* 0x000000ffff097224 */ /* 0x000fe400078e00ff */
        /* <DEDUP_REMOVED lines=9> */
.L_x_411:
[----:B------:R-:W-:Y:S05]  /*2870*/  BSYNC B0 ;  /* 0x0000000000007941 */ /* 0x000fea0003800000 */
.L_x_409:
[----:B------:R-:W-:Y:S02]  /*2880*/  IMAD R3, R9, c[0x0][0x170], RZ ;  /* 0x00005c0009037a24 */ /* 0x000fe400078e02ff */
[----:B------:R-:W-:-:S04]  /*2890*/  IMAD.WIDE.U32 R10, R8, c[0x0][0x170], RZ ;  /* 0x00005c00080a7a25 */ /* 0x000fc800078e00ff */
[----:B------:R-:W-:Y:S01]  /*28a0*/  IMAD R3, R8, c[0x0][0x174], R3 ;  /* 0x00005d0008037a24 */ /* 0x000fe200078e0203 */
[----:B------:R-:W-:-:S04]  /*28b0*/  LEA R8, P0, R10, c[0x0][0x160], 0x4 ;  /* 0x000058000a087a11 */ /* 0x000fc800078020ff */
[----:B------:R-:W-:-:S04]  /*28c0*/  IADD3 R3, R11, R3, RZ ;  /* 0x000000030b037210 */ /* 0x000fc80007ffe0ff */
        /* <DEDUP_REMOVED lines=11> */
[----:B------:R-:W-:Y:S01]  /*2980*/  IMAD.MOV.U32 R12, RZ, RZ, R3 ;  /* 0x000000ffff0c7224 */ /* 0x000fe200078e0003 */
[----:B0-----:R-:W-:Y:S01]  /*2990*/  MOV R8, 0x29d0 ;  /* 0x000029d000087802 */ /* 0x001fe20000000f00 */
[----:B------:R-:W-:Y:S02]  /*29a0*/  IMAD.MOV.U32 R9, RZ, RZ, c[0x0][0x188] ;  /* 0x00006200ff097624 */ /* 0x000fe400078e00ff */
[----:B------:R-:W-:Y:S02]  /*29b0*/  IMAD.MOV.U32 R10, RZ, RZ, c[0x0][0x18c] ;  /* 0x00006300ff0a7624 */ /* 0x000fe400078e00ff */
[----:B------:R-:W-:Y:S05]  /*29c0*/  CALL.REL.NOINC `($__internal_43_$__cuda_sm20_div_s64) ;  /* 0x000007c000007944 */ /* 0x000fea0003c00000 */
[----:B------:R-:W-:Y:S01]  /*29d0*/  IMAD.MOV.U32 R8, RZ, RZ, R13 ;  /* 0x000000ffff087224 */ /* 0x000fe200078e000d */
[----:B------:R-:W-:Y:S05]  /*29e0*/  BRA `(.L_x_414) ;  /* 0x0000013000007947 */ /* 0x000fea0003800000 */
.L_x_413:
        /* <DEDUP_REMOVED lines=19> */
.L_x_414:
[----:B------:R-:W-:Y:S05]  /*2b20*/  BSYNC B0 ;  /* 0x0000000000007941 */ /* 0x000fea0003800000 */
.L_x_412:
[----:B------:R-:W-:Y:S02]  /*2b30*/  IMAD R9, R9, c[0x0][0x170], RZ ;  /* 0x00005c0009097a24 */ /* 0x000fe400078e02ff */
[----:B------:R-:W-:-:S04]  /*2b40*/  IMAD.WIDE.U32 R10, R8, c[0x0][0x170], RZ ;  /* 0x00005c00080a7a25 */ /* 0x000fc800078e00ff */
[----:B------:R-:W-:Y:S01]  /*2b50*/  IMAD R9, R8, c[0x0][0x174], R9 ;  /* 0x00005d0008097a24 */ /* 0x000fe200078e0209 */
[----:B------:R-:W-:-:S03]  /*2b60*/  LEA R8, P0, R10, c[0x0][0x160], 0x4 ;  /* 0x000058000a087a11 */ /* 0x000fc600078020ff */
[----:B------:R-:W-:-:S05]  /*2b70*/  IMAD.IADD R9, R11, 0x1, R9 ;  /* 0x000000010b097824 */ /* 0x000fca00078e0209 */
        /* <DEDUP_REMOVED lines=18> */
.L_x_416:
        /* <DEDUP_REMOVED lines=19> */
.L_x_417:
[----:B------:R-:W-:Y:S05]  /*2dd0*/  BSYNC B0 ;  /* 0x0000000000007941 */ /* 0x000fea0003800000 */
.L_x_415:
        /* <DEDUP_REMOVED lines=8> */
[----:B------:R-:W-:Y:S03]  /*2e60*/  BSSY B0, `(.L_x_418) ;  /* 0x0000022000007945 */ /* 0x000fe60003800000 */
[----:B------:R-:W-:Y:S02]  /*2e70*/  IADD3.X R23, R23, R2, RZ, P0, !PT ;  /* 0x0000000217177210 */ /* 0x000fe400007fe4ff */
        /* <DEDUP_REMOVED lines=13> */
.L_x_419:
        /* <DEDUP_REMOVED lines=19> */
.L_x_420:
[----:B------:R-:W-:Y:S05]  /*3080*/  BSYNC B0 ;  /* 0x0000000000007941 */ /* 0x000fea0003800000 */
.L_x_418:
[----:B------:R-:W-:Y:S02]  /*3090*/  IMAD R9, R9, c[0x0][0x170], RZ ;  /* 0x00005c0009097a24 */ /* 0x000fe400078e02ff */
[----:B------:R-:W-:-:S04]  /*30a0*/  IMAD.WIDE.U32 R10, R8, c[0x0][0x170], RZ ;  /* 0x00005c00080a7a25 */ /* 0x000fc800078e00ff */
[----:B------:R-:W-:Y:S01]  /*30b0*/  IMAD R9, R8, c[0x0][0x174], R9 ;  /* 0x00005d0008097a24 */ /* 0x000fe200078e0209 */
[----:B------:R-:W-:-:S03]  /*30c0*/  LEA R8, P0, R10, c[0x0][0x160], 0x4 ;  /* 0x000058000a087a11 */ /* 0x000fc600078020ff */
[----:B------:R-:W-:-:S05]  /*30d0*/  IMAD.IADD R9, R11, 0x1, R9 ;  /* 0x000000010b097824 */ /* 0x000fca00078e0209 */
        /* <DEDUP_REMOVED lines=9> */
[----:B------:R-:W-:Y:S05]  /*3170*/  @!P0 BRA `(.L_x_421) ;  /* 0xfffff4c000008947 */ /* 0x000fea000383ffff */
[----:B------:R-:W-:Y:S05]  /*3180*/  EXIT ;  /* 0x000000000000794d */ /* 0x000fea0003800000 */
        .weak           $__internal_43_$__cuda_sm20_div_s64
        .type           $__internal_43_$__cuda_sm20_div_s64,@function
        .size           $__internal_43_$__cuda_sm20_div_s64,($__internal_44_$__cuda_sm20_div_u64 - $__internal_43_$__cuda_sm20_div_s64)
$__internal_43_$__cuda_sm20_div_s64:
        /* <DEDUP_REMOVED lines=25> */
[C---:B------:R-:W-:Y:S01]  /*3320*/  IMAD R13, R19.reuse, R15, R27 ;  /* 0x0000000f130d7224 */ /* 0x040fe200078e021b */
[----:B------:R-:W-:Y:S01]  /*3330*/  IADD3 R17, P0, RZ, -R26, RZ ;  /* 0x8000001aff117210 */ /* 0x000fe20007f1e0ff */
[----:B------:R-:W-:Y:S02]  /*3340*/  IMAD.MOV.U32 R27, RZ, RZ, RZ ;  /* 0x000000ffff1b7224 */ /* 0x000fe400078e00ff */
[----:B------:R-:W-:Y:S02]  /*3350*/  IMAD R13, R16, R14, R13 ;  /* 0x0000000e100d7224 */ /* 0x000fe400078e020d */
[----:B------:R-:W-:-:S04]  /*3360*/  IMAD.HI.U32 R18, R19, R17, RZ ;  /* 0x0000001113127227 */ /* 0x000fc800078e00ff */
[----:B------:R-:W-:-:S04]  /*3370*/  IMAD.X R13, RZ, RZ, ~R13, P0 ;  /* 0x000000ffff0d7224 */ /* 0x000fc800000e0e0d */
[----:B------:R-:W-:-:S04]  /*3380*/  IMAD.WIDE.U32 R18, P0, R19, R13, R18 ;  /* 0x0000000d13127225 */ /* 0x000fc80007800012 */
[C---:B------:R-:W-:Y:S02]  /*3390*/  IMAD R11, R16.reuse, R13, RZ ;  /* 0x0000000d100b7224 */ /* 0x040fe400078e02ff */
[----:B------:R-:W-:Y:S01]  /*33a0*/  IMAD.HI.U32 R17, P1, R16, R17, R18 ;  /* 0x0000001110117227 */ /* 0x000fe20007820012 */
[----:B------:R-:W-:-:S03]  /*33b0*/  IADD3 R19, P4, RZ, -R5, RZ ;  /* 0x80000005ff137210 */ /* 0x000fc60007f9e0ff */
[----:B------:R-:W-:Y:S01]  /*33c0*/  IMAD.HI.U32 R13, R16, R13, RZ ;  /* 0x0000000d100d7227 */ /* 0x000fe200078e00ff */
[----:B------:R-:W-:Y:S02]  /*33d0*/  SEL R19, R19, R5, !P3 ;  /* 0x0000000513137207 */ /* 0x000fe40005800000 */
[----:B------:R-:W-:Y:S01]  /*33e0*/  IADD3 R11, P2, R11, R17, RZ ;  /* 0x000000110b0b7210 */ /* 0x000fe20007f5e0ff */
[----:B------:R-:W-:Y:S02]  /*33f0*/  IMAD.X R17, RZ, RZ, ~R12, P4 ;  /* 0x000000ffff117224 */ /* 0x000fe400020e0e0c */
[----:B------:R-:W-:Y:S02]  /*3400*/  IMAD.X R13, R13, 0x1, R16, P0 ;  /* 0x000000010d0d7824 */ /* 0x000fe400000e0610 */
[----:B------:R-:W-:Y:S01]  /*3410*/  IMAD.HI.U32 R26, R11, R19, RZ ;  /* 0x000000130b1a7227 */ /* 0x000fe200078e00ff */
[----:B------:R-:W-:Y:S02]  /*3420*/  SEL R16, R17, R12, !P3 ;  /* 0x0000000c11107207 */ /* 0x000fe40005800000 */
[----:B------:R-:W-:-:S03]  /*3430*/  IADD3.X R13, RZ, RZ, R13, P2, P1 ;  /* 0x000000ffff0d7210 */ /* 0x000fc600017e240d */
[----:B------:R-:W-:-:S04]  /*3440*/  IMAD.WIDE.U32 R26, R11, R16, R26 ;  /* 0x000000100b1a7225 */ /* 0x000fc800078e001a */
[C---:B------:R-:W-:Y:S02]  /*3450*/  IMAD R11, R13.reuse, R16, RZ ;  /* 0x000000100d0b7224 */ /* 0x040fe400078e02ff */
[----:B------:R-:W-:-:S04]  /*3460*/  IMAD.HI.U32 R17, P0, R13, R19, R26 ;  /* 0x000000130d117227 */ /* 0x000fc8000780001a */
[----:B------:R-:W-:Y:S01]  /*3470*/  IMAD.HI.U32 R13, R13, R16, RZ ;  /* 0x000000100d0d7227 */ /* 0x000fe200078e00ff */
[----:B------:R-:W-:-:S04]  /*3480*/  IADD3 R11, P1, R11, R17, RZ ;  /* 0x000000110b0b7210 */ /* 0x000fc80007f3e0ff */
[----:B------:R-:W-:Y:S01]  /*3490*/  IADD3.X R13, R13, RZ, RZ, P0, !PT ;  /* 0x000000ff0d0d7210 */ /* 0x000fe200007fe4ff */
        /* <DEDUP_REMOVED lines=18> */
[----:B------:R-:W-:Y:S02]  /*35c0*/  ISETP.GE.U32.AND.EX P0, PT, R17, R15, PT, P1 ;  /* 0x0000000f1100720c */ /* 0x000fe40003f06110 */
[----:B------:R-:W-:Y:S01]  /*35d0*/  LOP3.LUT R14, R10, R12, RZ, 0x3c, !PT ;  /* 0x0000000c0a0e7212 */ /* 0x000fe200078e3cff */
[----:B------:R-:W-:Y:S01]  /*35e0*/  IMAD.X R13, RZ, RZ, R16, P2 ;  /* 0x000000ffff0d7224 */ /* 0x000fe200010e0610 */
[----:B------:R-:W-:Y:S02]  /*35f0*/  SEL R11, R11, R18, P0 ;  /* 0x000000120b0b7207 */ /* 0x000fe40000000000 */
[----:B------:R-:W-:-:S02]  /*3600*/  ISETP.GE.AND P1, PT, R14, RZ, PT ;  /* 0x000000ff0e00720c */ /* 0x000fc40003f26270 */
[----:B------:R-:W-:Y:S02]  /*3610*/  SEL R16, R13, R16, P0 ;  /* 0x000000100d107207 */ /* 0x000fe40000000000 */
[-C--:B------:R-:W-:Y:S02]  /*3620*/  IADD3 R13, P2, RZ, -R11.reuse, RZ ;  /* 0x8000000bff0d7210 */ /* 0x080fe40007f5e0ff */
[----:B------:R-:W-:Y:S02]  /*3630*/  ISETP.NE.U32.AND P0, PT, R9, RZ, PT ;  /* 0x000000ff0900720c */ /* 0x000fe40003f05070 */
[----:B------:R-:W-:Y:S01]  /*3640*/  SEL R13, R13, R11, !P1 ;  /* 0x0000000b0d0d7207 */ /* 0x000fe20004800000 */
[----:B------:R-:W-:Y:S01]  /*3650*/  IMAD.X R9, RZ, RZ, ~R16, P2 ;  /* 0x000000ffff097224 */ /* 0x000fe200010e0e10 */
[----:B------:R-:W-:Y:S01]  /*3660*/  ISETP.NE.AND.EX P0, PT, R10, RZ, PT, P0 ;  /* 0x000000ff0a00720c */ /* 0x000fe20003f05300 */
[----:B------:R-:W-:Y:S02]  /*3670*/  IMAD.MOV.U32 R10, RZ, RZ, R8 ;  /* 0x000000ffff0a7224 */ /* 0x000fe400078e0008 */
[----:B------:R-:W-:Y:S01]  /*3680*/  IMAD.MOV.U32 R11, RZ, RZ, 0x0 ;  /* 0x00000000ff0b7424 */ /* 0x000fe200078e00ff */
[----:B------:R-:W-:-:S02]  /*3690*/  SEL R9, R9, R16, !P1 ;  /* 0x0000001009097207 */ /* 0x000fc40004800000 */
[----:B------:R-:W-:Y:S02]  /*36a0*/  SEL R13, R13, 0xffffffff, P0 ;  /* 0xffffffff0d0d7807 */ /* 0x000fe40000000000 */
[----:B------:R-:W-:Y:S01]  /*36b0*/  SEL R9, R9, 0xffffffff, P0 ;  /* 0xffffffff09097807 */ /* 0x000fe20000000000 */
[----:B------:R-:W-:Y:S06]  /*36c0*/  RET.REL.NODEC R10 `(_ZN2at6native49_GLOBAL__N__cfa43aba_16_ReflectionPad_cu_f800513921reflection_pad1d_flatIN3c107complexIdEEEEvPKT_PS6_lllll) ;  /* 0xffffc9300a007950 */ /* 0x000fec0003c3ffff */
        .weak           $__internal_44_$__cuda_sm20_div_u64
        .type           $__internal_44_$__cuda_sm20_div_u64,@function
        .size           $__internal_44_$__cuda_sm20_div_u64,($__internal_45_$__cuda_sm20_rem_s64 - $__internal_44_$__cuda_sm20_div_u64)
$__internal_44_$__cuda_sm20_div_u64:
[----:B------:R-:W-:Y:S02]  /*36d0*/  IMAD.MOV.U32 R14, RZ, RZ, R24 ;  /* 0x000000ffff0e7224 */ /* 0x000fe400078e0018 */
[----:B------:R-:W-:-:S04]  /*36e0*/  IMAD.MOV.U32 R15, RZ, RZ, R25 ;  /* 0x000000ffff0f7224 */ /* 0x000fc800078e0019 */
        /* <DEDUP_REMOVED lines=46> */
[----:B------:R-:W-:Y:S02]  /*39d0*/  IADD3 R3, P1, -R24, R9, RZ ;  /* 0x0000000918037210 */ /* 0x000fe40007f3e1ff */
[----:B------:R-:W-:Y:S02]  /*39e0*/  IADD3 R6, P2, R11, 0x1, RZ ;  /* 0x000000010b067810 */ /* 0x000fe40007f5e0ff */
[C---:B------:R-:W-:Y:S01]  /*39f0*/  ISETP.GE.U32.AND.EX P0, PT, R15.reuse, R25, PT, P0 ;  /* 0x000000190f00720c */ /* 0x040fe20003f06100 */
[----:B------:R-:W-:Y:S01]  /*3a00*/  IMAD.X R7, R15, 0x1, ~R25, P1 ;  /* 0x000000010f077824 */ /* 0x000fe200008e0e19 */
[----:B------:R-:W-:Y:S02]  /*3a10*/  IADD3.X R8, RZ, R13, RZ, P2, !PT ;  /* 0x0000000dff087210 */ /* 0x000fe400017fe4ff */
[----:B------:R-:W-:Y:S02]  /*3a20*/  SEL R11, R6, R11, P0 ;  /* 0x0000000b060b7207 */ /* 0x000fe40000000000 */
[----:B------:R-:W-:-:S02]  /*3a30*/  SEL R3, R3, R9, P0 ;  /* 0x0000000903037207 */ /* 0x000fc40000000000 */
[----:B------:R-:W-:Y:S02]  /*3a40*/  SEL R6, R8, R13, P0 ;  /* 0x0000000d08067207 */ /* 0x000fe40000000000 */
[----:B------:R-:W-:Y:S02]  /*3a50*/  IADD3 R22, P2, R11, 0x1, RZ ;  /* 0x000000010b167810 */ /* 0x000fe40007f5e0ff */
[----:B------:R-:W-:Y:S02]  /*3a60*/  SEL R7, R7, R15, P0 ;  /* 0x0000000f07077207 */ /* 0x000fe40000000000 */
[----:B------:R-:W-:Y:S01]  /*3a70*/  ISETP.GE.U32.AND P0, PT, R3, R24, PT ;  /* 0x000000180300720c */ /* 0x000fe20003f06070 */
[----:B------:R-:W-:Y:S01]  /*3a80*/  IMAD.X R23, RZ, RZ, R6, P2 ;  /* 0x000000ffff177224 */ /* 0x000fe200010e0606 */
[----:B------:R-:W-:Y:S02]  /*3a90*/  ISETP.NE.U32.AND P1, PT, R24, RZ, PT ;  /* 0x000000ff1800720c */ /* 0x000fe40003f25070 */
[----:B------:R-:W-:Y:S01]  /*3aa0*/  ISETP.GE.U32.AND.EX P0, PT, R7, R25, PT, P0 ;  /* 0x000000190700720c */ /* 0x000fe20003f06100 */
[----:B------:R-:W-:Y:S01]  /*3ab0*/  IMAD.MOV.U32 R7, RZ, RZ, 0x0 ;  /* 0x00000000ff077424 */ /* 0x000fe200078e00ff */
[----:B------:R-:W-:-:S02]  /*3ac0*/  ISETP.NE.AND.EX P1, PT, R25, RZ, PT, P1 ;  /* 0x000000ff1900720c */ /* 0x000fc40003f25310 */
[----:B------:R-:W-:Y:S01]  /*3ad0*/  SEL R23, R23, R6, P0 ;  /* 0x0000000617177207 */ /* 0x000fe20000000000 */
[----:B------:R-:W-:Y:S01]  /*3ae0*/  IMAD.MOV.U32 R6, RZ, RZ, R4 ;  /* 0x000000ffff067224 */ /* 0x000fe200078e0004 */
[----:B------:R-:W-:Y:S02]  /*3af0*/  SEL R22, R22, R11, P0 ;  /* 0x0000000b16167207 */ /* 0x000fe40000000000 */
[----:B------:R-:W-:Y:S02]  /*3b00*/  SEL R23, R23, 0xffffffff, P1 ;  /* 0xffffffff17177807 */ /* 0x000fe40000800000 */
[----:B------:R-:W-:Y:S01]  /*3b10*/  SEL R22, R22, 0xffffffff, P1 ;  /* 0xffffffff16167807 */ /* 0x000fe20000800000 */
[----:B------:R-:W-:Y:S06]  /*3b20*/  RET.REL.NODEC R6 `(_ZN2at6native49_GLOBAL__N__cfa43aba_16_ReflectionPad_cu_f800513921reflection_pad1d_flatIN3c107complexIdEEEEvPKT_PS6_lllll) ;  /* 0xffffc4d006007950 */ /* 0x000fec0003c3ffff */
        .weak           $__internal_45_$__cuda_sm20_rem_s64
        .type           $__internal_45_$__cuda_sm20_rem_s64,@function
        .size           $__internal_45_$__cuda_sm20_rem_s64,(.L_x_1181 - $__internal_45_$__cuda_sm20_rem_s64)
$__internal_45_$__cuda_sm20_rem_s64:
        /* <DEDUP_REMOVED lines=38> */
[----:B------:R-:W-:-:S03]  /*3d90*/  IMAD.HI.U32 R28, R15, R10, RZ ;  /* 0x0000000a0f1c7227 */ /* 0x000fc600078e00ff */
[----:B------:R-:W-:Y:S01]  /*3da0*/  SEL R8, R8, R13, !P1 ;  /* 0x0000000d08087207 */ /* 0x000fe20004800000 */
[----:B------:R-:W-:Y:S02]  /*3db0*/  IMAD.X R9, R9, 0x1, R16, P0 ;  /* 0x0000000109097824 */ /* 0x000fe400000e0610 */
[----:B------:R-:W-:-:S03]  /*3dc0*/  IMAD.MOV.U32 R29, RZ, RZ, RZ ;  /* 0x000000ffff1d7224 */ /* 0x000fc600078e00ff */
[----:B------:R-:W-:Y:S01]  /*3dd0*/  IADD3.X R13, RZ, RZ, R9, P3, P2 ;  /* 0x000000ffff0d7210 */ /* 0x000fe20001fe4409 */
        /* <DEDUP_REMOVED lines=34> */
[----:B------:R-:W-:Y:S06]  /*4000*/  RET.REL.NODEC R14 `(_ZN2at6native49_GLOBAL__N__cfa43aba_16_ReflectionPad_cu_f800513921reflection_pad1d_flatIN3c107complexIdEEEEvPKT_PS6_lllll) ;  /* 0xffffbff00e007950 */ /* 0x000fec0003c3ffff */
.L_x_422:
        /* <DEDUP_REMOVED lines=15> */
.L_x_1181:


//--------------------- .text._ZN2at6native49_GLOBAL__N__cfa43aba_16_ReflectionPad_cu_f800513927reflection_pad1d_out_kernelIN3c107complexIdEEEEvPKT_PS6_lll --------------------------
	.section	.text._ZN2at6native49_GLOBAL__N__cfa43aba_16_ReflectionPad_cu_f800513927reflection_pad1d_out_kernelIN3c107complexIdEEEEvPKT_PS6_lll,"ax",@progbits
	.sectioninfo	@"SHI_REGISTERS=18"
	.align	128
.text._ZN2at6native49_GLOBAL__N__cfa43aba_16_ReflectionPad_cu_f800513927reflection_pad1d_out_kernelIN3c107complexIdEEEEvPKT_PS6_lll:
        .type           _ZN2at6native49_GLOBAL__N__cfa43aba_16_ReflectionPad_cu_f800513927reflection_pad1d_out_kernelIN3c107complexIdEEEEvPKT_PS6_lll,@function
        .size           _ZN2at6native49_GLOBAL__N__cfa43aba_16_ReflectionPad_cu_f800513927reflection_pad1d_out_kernelIN3c107complexIdEEEEvPKT_PS6_lll,(.L_x_1185 - _ZN2at6native49_GLOBAL__N__cfa43aba_16_ReflectionPad_cu_f800513927reflection_pad1d_out_kernelIN3c107complexIdEEEEvPKT_PS6_lll)
        .other          _ZN2at6native49_GLOBAL__N__cfa43aba_16_ReflectionPad_cu_f800513927reflection_pad1d_out_kernelIN3c107complexIdEEEEvPKT_PS6_lll,@"STO_CUDA_ENTRY STV_DEFAULT"
_ZN2at6native49_GLOBAL__N__cfa43aba_16_ReflectionPad_cu_f800513927reflection_pad1d_out_kernelIN3c107complexIdEEEEvPKT_PS6_lll:
        /* <DEDUP_REMOVED lines=16> */
[----:B------:R-:W-:Y:S01]  /*0100*/  IADD3 R8, P4, R2, -c[0x0][0x178], RZ ;  /* 0x80005e0002087a10 */ /* 0x000fe20007f9e0ff */
[----:B------:R-:W0:Y:S01]  /*0110*/  S2R R4, SR_CTAID.Y ;  /* 0x0000000000047919 */ /* 0x000e220000002600 */
[----:B------:R-:W-:Y:S01]  /*0120*/  IADD3.X R3, ~R5, RZ, RZ, P1, P2 ;  /* 0x000000ff05037210 */ /* 0x000fe20000fe45ff */
[----:B------:R-:W-:Y:S01]  /*0130*/  IMAD.MOV.U32 R5, RZ, RZ, c[0x0][0x174] ;  /* 0x00005d00ff057624 */ /* 0x000fe200078e00ff */
[----:B------:R-:W-:Y:S01]  /*0140*/  UIADD3 UR4, UP0, URZ, -UR4, URZ ;  /* 0x800000043f047290 */ /* 0x000fe2000ff1e03f */
[----:B------:R-:W-:Y:S01]  /*0150*/  ISETP.LT.U32.AND P0, PT, RZ, c[0x0][0x178], PT ;  /* 0x00005e00ff007a0c */ /* 0x000fe20003f01070 */
[----:B------:R-:W-:Y:S01]  /*0160*/  IMAD.X R10, RZ, RZ, ~c[0x0][0x17c], P4 ;  /* 0x80005f00ff0a7624 */ /* 0x000fe200020e06ff */
[----:B------:R-:W-:Y:S01]  /*0170*/  IADD3 R6, P2, RZ, -R7, RZ ;  /* 0x80000007ff067210 */ /* 0x000fe20007f5e0ff */
[----:B------:R-:W-:Y:S01]  /*0180*/  UIADD3.X UR5, URZ, ~UR5, URZ, UP0, !UPT ;  /* 0x800000053f057290 */ /* 0x000fe200087fe43f */
[----:B------:R-:W-:Y:S01]  /*0190*/  ISETP.GE.AND P1, PT, R3, RZ, PT ;  /* 0x000000ff0300720c */ /* 0x000fe20003f26270 */
[----:B------:R-:W-:Y:S01]  /*01a0*/  UISETP.GT.U32.AND UP0, UPT, UR4, URZ, UPT ;  /* 0x0000003f0400728c */ /* 0x000fe2000bf04070 */
[----:B------:R-:W-:-:S02]  /*01b0*/  ISETP.GT.AND.EX P0, PT, R12, RZ, PT, P0 ;  /* 0x000000ff0c00720c */ /* 0x000fc40003f04300 */
[----:B------:R-:W-:Y:S01]  /*01c0*/  SEL R7, R7, R6, !P1 ;  /* 0x0000000607077207 */ /* 0x000fe20004800000 */
[----:B------:R-:W-:Y:S01]  /*01d0*/  UISETP.GT.AND.EX UP0, UPT, UR5, URZ, UPT, UP0 ;  /* 0x0000003f0500728c */ /* 0x000fe2000bf04300 */
[----:B------:R-:W-:-:S03]  /*01e0*/  IADD3 R13, P5, RZ, -R8, RZ ;  /* 0x80000008ff0d7210 */ /* 0x000fc60007fbe0ff */
[----:B------:R-:W-:Y:S02]  /*01f0*/  USEL UR4, UR4, URZ, UP0 ;  /* 0x0000003f04047287 */ /* 0x000fe40008000000 */
[----:B------:R-:W-:Y:S01]  /*0200*/  USEL UR5, UR5, URZ, UP0 ;  /* 0x0000003f05057287 */ /* 0x000fe20008000000 */
[----:B0-----:R-:W-:Y:S01]  /*0210*/  IMAD R11, R11, c[0x0][0x10], R4 ;  /* 0x000004000b0b7a24 */ /* 0x001fe200078e0204 */
[----:B------:R-:W-:-:S04]  /*0220*/  IADD3 R4, P3, -R2, c[0x0][0x170], RZ ;  /* 0x00005c0002047a10 */ /* 0x000fc80007f7e1ff */
[----:B------:R-:W-:Y:S02]  /*0230*/  IADD3.X R5, R5, -0x1, RZ, P3, !PT ;  /* 0xffffffff05057810 */ /* 0x000fe40001ffe4ff */
[----:B------:R-:W-:-:S03]  /*0240*/  ISETP.LT.AND P3, PT, R10, RZ, PT ;  /* 0x000000ff0a00720c */ /* 0x000fc60003f61270 */
[----:B------:R-:W-:Y:S01]  /*0250*/  IMAD.WIDE.U32 R4, R11, c[0x0][0x170], R4 ;  /* 0x00005c000b047a25 */ /* 0x000fe200078e0004 */
[----:B------:R-:W-:Y:S02]  /*0260*/  SEL R14, R13, R8, P3 ;  /* 0x000000080d0e7207 */ /* 0x000fe40001800000 */
[----:B------:R-:W-:Y:S01]  /*0270*/  SEL R8, RZ, c[0x0][0x17c], !P0 ;  /* 0x00005f00ff087a07 */ /* 0x000fe20004000000 */
[----:B------:R-:W-:Y:S01]  /*0280*/  IMAD R6, R11, c[0x0][0x174], R5 ;  /* 0x00005d000b067a24 */ /* 0x000fe200078e0205 */
[----:B------:R-:W-:Y:S02]  /*0290*/  SEL R5, RZ, c[0x0][0x178], !P0 ;  /* 0x00005e00ff057a07 */ /* 0x000fe40004000000 */
[C---:B------:R-:W-:Y:S02]  /*02a0*/  LEA R4, P4, R15.reuse, R4, 0x1 ;  /* 0x000000040f047211 */ /* 0x040fe400078808ff */
[----:B------:R-:W-:Y:S02]  /*02b0*/  LOP3.LUT R5, RZ, R5, RZ, 0x33, !PT ;  /* 0x00000005ff057212 */ /* 0x000fe400078e33ff */
[----:B------:R-:W-:Y:S01]  /*02c0*/  LEA.HI.X R6, R15, R6, R12, 0x1, P4 ;  /* 0x000000060f067211 */ /* 0x000fe200020f0c0c */
[----:B------:R-:W-:Y:S01]  /*02d0*/  IMAD.X R12, RZ, RZ, ~R3, P2 ;  /* 0x000000ffff0c7224 */ /* 0x000fe200010e0e03 */
[----:B------:R-:W-:Y:S01]  /*02e0*/  IADD3 R4, P0, P2, R4, UR4, R5 ;  /* 0x0000000404047c10 */ /* 0x000fe2000fa1e005 */
[----:B------:R-:W-:Y:S01]  /*02f0*/  IMAD.X R15, RZ, RZ, ~R10, P5 ;  /* 0x000000ffff0f7224 */ /* 0x000fe200028e0e0a */
[----:B------:R-:W-:-:S02]  /*0300*/  LOP3.LUT R5, RZ, R8, RZ, 0x33, !PT ;  /* 0x00000008ff057212 */ /* 0x000fc400078e33ff */
[----:B------:R-:W-:Y:S02]  /*0310*/  SEL R13, R3, R12, !P1 ;  /* 0x0000000c030d7207 */ /* 0x000fe40004800000 */
[----:B------:R-:W-:Y:S02]  /*0320*/  SEL R10, R15, R10, P3 ;  /* 0x0000000a0f0a7207 */ /* 0x000fe40001800000 */
[----:B------:R-:W-:Y:S02]  /*0330*/  IADD3 R3, P1, P3, R7, R4, R14 ;  /* 0x0000000407037210 */ /* 0x000fe40007b3e00e */
[----:B------:R-:W-:Y:S01]  /*0340*/  IADD3.X R6, R6, UR5, R5, P0, P2 ;  /* 0x0000000506067c10 */ /* 0x000fe200087e4405 */
[----:B------:R-:W-:Y:S01]  /*0350*/  ULDC.64 UR4, c[0x0][0x118] ;  /* 0x0000460000047ab9 */ /* 0x000fe20000000a00 */
[----:B------:R-:W-:Y:S02]  /*0360*/  LEA R4, P0, R3, c[0x0][0x160], 0x4 ;  /* 0x0000580003047a11 */ /* 0x000fe400078020ff */
[----:B------:R-:W-:-:S04]  /*0370*/  IADD3.X R6, R13, R6, R10, P1, P3 ;  /* 0x000000060d067210 */ /* 0x000fc80000fe640a */
[----:B------:R-:W-:-:S06]  /*0380*/  LEA.HI.X R5, R3, c[0x0][0x164], R6, 0x4, P0 ;  /* 0x0000590003057a11 */ /* 0x000fcc00000f2406 */
[----:B------:R-:W2:Y:S01]  /*0390*/  LDG.E.128 R4, [R4.64] ;  /* 0x0000000404047981 */ /* 0x000ea2000c1e1d00 */
[----:B------:R-:W-:-:S04]  /*03a0*/  IMAD.MOV.U32 R3, RZ, RZ, RZ ;  /* 0x000000ffff037224 */ /* 0x000fc800078e00ff */
[----:B------:R-:W-:-:S04]  /*03b0*/  IMAD.WIDE.U32 R2, R11, R9, R2 ;  /* 0x000000090b027225 */ /* 0x000fc800078e0002 */
[----:B------:R-:W-:Y:S01]  /*03c0*/  IMAD R11, R0, R11, RZ ;  /* 0x0000000b000b7224 */ /* 0x000fe200078e02ff */
[----:B------:R-:W-:-:S03]  /*03d0*/  LEA R8, P0, R2, c[0x0][0x168], 0x4 ;  /* 0x00005a0002087a11 */ /* 0x000fc600078020ff */
[----:B------:R-:W-:-:S05]  /*03e0*/  IMAD.IADD R3, R3, 0x1, R11 ;  /* 0x0000000103037824 */ /* 0x000fca00078e020b */
[----:B------:R-:W-:-:S05]  /*03f0*/  LEA.HI.X R9, R2, c[0x0][0x16c], R3, 0x4, P0 ;  /* 0x00005b0002097a11 */ /* 0x000fca00000f2403 */
[----:B--2---:R-:W-:Y:S01]  /*0400*/  STG.E.128 [R8.64], R4 ;  /* 0x0000000408007986 */ /* 0x004fe2000c101d04 */
[----:B------:R-:W-:Y:S05]  /*0410*/  EXIT ;  /* 0x000000000000794d */ /* 0x000fea0003800000 */
.L_x_423:
        /* <DEDUP_REMOVED lines=14> */
.L_x_1185:


//--------------------- .text._ZN2at6native49_GLOBAL__N__cfa43aba_16_ReflectionPad_cu_f800513921reflection_pad1d_flatIfEEvPKT_PS3_lllll --------------------------
	.section	.text._ZN2at6native49_GLOBAL__N__cfa43aba_16_ReflectionPad_cu_f800513921reflection_pad1d_flatIfEEvPKT_PS3_lllll,"ax",@progbits
	.sectioninfo	@"SHI_REGISTERS=34"
	.align	128
.text._ZN2at6native49_GLOBAL__N__cfa43aba_16_ReflectionPad_cu_f800513921reflection_pad1d_flatIfEEvPKT_PS3_lllll:
        .type           _ZN2at6native49_GLOBAL__N__cfa43aba_16_ReflectionPad_cu_f800513921reflection_pad1d_flatIfEEvPKT_PS3_lllll,@function
        .size           _ZN2at6native49_GLOBAL__N__cfa43aba_16_ReflectionPad_cu_f800513921reflection_pad1d_flatIfEEvPKT_PS3_lllll,(.L_x_1186 - _ZN2at6native49_GLOBAL__N__cfa43aba_16_ReflectionPad_cu_f800513921reflection_pad1d_flatIfEEvPKT_PS3_lllll)
        .other          _ZN2at6native49_GLOBAL__N__cfa43aba_16_ReflectionPad_cu_f800513921reflection_pad1d_flatIfEEvPKT_PS3_lllll,@"STO_CUDA_ENTRY STV_DEFAULT"
_ZN2at6native49_GLOBAL__N__cfa43aba_16_ReflectionPad_cu_f800513921reflection_pad1d_flatIfEEvPKT_PS3_lllll:
        /* <DEDUP_REMOVED lines=35> */
[----:B------:R-:W-:Y:S05]  /*0230*/  CALL.REL.NOINC `($__internal_47_$__cuda_sm20_div_u64) ;  /* 0x000033e000007944 */ /* 0x000fea0003c00000 */
[----:B------:R-:W-:Y:S05]  /*0240*/  BRA `(.L_x_426) ;  /* 0x0000013000007947 */ /* 0x000fea0003800000 */
.L_x_425:
        /* <DEDUP_REMOVED lines=19> */
.L_x_426:
[----:B------:R-:W-:Y:S05]  /*0380*/  BSYNC B0 ;  /* 0x0000000000007941 */ /* 0x000fea0003800000 */
.L_x_424:
        /* <DEDUP_REMOVED lines=14> */
.L_x_436:
[----:B------:R-:W-:Y:S01]  /*0470*/  LOP3.LUT R0, R9, c[0x0][0x18c], RZ, 0xfc, !PT ;  /* 0x0000630009007a12 */ /* 0x000fe200078efcff */
[----:B------:R-:W-:Y:S03]  /*0480*/  BSSY B1, `(.L_x_430) ;  /* 0x000001d000017945 */ /* 0x000fe60003800000 */
[----:B------:R-:W-:-:S13]  /*0490*/  ISETP.NE.U32.AND P0, PT, R0, RZ, PT ;  /* 0x000000ff0000720c */ /* 0x000fda0003f05070 */
[----:B0-----:R-:W-:Y:S05]  /*04a0*/  @!P0 BRA `(.L_x_431) ;  /* 0x0000007000008947 */ /* 0x001fea0003800000 */
[----:B------:R-:W-:Y:S01]  /*04b0*/  IMAD.MOV.U32 R2, RZ, RZ, c[0x0][0x188] ;  /* 0x00006200ff027624 */ /* 0x000fe200078e00ff */
[----:B------:R-:W-:Y:S01]  /*04c0*/  MOV R8, 0x4f0 ;  /* 0x000004f000087802 */ /* 0x000fe20000000f00 */
[----:B------:R-:W-:Y:S02]  /*04d0*/  IMAD.MOV.U32 R0, RZ, RZ, c[0x0][0x18c] ;  /* 0x00006300ff007624 */ /* 0x000fe400078e00ff */
[----:B------:R-:W-:Y:S05]  /*04e0*/  CALL.REL.NOINC `($__internal_46_$__cuda_sm20_div_s64) ;  /* 0x00002bf000007944 */ /* 0x000fea0003c00000 */
[----:B------:R-:W-:Y:S02]  /*04f0*/  IMAD.MOV.U32 R26, RZ, RZ, R16 ;  /* 0x000000ffff1a7224 */ /* 0x000fe400078e0010 */
[----:B------:R-:W-:Y:S01]  /*0500*/  IMAD.MOV.U32 R27, RZ, RZ, R17 ;  /* 0x000000ffff1b7224 */ /* 0x000fe200078e0011 */
[----:B------:R-:W-:Y:S05]  /*0510*/  BRA `(.L_x_432) ;  /* 0x0000013000007947 */ /* 0x000fea0003800000 */
.L_x_431:
        /* <DEDUP_REMOVED lines=19> */
.L_x_432:
[----:B------:R-:W-:Y:S05]  /*0650*/  BSYNC B1 ;  /* 0x0000000000017941 */ /* 0x000fea0003800000 */
.L_x_430:
        /* <DEDUP_REMOVED lines=14> */
[----:B------:R-:W-:Y:S05]  /*0740*/  CALL.REL.NOINC `($__internal_48_$__cuda_sm20_rem_s64) ;  /* 0x0000331000007944 */ /* 0x000fea0003c00000 */
[----:B------:R-:W-:Y:S02]  /*0750*/  IMAD.MOV.U32 R10, RZ, RZ, R0 ;  /* 0x000000ffff0a7224 */ /* 0x000fe400078e0000 */
[----:B------:R-:W-:Y:S01]  /*0760*/  IMAD.MOV.U32 R11, RZ, RZ, R7 ;  /* 0x000000ffff0b7224 */ /* 0x000fe200078e0007 */
[----:B------:R-:W-:Y:S05]  /*0770*/  BRA `(.L_x_435) ;  /* 0x0000012000007947 */ /* 0x000fea0003800000 */
.L_x_434:
        /* <DEDUP_REMOVED lines=18> */
.L_x_435:
[----:B------:R-:W-:Y:S05]  /*08a0*/  BSYNC B1 ;  /* 0x0000000000017941 */ /* 0x000fea0003800000 */
.L_x_433:
        /* <DEDUP_REMOVED lines=18> */
[----:B------:R-:W2:Y:S01]  /*09d0*/  LDG.E.CONSTANT R17, [R16.64] ;  /* 0x0000000a10117981 */ /* 0x000ea2000c1e9900 */
        /* <DEDUP_REMOVED lines=10> */
[----:B--2---:R0:W-:Y:S09]  /*0a80*/  STG.E [R10.64], R17 ;  /* 0x000000110a007986 */ /* 0x0041f2000c10190a */
[----:B------:R-:W-:Y:S05]  /*0a90*/  @P0 BRA `(.L_x_436) ;  /* 0xfffff9d000000947 */ /* 0x000fea000383ffff */
.L_x_429:
[----:B------:R-:W-:Y:S05]  /*0aa0*/  BSYNC B0 ;  /* 0x0000000000007941 */ /* 0x000fea0003800000 */
.L_x_428:
[----:B------:R-:W-:-:S04]  /*0ab0*/  ISETP.GE.U32.AND P0, PT, R14, 0x3, PT ;  /* 0x000000030e00780c */ /* 0x000fc80003f06070 */
[----:B------:R-:W-:-:S13]  /*0ac0*/  ISETP.GE.U32.AND.EX P0, PT, R15, RZ, PT, P0 ;  /* 0x000000ff0f00720c */ /* 0x000fda0003f06100 */
[----:B------:R-:W-:Y:S05]  /*0ad0*/  @!P0 EXIT ;  /* 0x000000000000894d */ /* 0x000fea0003800000 */
.L_x_462:
        /* <DEDUP_REMOVED lines=13> */
[----:B0-----:R-:W-:Y:S05]  /*0bb0*/  CALL.REL.NOINC `($__internal_46_$__cuda_sm20_div_s64) ;  /* 0x0000252000007944 */ /* 0x001fea0003c00000 */
[----:B------:R-:W-:Y:S02]  /*0bc0*/  IMAD.MOV.U32 R14, RZ, RZ, R16 ;  /* 0x000000ffff0e7224 */ /* 0x000fe400078e0010 */
[----:B------:R-:W-:Y:S01]  /*0bd0*/  IMAD.MOV.U32 R15, RZ, RZ, R17 ;  /* 0x000000ffff0f7224 */ /* 0x000fe200078e0011 */
[----:B------:R-:W-:Y:S05]  /*0be0*/  BRA `(.L_x_439) ;  /* 0x0000013000007947 */ /* 0x000fea0003800000 */
.L_x_438:
        /* <DEDUP_REMOVED lines=19> */
.L_x_439:
[----:B------:R-:W-:Y:S05]  /*0d20*/  BSYNC B0 ;  /* 0x0000000000007941 */ /* 0x000fea0003800000 */
.L_x_437:
        /* <DEDUP_REMOVED lines=17> */
.L_x_441:
        /* <DEDUP_REMOVED lines=18> */
.L_x_442:
[----:B------:R-:W-:Y:S05]  /*0f60*/  BSYNC B0 ;  /* 0x0000000000007941 */ /* 0x000fea0003800000 */
.L_x_440:
        /* <DEDUP_REMOVED lines=19> */
[C---:B------:R-:W-:Y:S01]  /*10a0*/  LEA R22, P0, R6.reuse, c[0x0][0x168], 0x2 ;  /* 0x00005a0006167a11 */ /* 0x040fe200078010ff */
[----:B------:R-:W-:Y:S03]  /*10b0*/  BSSY B0, `(.L_x_443) ;  /* 0x0000023000007945 */ /* 0x000fe60003800000 */
[----:B------:R-:W-:Y:S02]  /*10c0*/  LEA.HI.X R23, R6, c[0x0][0x16c], R9, 0x2, P0 ;  /* 0x00005b0006177a11 */ /* 0x000fe400000f1409 */
[----:B------:R-:W-:-:S05]  /*10d0*/  IADD3 R15, P0, R12, R6, RZ ;  /* 0x000000060c0f7210 */ /* 0x000fca0007f1e0ff */
[----:B------:R-:W-:-:S05]  /*10e0*/  IMAD.X R9, R13, 0x1, R9, P0 ;  /* 0x000000010d097824 */ /* 0x000fca00000e0609 */
[----:B------:R-:W-:-:S04]  /*10f0*/  LOP3.LUT R0, R9, c[0x0][0x18c], RZ, 0xfc, !PT ;  /* 0x0000630009007a12 */ /* 0x000fc800078efcff */
[----:B------:R-:W-:Y:S01]  /*1100*/  ISETP.NE.U32.AND P0, PT, R0, RZ, PT ;  /* 0x000000ff0000720c */ /* 0x000fe20003f05070 */
[----:B--2---:R0:W-:-:S12]  /*1110*/  STG.E [R22.64], R11 ;  /* 0x0000000b16007986 */ /* 0x0041d8000c10190a */
[----:B------:R-:W-:Y:S05]  /*1120*/  @!P0 BRA `(.L_x_444) ;  /* 0x0000008000008947 */ /* 0x000fea0003800000 */
[----:B------:R-:W-:Y:S01]  /*1130*/  IMAD.MOV.U32 R6, RZ, RZ, R15 ;  /* 0x000000ffff067224 */ /* 0x000fe200078e000f */
[----:B------:R-:W-:Y:S01]  /*1140*/  MOV R8, 0x1180 ;  /* 0x0000118000087802 */ /* 0x000fe20000000f00 */
[----:B------:R-:W-:Y:S02]  /*1150*/  IMAD.MOV.U32 R2, RZ, RZ, c[0x0][0x188] ;  /* 0x00006200ff027624 */ /* 0x000fe400078e00ff */
[----:B------:R-:W-:Y:S02]  /*1160*/  IMAD.MOV.U32 R0, RZ, RZ, c[0x0][0x18c] ;  /* 0x00006300ff007624 */ /* 0x000fe400078e00ff */
[----:B0-----:R-:W-:Y:S05]  /*1170*/  CALL.REL.NOINC `($__internal_46_$__cuda_sm20_div_s64) ;  /* 0x00001f6000007944 */ /* 0x001fea0003c00000 */
[----:B------:R-:W-:Y:S02]  /*1180*/  IMAD.MOV.U32 R26, RZ, RZ, R16 ;  /* 0x000000ffff1a7224 */ /* 0x000fe400078e0010 */
[----:B------:R-:W-:Y:S01]  /*1190*/  IMAD.MOV.U32 R27, RZ, RZ, R17 ;  /* 0x000000ffff1b7224 */ /* 0x000fe200078e0011 */
[----:B------:R-:W-:Y:S05]  /*11a0*/  BRA `(.L_x_445) ;  /* 0x0000013000007947 */ /* 0x000fea0003800000 */
.L_x_444:
        /* <DEDUP_REMOVED lines=19> */
.L_x_445:
[----:B------:R-:W-:Y:S05]  /*12e0*/  BSYNC B0 ;  /* 0x0000000000007941 */ /* 0x000fea0003800000 */
.L_x_443:
        /* <DEDUP_REMOVED lines=14> */
[----:B------:R-:W-:Y:S01]  /*13d0*/  IMAD.MOV.U32 R6, RZ, RZ, R0 ;  /* 0x000000ffff067224 */ /* 0x000fe200078e0000 */
[----:B------:R-:W-:Y:S05]  /*13e0*/  BRA `(.L_x_448) ;  /* 0x0000012000007947 */ /* 0x000fea0003800000 */
.L_x_447:
        /* <DEDUP_REMOVED lines=18> */
.L_x_448:
[----:B------:R-:W-:Y:S05]  /*1510*/  BSYNC B0 ;  /* 0x0000000000007941 */ /* 0x000fea0003800000 */
.L_x_446:
        /* <DEDUP_REMOVED lines=19> */
[----:B------:R-:W-:Y:S01]  /*1650*/  IADD3 R22, P0, R22, R3, RZ ;  /* 0x0000000316167210 */ /* 0x000fe20007f1e0ff */
[----:B------:R-:W-:Y:S04]  /*1660*/  BSSY B0, `(.L_x_449) ;  /* 0x0000023000007945 */ /* 0x000fe80003800000 */
[----:B------:R-:W-:Y:S01]  /*1670*/  IMAD.X R23, R23, 0x1, R4, P0 ;  /* 0x0000000117177824 */ /* 0x000fe200000e0604 */
        /* <DEDUP_REMOVED lines=14> */
.L_x_450:
        /* <DEDUP_REMOVED lines=19> */
.L_x_451:
[----:B------:R-:W-:Y:S05]  /*1890*/  BSYNC B0 ;  /* 0x0000000000007941 */ /* 0x000fea0003800000 */
.L_x_449:
        /* <DEDUP_REMOVED lines=16> */
.L_x_453:
        /* <DEDUP_REMOVED lines=18> */
.L_x_454:
[----:B------:R-:W-:Y:S05]  /*1ac0*/  BSYNC B0 ;  /* 0x0000000000007941 */ /* 0x000fea0003800000 */
.L_x_452:
        /* <DEDUP_REMOVED lines=36> */
.L_x_456:
        /* <DEDUP_REMOVED lines=19> */
.L_x_457:
[----:B------:R-:W-:Y:S05]  /*1e40*/  BSYNC B0 ;  /* 0x0000000000007941 */ /* 0x000fea0003800000 */
.L_x_455:
        /* <DEDUP_REMOVED lines=16> */
.L_x_459:
        /* <DEDUP_REMOVED lines=18> */
.L_x_460:
[----:B------:R-:W-:Y:S05]  /*2070*/  BSYNC B0 ;  /* 0x0000000000007941 */ /* 0x000fea0003800000 */
.L_x_458:
        /* <DEDUP_REMOVED lines=19> */
[----:B------:R-:W-:-:S05]  /*21b0*/  IADD3 R2, P0, R22, R3, RZ ;  /* 0x0000000316027210 */ /* 0x000fca0007f1e0ff */
[----:B------:R-:W-:Y:S01]  /*21c0*/  IMAD.X R3, R23, 0x1, R4, P0 ;  /* 0x0000000117037824 */ /* 0x000fe200000e0604 */
[----:B------:R-:W-:-:S05]  /*21d0*/  IADD3 R6, P0, R12, R15, RZ ;  /* 0x0000000f0c067210 */ /* 0x000fca0007f1e0ff */
[----:B------:R-:W-:Y:S01]  /*21e0*/  IMAD.X R9, R13, 0x1, R9, P0 ;  /* 0x000000010d097824 */ /* 0x000fe200000e0609 */
[----:B------:R-:W-:-:S04]  /*21f0*/  ISETP.GE.U32.AND P0, PT, R6, UR6, PT ;  /* 0x0000000606007c0c */ /* 0x000fc8000bf06070 */
[----:B------:R-:W-:Y:S01]  /*2200*/  ISETP.GE.AND.EX P0, PT, R9, UR5, PT, P0 ;  /* 0x0000000509007c0c */ /* 0x000fe2000bf06300 */
[----:B--2---:R0:W-:-:S12]  /*2210*/  STG.E [R2.64], R11 ;  /* 0x0000000b02007986 */ /* 0x0041d8000c10190a */
[----:B------:R-:W-:Y:S01]  /*2220*/  @P0 CALL.REL.NOINC `(.L_x_461) ;  /* 0x0000001000000944 */ /* 0x000fe20003c00000 */
[----:B------:R-:W-:Y:S05]  /*2230*/  BRA `(.L_x_462) ;  /* 0xffffe8a000007947 */ /* 0x000fea000383ffff */
.L_x_461:
[----:B------:R-:W-:Y:S05]  /*2240*/  EXIT ;  /* 0x000000000000794d */ /* 0x000fea0003800000 */
.L_x_427:
[----:B------:R-:W-:Y:S01]  /*2250*/  ISETP.NE.U32.AND P0, PT, R3, RZ, PT ;  /* 0x000000ff0300720c */ /* 0x000fe20003f05070 */
[----:B------:R-:W-:Y:S03]  /*2260*/  BSSY B0, `(.L_x_463) ;  /* 0x0000036000007945 */ /* 0x000fe60003800000 */
[----:B------:R-:W-:-:S13]  /*2270*/  ISETP.NE.AND.EX P0, PT, R4, RZ, PT, P0 ;  /* 0x000000ff0400720c */ /* 0x000fda0003f05300 */
[----:B------:R-:W-:Y:S05]  /*2280*/  @!P0 BRA `(.L_x_464) ;  /* 0x0000033000008947 */ /* 0x000fea0003800000 */
[----:B------:R-:W-:Y:S02]  /*2290*/  LEA R19, P0, R6, c[0x0][0x168], 0x2 ;  /* 0x00005a0006137a11 */ /* 0x000fe400078010ff */
[----:B------:R-:W-:Y:S02]  /*22a0*/  SHF.L.U64.HI R20, R12, 0x2, R13 ;  /* 0x000000020c147819 */ /* 0x000fe4000001020d */
[----:B------:R-:W-:Y:S02]  /*22b0*/  LEA.HI.X R21, R6, c[0x0][0x16c], R9, 0x2, P0 ;  /* 0x00005b0006157a11 */ /* 0x000fe400000f1409 */
.L_x_468:
        /* <DEDUP_REMOVED lines=8> */
[----:B------:R-:W-:Y:S05]  /*2340*/  BRA `(.L_x_467) ;  /* 0x0000013000007947 */ /* 0x000fea0003800000 */
.L_x_466:
        /* <DEDUP_REMOVED lines=19> */
.L_x_467:
[----:B------:R-:W-:Y:S05]  /*2480*/  BSYNC B1 ;  /* 0x0000000000017941 */ /* 0x000fea0003800000 */
.L_x_465:
[----:B------:R-:W-:Y:S02]  /*2490*/  IMAD R5, R17, c[0x0][0x170], RZ ;  /* 0x00005c0011057a24 */ /* 0x000fe400078e02ff */
[----:B------:R-:W-:-:S04]  /*24a0*/  IMAD.WIDE.U32 R10, R16, c[0x0][0x170], RZ ;  /* 0x00005c00100a7a25 */ /* 0x000fc800078e00ff */
[----:B------:R-:W-:Y:S01]  /*24b0*/  IMAD R5, R16, c[0x0][0x174], R5 ;  /* 0x00005d0010057a24 */ /* 0x000fe200078e0205 */
[----:B------:R-:W-:-:S03]  /*24c0*/  LEA R16, P0, R10, c[0x0][0x160], 0x2 ;  /* 0x000058000a107a11 */ /* 0x000fc600078010ff */
[----:B------:R-:W-:-:S05]  /*24d0*/  IMAD.IADD R5, R11, 0x1, R5 ;  /* 0x000000010b057824 */ /* 0x000fca00078e0205 */
        /* <DEDUP_REMOVED lines=14> */
.L_x_464:
[----:B------:R-:W-:Y:S05]  /*25c0*/  BSYNC B0 ;  /* 0x0000000000007941 */ /* 0x000fea0003800000 */
.L_x_463:
[----:B------:R-:W-:-:S04]  /*25d0*/  ISETP.GE.U32.AND P0, PT, R14, 0x3, PT ;  /* 0x000000030e00780c */ /* 0x000fc80003f06070 */
[----:B------:R-:W-:-:S13]  /*25e0*/  ISETP.GE.U32.AND.EX P0, PT, R15, RZ, PT, P0 ;  /* 0x000000ff0f00720c */ /* 0x000fda0003f06100 */
[----:B------:R-:W-:Y:S05]  /*25f0*/  @!P0 EXIT ;  /* 0x000000000000894d */ /* 0x000fea0003800000 */
.L_x_481:
        /* <DEDUP_REMOVED lines=13> */
[----:B0-----:R-:W-:Y:S05]  /*26d0*/  CALL.REL.NOINC `($__internal_46_$__cuda_sm20_div_s64) ;  /* 0x00000a0000007944 */ /* 0x001fea0003c00000 */
[----:B------:R-:W-:Y:S05]  /*26e0*/  BRA `(.L_x_471) ;  /* 0x0000013000007947 */ /* 0x000fea0003800000 */
.L_x_470:
        /* <DEDUP_REMOVED lines=19> */
.L_x_471:
[----:B------:R-:W-:Y:S05]  /*2820*/  BSYNC B0 ;  /* 0x0000000000007941 */ /* 0x000fea0003800000 */
.L_x_469:
[----:B------:R-:W-:Y:S02]  /*2830*/  IMAD R5, R17, c[0x0][0x170], RZ ;  /* 0x00005c0011057a24 */ /* 0x000fe400078e02ff */
[----:B------:R-:W-:-:S04]  /*2840*/  IMAD.WIDE.U32 R10, R16, c[0x0][0x170], RZ ;  /* 0x00005c00100a7a25 */ /* 0x000fc800078e00ff */
[----:B------:R-:W-:Y:S01]  /*2850*/  IMAD R5, R16, c[0x0][0x174], R5 ;  /* 0x00005d0010057a24 */ /* 0x000fe200078e0205 */
[----:B------:R-:W-:-:S03]  /*2860*/  LEA R16, P0, R10, c[0x0][0x160], 0x2 ;  /* 0x000058000a107a11 */ /* 0x000fc600078010ff */
[----:B------:R-:W-:-:S05]  /*2870*/  IMAD.IADD R5, R11, 0x1, R5 ;  /* 0x000000010b057824 */ /* 0x000fca00078e0205 */
        /* <DEDUP_REMOVED lines=11> */
[----:B------:R-:W-:Y:S01]  /*2930*/  IMAD.MOV.U32 R2, RZ, RZ, c[0x0][0x188] ;  /* 0x00006200ff027624 */ /* 0x000fe200078e00ff */
[----:B------:R-:W-:Y:S01]  /*2940*/  MOV R8, 0x2970 ;  /* 0x0000297000087802 */ /* 0x000fe20000000f00 */
[----:B------:R-:W-:Y:S02]  /*2950*/  IMAD.MOV.U32 R0, RZ, RZ, c[0x0][0x18c] ;  /* 0x00006300ff007624 */ /* 0x000fe400078e00ff */
[----:B0-----:R-:W-:Y:S05]  /*2960*/  CALL.REL.NOINC `($__internal_46_$__cuda_sm20_div_s64) ;  /* 0x0000077000007944 */ /* 0x001fea0003c00000 */
[----:B------:R-:W-:Y:S05]  /*2970*/  BRA `(.L_x_474) ;  /* 0x0000013000007947 */ /* 0x000fea0003800000 */
.L_x_473:
        /* <DEDUP_REMOVED lines=19> */
.L_x_474:
[----:B------:R-:W-:Y:S05]  /*2ab0*/  BSYNC B0 ;  /* 0x0000000000007941 */ /* 0x000fea0003800000 */
.L_x_472:
[----:B------:R-:W-:Y:S02]  /*2ac0*/  IMAD R5, R17, c[0x0][0x170], RZ ;  /* 0x00005c0011057a24 */ /* 0x000fe400078e02ff */
[----:B------:R-:W-:-:S04]  /*2ad0*/  IMAD.WIDE.U32 R10, R16, c[0x0][0x170], RZ ;  /* 0x00005c00100a7a25 */ /* 0x000fc800078e00ff */
[----:B------:R-:W-:Y:S01]  /*2ae0*/  IMAD R5, R16, c[0x0][0x174], R5 ;  /* 0x00005d0010057a24 */ /* 0x000fe200078e0205 */
[----:B------:R-:W-:-:S03]  /*2af0*/  LEA R16, P0, R10, c[0x0][0x160], 0x2 ;  /* 0x000058000a107a11 */ /* 0x000fc600078010ff */
[----:B------:R-:W-:-:S05]  /*2b00*/  IMAD.IADD R5, R11, 0x1, R5 ;  /* 0x000000010b057824 */ /* 0x000fca00078e0205 */
        /* <DEDUP_REMOVED lines=16> */
.L_x_476:
        /* <DEDUP_REMOVED lines=19> */
.L_x_477:
[----:B------:R-:W-:Y:S05]  /*2d40*/  BSYNC B0 ;  /* 0x0000000000007941 */ /* 0x000fea0003800000 */
.L_x_475:
        /* <DEDUP_REMOVED lines=21> */
.L_x_479:
        /* <DEDUP_REMOVED lines=19> */
.L_x_480:
[----:B------:R-:W-:Y:S05]  /*2fd0*/  BSYNC B0 ;  /* 0x0000000000007941 */ /* 0x000fea0003800000 */
.L_x_478:
[----:B------:R-:W-:Y:S02]  /*2fe0*/  IMAD R5, R17, c[0x0][0x170], RZ ;  /* 0x00005c0011057a24 */ /* 0x000fe400078e02ff */
[----:B------:R-:W-:-:S04]  /*2ff0*/  IMAD.WIDE.U32 R10, R16, c[0x0][0x170], RZ ;  /* 0x00005c00100a7a25 */ /* 0x000fc800078e00ff */
[----:B------:R-:W-:Y:S01]  /*3000*/  IMAD R5, R16, c[0x0][0x174], R5 ;  /* 0x00005d0010057a24 */ /* 0x000fe200078e0205 */
[----:B------:R-:W-:-:S03]  /*3010*/  LEA R16, P0, R10, c[0x0][0x160], 0x2 ;  /* 0x000058000a107a11 */ /* 0x000fc600078010ff */
[----:B------:R-:W-:-:S05]  /*3020*/  IMAD.IADD R5, R11, 0x1, R5 ;  /* 0x000000010b057824 */ /* 0x000fca00078e0205 */
        /* <DEDUP_REMOVED lines=9> */
[----:B------:R-:W-:Y:S05]  /*30c0*/  @!P0 BRA `(.L_x_481) ;  /* 0xfffff53000008947 */ /* 0x000fea000383ffff */
[----:B------:R-:W-:Y:S05]  /*30d0*/  EXIT ;  /* 0x000000000000794d */ /* 0x000fea0003800000 */
        .weak           $__internal_46_$__cuda_sm20_div_s64
        .type           $__internal_46_$__cuda_sm20_div_s64,@function
        .size           $__internal_46_$__cuda_sm20_div_s64,($__internal_47_$__cuda_sm20_div_u64 - $__internal_46_$__cuda_sm20_div_s64)
$__internal_46_$__cuda_sm20_div_s64:
        /* <DEDUP_REMOVED lines=83> */
[----:B------:R-:W-:Y:S06]  /*3610*/  RET.REL.NODEC R10 `(_ZN2at6native49_GLOBAL__N__cfa43aba_16_ReflectionPad_cu_f800513921reflection_pad1d_flatIfEEvPKT_PS3_lllll) ;  /* 0xffffc9e00a007950 */ /* 0x000fec0003c3ffff */
        .weak           $__internal_47_$__cuda_sm20_div_u64
        .type           $__internal_47_$__cuda_sm20_div_u64,@function
        .size           $__internal_47_$__cuda_sm20_div_u64,($__internal_48_$__cuda_sm20_rem_s64 - $__internal_47_$__cuda_sm20_div_u64)
$__internal_47_$__cuda_sm20_div_u64:
        /* <DEDUP_REMOVED lines=67> */
[----:B------:R-:W-:Y:S06]  /*3a50*/  RET.REL.NODEC R2 `(_ZN2at6native49_GLOBAL__N__cfa43aba_16_ReflectionPad_cu_f800513921reflection_pad1d_flatIfEEvPKT_PS3_lllll) ;  /* 0xffffc5a002007950 */ /* 0x000fec0003c3ffff */
        .weak           $__internal_48_$__cuda_sm20_rem_s64
        .type           $__internal_48_$__cuda_sm20_rem_s64,@function
        .size           $__internal_48_$__cuda_sm20_rem_s64,(.L_x_1186 - $__internal_48_$__cuda_sm20_rem_s64)
$__internal_48_$__cuda_sm20_rem_s64:
        /* <DEDUP_REMOVED lines=77> */
[----:B------:R-:W-:Y:S06]  /*3f30*/  RET.REL.NODEC R10 `(_ZN2at6native49_GLOBAL__N__cfa43aba_16_ReflectionPad_cu_f800513921reflection_pad1d_flatIfEEvPKT_PS3_lllll) ;  /* 0xffffc0c00a007950 */ /* 0x000fec0003c3ffff */
.L_x_482:
        /* <DEDUP_REMOVED lines=12> */
.L_x_1186:


//--------------------- .text._ZN2at6native49_GLOBAL__N__cfa43aba_16_ReflectionPad_cu_f800513927reflection_pad1d_out_kernelIfEEvPKT_PS3_lll --------------------------
	.section	.text._ZN2at6native49_GLOBAL__N__cfa43aba_16_ReflectionPad_cu_f800513927reflection_pad1d_out_kernelIfEEvPKT_PS3_lll,"ax",@progbits
	.sectioninfo	@"SHI_REGISTERS=19"
	.align	128
.text._ZN2at6native49_GLOBAL__N__cfa43aba_16_ReflectionPad_cu_f800513927reflection_pad1d_out_kernelIfEEvPKT_PS3_lll:
        .type           _ZN2at6native49_GLOBAL__N__cfa43aba_16_ReflectionPad_cu_f800513927reflection_pad1d_out_kernelIfEEvPKT_PS3_lll,@function
        .size           _ZN2at6native49_GLOBAL__N__cfa43aba_16_ReflectionPad_cu_f800513927reflection_pad1d_out_kernelIfEEvPKT_PS3_lll,(.L_x_1190 - _ZN2at6native49_GLOBAL__N__cfa43aba_16_ReflectionPad_cu_f800513927reflection_pad1d_out_kernelIfEEvPKT_PS3_lll)
        .other          _ZN2at6native49_GLOBAL__N__cfa43aba_16_ReflectionPad_cu_f800513927reflection_pad1d_out_kernelIfEEvPKT_PS3_lll,@"STO_CUDA_ENTRY STV_DEFAULT"
_ZN2at6native49_GLOBAL__N__cfa43aba_16_ReflectionPad_cu_f800513927reflection_pad1d_out_kernelIfEEvPKT_PS3_lll:
        /* <DEDUP_REMOVED lines=57> */
[----:B------:R-:W2:Y:S01]  /*0390*/  LDG.E R9, [R8.64] ;  /* 0x0000000408097981 */ /* 0x000ea2000c1e1900 */
[----:B------:R-:W-:-:S04]  /*03a0*/  IMAD.MOV.U32 R3, RZ, RZ, RZ ;  /* 0x000000ffff037224 */ /* 0x000fc800078e00ff */
[----:B------:R-:W-:-:S04]  /*03b0*/  IMAD.WIDE.U32 R2, R5, R7, R2 ;  /* 0x0000000705027225 */ /* 0x000fc800078e0002 */
[----:B------:R-:W-:Y:S01]  /*03c0*/  IMAD R5, R0, R5, RZ ;  /* 0x0000000500057224 */ /* 0x000fe200078e02ff */
[----:B------:R-:W-:-:S03]  /*03d0*/  LEA R4, P0, R2, c[0x0][0x168], 0x2 ;  /* 0x00005a0002047a11 */ /* 0x000fc600078010ff */
[----:B------:R-:W-:-:S05]  /*03e0*/  IMAD.IADD R3, R3, 0x1, R5 ;  /* 0x0000000103037824 */ /* 0x000fca00078e0205 */
[----:B------:R-:W-:-:S05]  /*03f0*/  LEA.HI.X R5, R2, c[0x0][0x16c], R3, 0x2, P0 ;  /* 0x00005b0002057a11 */ /* 0x000fca00000f1403 */
[----:B--2---:R-:W-:Y:S01]  /*0400*/  STG.E [R4.64], R9 ;  /* 0x0000000904007986 */ /* 0x004fe2000c101904 */
[----:B------:R-:W-:Y:S05]  /*0410*/  EXIT ;  /* 0x000000000000794d */ /* 0x000fea0003800000 */
.L_x_483:
        /* <DEDUP_REMOVED lines=14> */
.L_x_1190:


//--------------------- .text._ZN2at6native49_GLOBAL__N__cfa43aba_16_ReflectionPad_cu_f800513921reflection_pad1d_flatIdEEvPKT_PS3_lllll --------------------------
	.section	.text._ZN2at6native49_GLOBAL__N__cfa43aba_16_ReflectionPad_cu_f800513921reflection_pad1d_flatIdEEvPKT_PS3_lllll,"ax",@progbits
	.sectioninfo	@"SHI_REGISTERS=34"
	.align	128
.text._ZN2at6native49_GLOBAL__N__cfa43aba_16_ReflectionPad_cu_f800513921reflection_pad1d_flatIdEEvPKT_PS3_lllll:
        .type           _ZN2at6native49_GLOBAL__N__cfa43aba_16_ReflectionPad_cu_f800513921reflection_pad1d_flatIdEEvPKT_PS3_lllll,@function
        .size           _ZN2at6native49_GLOBAL__N__cfa43aba_16_ReflectionPad_cu_f800513921reflection_pad1d_flatIdEEvPKT_PS3_lllll,(.L_x_1191 - _ZN2at6native49_GLOBAL__N__cfa43aba_16_ReflectionPad_cu_f800513921reflection_pad1d_flatIdEEvPKT_PS3_lllll)
        .other          _ZN2at6native49_GLOBAL__N__cfa43aba_16_ReflectionPad_cu_f800513921reflection_pad1d_flatIdEEvPKT_PS3_lllll,@"STO_CUDA_ENTRY STV_DEFAULT"
_ZN2at6native49_GLOBAL__N__cfa43aba_16_ReflectionPad_cu_f800513921reflection_pad1d_flatIdEEvPKT_PS3_lllll:
        /* <DEDUP_REMOVED lines=35> */
[----:B------:R-:W-:Y:S05]  /*0230*/  CALL.REL.NOINC `($__internal_50_$__cuda_sm20_div_u64) ;  /* 0x000033e000007944 */ /* 0x000fea0003c00000 */
[----:B------:R-:W-:Y:S05]  /*0240*/  BRA `(.L_x_486) ;  /* 0x0000013000007947 */ /* 0x000fea0003800000 */
.L_x_485:
        /* <DEDUP_REMOVED lines=19> */
.L_x_486:
[----:B------:R-:W-:Y:S05]  /*0380*/  BSYNC B0 ;  /* 0x0000000000007941 */ /* 0x000fea0003800000 */
.L_x_484:
        /* <DEDUP_REMOVED lines=14> */
.L_x_496:
[----:B------:R-:W-:Y:S01]  /*0470*/  LOP3.LUT R0, R9, c[0x0][0x18c], RZ, 0xfc, !PT ;  /* 0x0000630009007a12 */ /* 0x000fe200078efcff */
[----:B------:R-:W-:Y:S03]  /*0480*/  BSSY B1, `(.L_x_490) ;  /* 0x000001d000017945 */ /* 0x000fe60003800000 */
[----:B------:R-:W-:-:S13]  /*0490*/  ISETP.NE.U32.AND P0, PT, R0, RZ, PT ;  /* 0x000000ff0000720c */ /* 0x000fda0003f05070 */
[----:B0-----:R-:W-:Y:S05]  /*04a0*/  @!P0 BRA `(.L_x_491) ;  /* 0x0000007000008947 */ /* 0x001fea0003800000 */
[----:B------:R-:W-:Y:S01]  /*04b0*/  IMAD.MOV.U32 R2, RZ, RZ, c[0x0][0x188] ;  /* 0x00006200ff027624 */ /* 0x000fe200078e00ff */
[----:B------:R-:W-:Y:S01]  /*04c0*/  MOV R8, 0x4f0 ;  /* 0x000004f000087802 */ /* 0x000fe20000000f00 */
[----:B------:R-:W-:Y:S02]  /*04d0*/  IMAD.MOV.U32 R0, RZ, RZ, c[0x0][0x18c] ;  /* 0x00006300ff007624 */ /* 0x000fe400078e00ff */
[----:B------:R-:W-:Y:S05]  /*04e0*/  CALL.REL.NOINC `($__internal_49_$__cuda_sm20_div_s64) ;  /* 0x00002bf000007944 */ /* 0x000fea0003c00000 */
[----:B------:R-:W-:Y:S02]  /*04f0*/  IMAD.MOV.U32 R26, RZ, RZ, R16 ;  /* 0x000000ffff1a7224 */ /* 0x000fe400078e0010 */
[----:B------:R-:W-:Y:S01]  /*0500*/  IMAD.MOV.U32 R27, RZ, RZ, R17 ;  /* 0x000000ffff1b7224 */ /* 0x000fe200078e0011 */
[----:B------:R-:W-:Y:S05]  /*0510*/  BRA `(.L_x_492) ;  /* 0x0000013000007947 */ /* 0x000fea0003800000 */
.L_x_491:
        /* <DEDUP_REMOVED lines=19> */
.L_x_492:
[----:B------:R-:W-:Y:S05]  /*0650*/  BSYNC B1 ;  /* 0x0000000000017941 */ /* 0x000fea0003800000 */
.L_x_490:
        /* <DEDUP_REMOVED lines=14> */
[----:B------:R-:W-:Y:S05]  /*0740*/  CALL.REL.NOINC `($__internal_51_$__cuda_sm20_rem_s64) ;  /* 0x0000331000007944 */ /* 0x000fea0003c00000 */
[----:B------:R-:W-:Y:S02]  /*0750*/  IMAD.MOV.U32 R10, RZ, RZ, R0 ;  /* 0x000000ffff0a7224 */ /* 0x000fe400078e0000 */
[----:B------:R-:W-:Y:S01]  /*0760*/  IMAD.MOV.U32 R11, RZ, RZ, R7 ;  /* 0x000000ffff0b7224 */ /* 0x000fe200078e0007 */
[----:B------:R-:W-:Y:S05]  /*0770*/  BRA `(.L_x_495) ;  /* 0x0000012000007947 */ /* 0x000fea0003800000 */
.L_x_494:
        /* <DEDUP_REMOVED lines=18> */
.L_x_495:
[----:B------:R-:W-:Y:S05]  /*08a0*/  BSYNC B1 ;  /* 0x0000000000017941 */ /* 0x000fea0003800000 */
.L_x_493:
        /* <DEDUP_REMOVED lines=17> */
[----:B------:R-:W-:-:S05]  /*09c0*/  LEA.HI.X R17, R10, c[0x0][0x164], R5, 0x3, P0 ;  /* 0x000059000a117a11 */ /* 0x000fca00000f1c05 */
[----:B------:R0:W2:Y:S01]  /*09d0*/  LDG.E.64.CONSTANT R10, [R16.64] ;  /* 0x0000000a100a7981 */ /* 0x0000a2000c1e9b00 */
[----:B------:R-:W-:Y:S02]  /*09e0*/  IADD3 R3, P0, R3, -0x1, RZ ;  /* 0xffffffff03037810 */ /* 0x000fe40007f1e0ff */
[----:B------:R-:W-:Y:S02]  /*09f0*/  IADD3 R6, P1, R12, R6, RZ ;  /* 0x000000060c067210 */ /* 0x000fe40007f3e0ff */
[----:B------:R-:W-:Y:S02]  /*0a00*/  IADD3.X R4, R4, -0x1, RZ, P0, !PT ;  /* 0xffffffff04047810 */ /* 0x000fe400007fe4ff */
[----:B------:R-:W-:Y:S01]  /*0a10*/  ISETP.NE.U32.AND P0, PT, R3, RZ, PT ;  /* 0x000000ff0300720c */ /* 0x000fe20003f05070 */
[----:B------:R-:W-:Y:S02]  /*0a20*/  IMAD.X R9, R13, 0x1, R9, P1 ;  /* 0x000000010d097824 */ /* 0x000fe400008e0609 */
[----:B0-----:R-:W-:Y:S01]  /*0a30*/  IMAD.MOV.U32 R16, RZ, RZ, R21 ;  /* 0x000000ffff107224 */ /* 0x001fe200078e0015 */
[----:B------:R-:W-:Y:S01]  /*0a40*/  ISETP.NE.AND.EX P0, PT, R4, RZ, PT, P0 ;  /* 0x000000ff0400720c */ /* 0x000fe20003f05300 */
[----:B------:R-:W-:Y:S01]  /*0a50*/  IMAD.MOV.U32 R17, RZ, RZ, R23 ;  /* 0x000000ffff117224 */ /* 0x000fe200078e0017 */
[----:B------:R-:W-:-:S05]  /*0a60*/  LEA R21, P2, R12, R21, 0x3 ;  /* 0x000000150c157211 */ /* 0x000fca00078418ff */
[----:B------:R-:W-:Y:S01]  /*0a70*/  IMAD.X R23, R23, 0x1, R22, P2 ;  /* 0x0000000117177824 */ /* 0x000fe200010e0616 */
[----:B--2---:R0:W-:Y:S05]  /*0a80*/  STG.E.64 [R16.64], R10 ;  /* 0x0000000a10007986 */ /* 0x0041ea000c101b0a */
[----:B------:R-:W-:Y:S05]  /*0a90*/  @P0 BRA `(.L_x_496) ;  /* 0xfffff9d000000947 */ /* 0x000fea000383ffff */
.L_x_489:
[----:B------:R-:W-:Y:S05]  /*0aa0*/  BSYNC B0 ;  /* 0x0000000000007941 */ /* 0x000fea0003800000 */
.L_x_488:
[----:B------:R-:W-:-:S04]  /*0ab0*/  ISETP.GE.U32.AND P0, PT, R14, 0x3, PT ;  /* 0x000000030e00780c */ /* 0x000fc80003f06070 */
[----:B------:R-:W-:-:S13]  /*0ac0*/  ISETP.GE.U32.AND.EX P0, PT, R15, RZ, PT, P0 ;  /* 0x000000ff0f00720c */ /* 0x000fda0003f06100 */
[----:B------:R-:W-:Y:S05]  /*0ad0*/  @!P0 EXIT ;  /* 0x000000000000894d */ /* 0x000fea0003800000 */
.L_x_522:
        /* <DEDUP_REMOVED lines=13> */
[----:B0-----:R-:W-:Y:S05]  /*0bb0*/  CALL.REL.NOINC `($__internal_49_$__cuda_sm20_div_s64) ;  /* 0x0000252000007944 */ /* 0x001fea0003c00000 */
[----:B------:R-:W-:Y:S02]  /*0bc0*/  IMAD.MOV.U32 R14, RZ, RZ, R16 ;  /* 0x000000ffff0e7224 */ /* 0x000fe400078e0010 */
[----:B------:R-:W-:Y:S01]  /*0bd0*/  IMAD.MOV.U32 R15, RZ, RZ, R17 ;  /* 0x000000ffff0f7224 */ /* 0x000fe200078e0011 */
[----:B------:R-:W-:Y:S05]  /*0be0*/  BRA `(.L_x_499) ;  /* 0x0000013000007947 */ /* 0x000fea0003800000 */
.L_x_498:
        /* <DEDUP_REMOVED lines=19> */
.L_x_499:
[----:B------:R-:W-:Y:S05]  /*0d20*/  BSYNC B0 ;  /* 0x0000000000007941 */ /* 0x000fea0003800000 */
.L_x_497:
        /* <DEDUP_REMOVED lines=17> */
.L_x_501:
        /* <DEDUP_REMOVED lines=18> */
.L_x_502:
[----:B------:R-:W-:Y:S05]  /*0f60*/  BSYNC B0 ;  /* 0x0000000000007941 */ /* 0x000fea0003800000 */
.L_x_500:
        /* <DEDUP_REMOVED lines=32> */
[----:B0-----:R-:W-:Y:S05]  /*1170*/  CALL.REL.NOINC `($__internal_49_$__cuda_sm20_div_s64) ;  /* 0x00001f6000007944 */ /* 0x001fea0003c00000 */
[----:B------:R-:W-:Y:S02]  /*1180*/  IMAD.MOV.U32 R26, RZ, RZ, R16 ;  /* 0x000000ffff1a7224 */ /* 0x000fe400078e0010 */
[----:B------:R-:W-:Y:S01]  /*1190*/  IMAD.MOV.U32 R27, RZ, RZ, R17 ;  /* 0x000000ffff1b7224 */ /* 0x000fe200078e0011 */
[----:B------:R-:W-:Y:S05]  /*11a0*/  BRA `(.L_x_505) ;  /* 0x0000013000007947 */ /* 0x000fea0003800000 */
.L_x_504:
        /* <DEDUP_REMOVED lines=19> */
.L_x_505:
[----:B------:R-:W-:Y:S05]  /*12e0*/  BSYNC B0 ;  /* 0x0000000000007941 */ /* 0x000fea0003800000 */
.L_x_503:
        /* <DEDUP_REMOVED lines=14> */
[----:B------:R-:W-:Y:S01]  /*13d0*/  IMAD.MOV.U32 R6, RZ, RZ, R0 ;  /* 0x000000ffff067224 */ /* 0x000fe200078e0000 */
[----:B------:R-:W-:Y:S05]  /*13e0*/  BRA `(.L_x_508) ;  /* 0x0000012000007947 */ /* 0x000fea0003800000 */
.L_x_507:
        /* <DEDUP_REMOVED lines=18> */
.L_x_508:
[----:B------:R-:W-:Y:S05]  /*1510*/  BSYNC B0 ;  /* 0x0000000000007941 */ /* 0x000fea0003800000 */
.L_x_506:
        /* <DEDUP_REMOVED lines=32> */
[----:B------:R-:W-:Y:S05]  /*1720*/  CALL.REL.NOINC `($__internal_49_$__cuda_sm20_div_s64) ;  /* 0x000019b000007944 */ /* 0x000fea0003c00000 */
[----:B------:R-:W-:Y:S02]  /*1730*/  IMAD.MOV.U32 R26, RZ, RZ, R16 ;  /* 0x000000ffff1a7224 */ /* 0x000fe400078e0010 */
[----:B------:R-:W-:Y:S01]  /*1740*/  IMAD.MOV.U32 R27, RZ, RZ, R17 ;  /* 0x000000ffff1b7224 */ /* 0x000fe200078e0011 */
[----:B------:R-:W-:Y:S05]  /*1750*/  BRA `(.L_x_511) ;  /* 0x0000013000007947 */ /* 0x000fea0003800000 */
.L_x_510:
        /* <DEDUP_REMOVED lines=19> */
.L_x_511:
[----:B------:R-:W-:Y:S05]  /*1890*/  BSYNC B0 ;  /* 0x0000000000007941 */ /* 0x000fea0003800000 */
.L_x_509:
        /* <DEDUP_REMOVED lines=16> */
.L_x_513:
        /* <DEDUP_REMOVED lines=18> */
.L_x_514:
[----:B------:R-:W-:Y:S05]  /*1ac0*/  BSYNC B0 ;  /* 0x0000000000007941 */ /* 0x000fea0003800000 */
.L_x_512:
        /* <DEDUP_REMOVED lines=36> */
.L_x_516:
        /* <DEDUP_REMOVED lines=19> */
.L_x_517:
[----:B------:R-:W-:Y:S05]  /*1e40*/  BSYNC B0 ;  /* 0x0000000000007941 */ /* 0x000fea0003800000 */
.L_x_515:
        /* <DEDUP_REMOVED lines=16> */
.L_x_519:
        /* <DEDUP_REMOVED lines=18> */
.L_x_520:
[----:B------:R-:W-:Y:S05]  /*2070*/  BSYNC B0 ;  /* 0x0000000000007941 */ /* 0x000fea0003800000 */
.L_x_518:
        /* <DEDUP_REMOVED lines=28> */
.L_x_521:
[----:B------:R-:W-:Y:S05]  /*2240*/  EXIT ;  /* 0x000000000000794d */ /* 0x000fea0003800000 */
.L_x_487:
[----:B------:R-:W-:Y:S01]  /*2250*/  ISETP.NE.U32.AND P0, PT, R3, RZ, PT ;  /* 0x000000ff0300720c */ /* 0x000fe20003f05070 */
[----:B------:R-:W-:Y:S03]  /*2260*/  BSSY B0, `(.L_x_523) ;  /* 0x0000036000007945 */ /* 0x000fe60003800000 */
[----:B------:R-:W-:-:S13]  /*2270*/  ISETP.NE.AND.EX P0, PT, R4, RZ, PT, P0 ;  /* 0x000000ff0400720c */ /* 0x000fda0003f05300 */
[----:B------:R-:W-:Y:S05]  /*2280*/  @!P0 BRA `(.L_x_524) ;  /* 0x0000033000008947 */ /* 0x000fea0003800000 */
[----:B------:R-:W-:Y:S02]  /*2290*/  LEA R19, P0, R6, c[0x0][0x168], 0x3 ;  /* 0x00005a0006137a11 */ /* 0x000fe400078018ff */
[----:B------:R-:W-:Y:S02]  /*22a0*/  SHF.L.U64.HI R20, R12, 0x3, R13 ;  /* 0x000000030c147819 */ /* 0x000fe4000001020d */
[----:B------:R-:W-:Y:S02]  /*22b0*/  LEA.HI.X R21, R6, c[0x0][0x16c], R9, 0x3, P0 ;  /* 0x00005b0006157a11 */ /* 0x000fe400000f1c09 */
.L_x_528:
        /* <DEDUP_REMOVED lines=8> */
[----:B------:R-:W-:Y:S05]  /*2340*/  BRA `(.L_x_527) ;  /* 0x0000013000007947 */ /* 0x000fea0003800000 */
.L_x_526:
        /* <DEDUP_REMOVED lines=19> */
.L_x_527:
[----:B------:R-:W-:Y:S05]  /*2480*/  BSYNC B1 ;  /* 0x0000000000017941 */ /* 0x000fea0003800000 */
.L_x_525:
[----:B------:R-:W-:Y:S02]  /*2490*/  IMAD R5, R17, c[0x0][0x170], RZ ;  /* 0x00005c0011057a24 */ /* 0x000fe400078e02ff */
[----:B------:R-:W-:-:S04]  /*24a0*/  IMAD.WIDE.U32 R10, R16, c[0x0][0x170], RZ ;  /* 0x00005c00100a7a25 */ /* 0x000fc800078e00ff */
[----:B------:R-:W-:Y:S01]  /*24b0*/  IMAD R5, R16, c[0x0][0x174], R5 ;  /* 0x00005d0010057a24 */ /* 0x000fe200078e0205 */
[----:B------:R-:W-:-:S03]  /*24c0*/  LEA R16, P0, R10, c[0x0][0x160], 0x3 ;  /* 0x000058000a107a11 */ /* 0x000fc600078018ff */
[----:B------:R-:W-:-:S05]  /*24d0*/  IMAD.IADD R5, R11, 0x1, R5 ;  /* 0x000000010b057824 */ /* 0x000fca00078e0205 */
        /* <DEDUP_REMOVED lines=14> */
.L_x_524:
[----:B------:R-:W-:Y:S05]  /*25c0*/  BSYNC B0 ;  /* 0x0000000000007941 */ /* 0x000fea0003800000 */
.L_x_523:
[----:B------:R-:W-:-:S04]  /*25d0*/  ISETP.GE.U32.AND P0, PT, R14, 0x3, PT ;  /* 0x000000030e00780c */ /* 0x000fc80003f06070 */
[----:B------:R-:W-:-:S13]  /*25e0*/  ISETP.GE.U32.AND.EX P0, PT, R15, RZ, PT, P0 ;  /* 0x000000ff0f00720c */ /* 0x000fda0003f06100 */
[----:B------:R-:W-:Y:S05]  /*25f0*/  @!P0 EXIT ;  /* 0x000000000000894d */ /* 0x000fea0003800000 */
.L_x_541:
        /* <DEDUP_REMOVED lines=13> */
[----:B0-----:R-:W-:Y:S05]  /*26d0*/  CALL.REL.NOINC `($__internal_49_$__cuda_sm20_div_s64) ;  /* 0x00000a0000007944 */ /* 0x001fea0003c00000 */
[----:B------:R-:W-:Y:S05]  /*26e0*/  BRA `(.L_x_531) ;  /* 0x0000013000007947 */ /* 0x000fea0003800000 */
.L_x_530:
        /* <DEDUP_REMOVED lines=19> */
.L_x_531:
[----:B------:R-:W-:Y:S05]  /*2820*/  BSYNC B0 ;  /* 0x0000000000007941 */ /* 0x000fea0003800000 */
.L_x_529:
[----:B------:R-:W-:Y:S02]  /*2830*/  IMAD R5, R17, c[0x0][0x170], RZ ;  /* 0x00005c0011057a24 */ /* 0x000fe400078e02ff */
[----:B------:R-:W-:-:S04]  /*2840*/  IMAD.WIDE.U32 R10, R16, c[0x0][0x170], RZ ;  /* 0x00005c00100a7a25 */ /* 0x000fc800078e00ff */
[----:B------:R-:W-:Y:S01]  /*2850*/  IMAD R5, R16, c[0x0][0x174], R5 ;  /* 0x00005d0010057a24 */ /* 0x000fe200078e0205 */
[----:B------:R-:W-:-:S03]  /*2860*/  LEA R16, P0, R10, c[0x0][0x160], 0x3 ;  /* 0x000058000a107a11 */ /* 0x000fc600078018ff */
[----:B------:R-:W-:-:S05]  /*2870*/  IMAD.IADD R5, R11, 0x1, R5 ;  /* 0x000000010b057824 */ /* 0x000fca00078e0205 */
[----:B------:R-:W-:-:S05]  /*2880*/  LEA.HI.X R17, R10, c[0x0][0x164], R5, 0x3, P0 ;  /* 0x000059000a117a11 */ /* 0x000fca00000f1c05 */
        /* <DEDUP_REMOVED lines=13> */
[----:B0-----:R-:W-:Y:S05]  /*2960*/  CALL.REL.NOINC `($__internal_49_$__cuda_sm20_div_s64) ;  /* 0x0000077000007944 */ /* 0x001fea0003c00000 */
[----:B------:R-:W-:Y:S05]  /*2970*/  BRA `(.L_x_534) ;  /* 0x0000013000007947 */ /* 0x000fea0003800000 */
.L_x_533:
        /* <DEDUP_REMOVED lines=19> */
.L_x_534:
[----:B------:R-:W-:Y:S05]  /*2ab0*/  BSYNC B0 ;  /* 0x0000000000007941 */ /* 0x000fea0003800000 */
.L_x_532:
[----:B------:R-:W-:Y:S02]  /*2ac0*/  IMAD R5, R17, c[0x0][0x170], RZ ;  /* 0x00005c0011057a24 */ /* 0x000fe400078e02ff */
[----:B------:R-:W-:-:S04]  /*2ad0*/  IMAD.WIDE.U32 R10, R16, c[0x0][0x170], RZ ;  /* 0x00005c00100a7a25 */ /* 0x000fc800078e00ff */
[----:B------:R-:W-:Y:S01]  /*2ae0*/  IMAD R5, R16, c[0x0][0x174], R5 ;  /* 0x00005d0010057a24 */ /* 0x000fe200078e0205 */
[----:B------:R-:W-:-:S03]  /*2af0*/  LEA R16, P0, R10, c[0x0][0x160], 0x3 ;  /* 0x000058000a107a11 */ /* 0x000fc600078018ff */
[----:B------:R-:W-:-:S05]  /*2b00*/  IMAD.IADD R5, R11, 0x1, R5 ;  /* 0x000000010b057824 */ /* 0x000fca00078e0205 */
[----:B------:R-:W-:-:S05]  /*2b10*/  LEA.HI.X R17, R10, c[0x0][0x164], R5, 0x3, P0 ;  /* 0x000059000a117a11 */ /* 0x000fca00000f1c05 */
        /* <DEDUP_REMOVED lines=15> */
.L_x_536:
        /* <DEDUP_REMOVED lines=19> */
.L_x_537:
[----:B------:R-:W-:Y:S05]  /*2d40*/  BSYNC B0 ;  /* 0x0000000000007941 */ /* 0x000fea0003800000 */
.L_x_535:
        /* <DEDUP_REMOVED lines=21> */
.L_x_539:
        /* <DEDUP_REMOVED lines=19> */
.L_x_540:
[----:B------:R-:W-:Y:S05]  /*2fd0*/  BSYNC B0 ;  /* 0x0000000000007941 */ /* 0x000fea0003800000 */
.L_x_538:
[----:B------:R-:W-:Y:S02]  /*2fe0*/  IMAD R5, R17, c[0x0][0x170], RZ ;  /* 0x00005c0011057a24 */ /* 0x000fe400078e02ff */
[----:B------:R-:W-:-:S04]  /*2ff0*/  IMAD.WIDE.U32 R10, R16, c[0x0][0x170], RZ ;  /* 0x00005c00100a7a25 */ /* 0x000fc800078e00ff */
[----:B------:R-:W-:Y:S01]  /*3000*/  IMAD R5, R16, c[0x0][0x174], R5 ;  /* 0x00005d0010057a24 */ /* 0x000fe200078e0205 */
[----:B------:R-:W-:-:S03]  /*3010*/  LEA R16, P0, R10, c[0x0][0x160], 0x3 ;  /* 0x000058000a107a11 */ /* 0x000fc600078018ff */
[----:B------:R-:W-:-:S05]  /*3020*/  IMAD.IADD R5, R11, 0x1, R5 ;  /* 0x000000010b057824 */ /* 0x000fca00078e0205 */
[----:B------:R-:W-:-:S05]  /*3030*/  LEA.HI.X R17, R10, c[0x0][0x164], R5, 0x3, P0 ;  /* 0x000059000a117a11 */ /* 0x000fca00000f1c05 */
        /* <DEDUP_REMOVED lines=10> */
        .weak           $__internal_49_$__cuda_sm20_div_s64
        .type           $__internal_49_$__cuda_sm20_div_s64,@function
        .size           $__internal_49_$__cuda_sm20_div_s64,($__internal_50_$__cuda_sm20_div_u64 - $__internal_49_$__cuda_sm20_div_s64)
$__internal_49_$__cuda_sm20_div_s64:
        /* <DEDUP_REMOVED lines=83> */
[----:B------:R-:W-:Y:S06]  /*3610*/  RET.REL.NODEC R10 `(_ZN2at6native49_GLOBAL__N__cfa43aba_16_ReflectionPad_cu_f800513921reflection_pad1d_flatIdEEvPKT_PS3_lllll) ;  /* 0xffffc9e00a007950 */ /* 0x000fec0003c3ffff */
        .weak           $__internal_50_$__cuda_sm20_div_u64
        .type           $__internal_50_$__cuda_sm20_div_u64,@function
        .size           $__internal_50_$__cuda_sm20_div_u64,($__internal_51_$__cuda_sm20_rem_s64 - $__internal_50_$__cuda_sm20_div_u64)
$__internal_50_$__cuda_sm20_div_u64:
        /* <DEDUP_REMOVED lines=67> */
[----:B------:R-:W-:Y:S06]  /*3a50*/  RET.REL.NODEC R2 `(_ZN2at6native49_GLOBAL__N__cfa43aba_16_ReflectionPad_cu_f800513921reflection_pad1d_flatIdEEvPKT_PS3_lllll) ;  /* 0xffffc5a002007950 */ /* 0x000fec0003c3ffff */
        .weak           $__internal_51_$__cuda_sm20_rem_s64
        .type           $__internal_51_$__cuda_sm20_rem_s64,@function
        .size           $__internal_51_$__cuda_sm20_rem_s64,(.L_x_1191 - $__internal_51_$__cuda_sm20_rem_s64)
$__internal_51_$__cuda_sm20_rem_s64:
        /* <DEDUP_REMOVED lines=77> */
[----:B------:R-:W-:Y:S06]  /*3f30*/  RET.REL.NODEC R10 `(_ZN2at6native49_GLOBAL__N__cfa43aba_16_ReflectionPad_cu_f800513921reflection_pad1d_flatIdEEvPKT_PS3_lllll) ;  /* 0xffffc0c00a007950 */ /* 0x000fec0003c3ffff */
.L_x_542:
        /* <DEDUP_REMOVED lines=12> */
.L_x_1191:


//--------------------- .text._ZN2at6native49_GLOBAL__N__cfa43aba_16_ReflectionPad_cu_f800513927reflection_pad1d_out_kernelIdEEvPKT_PS3_lll --------------------------
	.section	.text._ZN2at6native49_GLOBAL__N__cfa43aba_16_ReflectionPad_cu_f800513927reflection_pad1d_out_kernelIdEEvPKT_PS3_lll,"ax",@progbits
	.sectioninfo	@"SHI_REGISTERS=19"
	.align	128
.text._ZN2at6native49_GLOBAL__N__cfa43aba_16_ReflectionPad_cu_f800513927reflection_pad1d_out_kernelIdEEvPKT_PS3_lll:
        .type           _ZN2at6native49_GLOBAL__N__cfa43aba_16_ReflectionPad_cu_f800513927reflection_pad1d_out_kernelIdEEvPKT_PS3_lll,@function
        .size           _ZN2at6native49_GLOBAL__N__cfa43aba_16_ReflectionPad_cu_f800513927reflection_pad1d_out_kernelIdEEvPKT_PS3_lll,(.L_x_1195 - _ZN2at6native49_GLOBAL__N__cfa43aba_16_ReflectionPad_cu_f800513927reflection_pad1d_out_kernelIdEEvPKT_PS3_lll)
        .other          _ZN2at6native49_GLOBAL__N__cfa43aba_16_ReflectionPad_cu_f800513927reflection_pad1d_out_kernelIdEEvPKT_PS3_lll,@"STO_CUDA_ENTRY STV_DEFAULT"
_ZN2at6native49_GLOBAL__N__cfa43aba_16_ReflectionPad_cu_f800513927reflection_pad1d_out_kernelIdEEvPKT_PS3_lll:
        /* <DEDUP_REMOVED lines=66> */
.L_x_543:
        /* <DEDUP_REMOVED lines=14> */
.L_x_1195:


//--------------------- .text._ZN2at6native49_GLOBAL__N__cfa43aba_16_ReflectionPad_cu_f800513921reflection_pad1d_flatIsEEvPKT_PS3_lllll --------------------------
	.section	.text._ZN2at6native49_GLOBAL__N__cfa43aba_16_ReflectionPad_cu_f800513921reflection_pad1d_flatIsEEvPKT_PS3_lllll,"ax",@progbits
	.sectioninfo	@"SHI_REGISTERS=34"
	.align	128
.text._ZN2at6native49_GLOBAL__N__cfa43aba_16_ReflectionPad_cu_f800513921reflection_pad1d_flatIsEEvPKT_PS3_lllll:
        .type           _ZN2at6native49_GLOBAL__N__cfa43aba_16_ReflectionPad_cu_f800513921reflection_pad1d_flatIsEEvPKT_PS3_lllll,@function
        .size           _ZN2at6native49_GLOBAL__N__cfa43aba_16_ReflectionPad_cu_f800513921reflection_pad1d_flatIsEEvPKT_PS3_lllll,(.L_x_1196 - _ZN2at6native49_GLOBAL__N__cfa43aba_16_ReflectionPad_cu_f800513921reflection_pad1d_flatIsEEvPKT_PS3_lllll)
        .other          _ZN2at6native49_GLOBAL__N__cfa43aba_16_ReflectionPad_cu_f800513921reflection_pad1d_flatIsEEvPKT_PS3_lllll,@"STO_CUDA_ENTRY STV_DEFAULT"
_ZN2at6native49_GLOBAL__N__cfa43aba_16_ReflectionPad_cu_f800513921reflection_pad1d_flatIsEEvPKT_PS3_lllll:
        /* <DEDUP_REMOVED lines=35> */
[----:B------:R-:W-:Y:S05]  /*0230*/  CALL.REL.NOINC `($__internal_53_$__cuda_sm20_div_u64) ;  /* 0x000033e000007944 */ /* 0x000fea0003c00000 */
[----:B------:R-:W-:Y:S05]  /*0240*/  BRA `(.L_x_546) ;  /* 0x0000013000007947 */ /* 0x000fea0003800000 */
.L_x_545:
        /* <DEDUP_REMOVED lines=19> */
.L_x_546:
[----:B------:R-:W-:Y:S05]  /*0380*/  BSYNC B0 ;  /* 0x0000000000007941 */ /* 0x000fea0003800000 */
.L_x_544:
        /* <DEDUP_REMOVED lines=14> */
.L_x_556:
[----:B------:R-:W-:Y:S01]  /*0470*/  LOP3.LUT R0, R9, c[0x0][0x18c], RZ, 0xfc, !PT ;  /* 0x0000630009007a12 */ /* 0x000fe200078efcff */
[----:B------:R-:W-:Y:S03]  /*0480*/  BSSY B1, `(.L_x_550) ;  /* 0x000001d000017945 */ /* 0x000fe60003800000 */
[----:B------:R-:W-:-:S13]  /*0490*/  ISETP.NE.U32.AND P0, PT, R0, RZ, PT ;  /* 0x000000ff0000720c */ /* 0x000fda0003f05070 */
[----:B0-----:R-:W-:Y:S05]  /*04a0*/  @!P0 BRA `(.L_x_551) ;  /* 0x0000007000008947 */ /* 0x001fea0003800000 */
[----:B------:R-:W-:Y:S01]  /*04b0*/  IMAD.MOV.U32 R2, RZ, RZ, c[0x0][0x188] ;  /* 0x00006200ff027624 */ /* 0x000fe200078e00ff */
[----:B------:R-:W-:Y:S01]  /*04c0*/  MOV R8, 0x4f0 ;  /* 0x000004f000087802 */ /* 0x000fe20000000f00 */
[----:B------:R-:W-:Y:S02]  /*04d0*/  IMAD.MOV.U32 R0, RZ, RZ, c[0x0][0x18c] ;  /* 0x00006300ff007624 */ /* 0x000fe400078e00ff */
[----:B------:R-:W-:Y:S05]  /*04e0*/  CALL.REL.NOINC `($__internal_52_$__cuda_sm20_div_s64) ;  /* 0x00002bf000007944 */ /* 0x000fea0003c00000 */
[----:B------:R-:W-:Y:S02]  /*04f0*/  IMAD.MOV.U32 R26, RZ, RZ, R16 ;  /* 0x000000ffff1a7224 */ /* 0x000fe400078e0010 */
[----:B------:R-:W-:Y:S01]  /*0500*/  IMAD.MOV.U32 R27, RZ, RZ, R17 ;  /* 0x000000ffff1b7224 */ /* 0x000fe200078e0011 */
[----:B------:R-:W-:Y:S05]  /*0510*/  BRA `(.L_x_552) ;  /* 0x0000013000007947 */ /* 0x000fea0003800000 */
.L_x_551:
        /* <DEDUP_REMOVED lines=19> */
.L_x_552:
[----:B------:R-:W-:Y:S05]  /*0650*/  BSYNC B1 ;  /* 0x0000000000017941 */ /* 0x000fea0003800000 */
.L_x_550:
        /* <DEDUP_REMOVED lines=14> */
[----:B------:R-:W-:Y:S05]  /*0740*/  CALL.REL.NOINC `($__internal_54_$__cuda_sm20_rem_s64) ;  /* 0x0000331000007944 */ /* 0x000fea0003c00000 */
[----:B------:R-:W-:Y:S02]  /*0750*/  IMAD.MOV.U32 R10, RZ, RZ, R0 ;  /* 0x000000ffff0a7224 */ /* 0x000fe400078e0000 */
[----:B------:R-:W-:Y:S01]  /*0760*/  IMAD.MOV.U32 R11, RZ, RZ, R7 ;  /* 0x000000ffff0b7224 */ /* 0x000fe200078e0007 */
[----:B------:R-:W-:Y:S05]  /*0770*/  BRA `(.L_x_555) ;  /* 0x0000012000007947 */ /* 0x000fea0003800000 */
.L_x_554:
        /* <DEDUP_REMOVED lines=18> */
.L_x_555:
[----:B------:R-:W-:Y:S05]  /*08a0*/  BSYNC B1 ;  /* 0x0000000000017941 */ /* 0x000fea0003800000 */
.L_x_553:
        /* <DEDUP_REMOVED lines=31> */
.L_x_549:
[----:B------:R-:W-:Y:S05]  /*0aa0*/  BSYNC B0 ;  /* 0x0000000000007941 */ /* 0x000fea0003800000 */
.L_x_548:
[----:B------:R-:W-:-:S04]  /*0ab0*/  ISETP.GE.U32.AND P0, PT, R14, 0x3, PT ;  /* 0x000000030e00780c */ /* 0x000fc80003f06070 */
[----:B------:R-:W-:-:S13]  /*0ac0*/  ISETP.GE.U32.AND.EX P0, PT, R15, RZ, PT, P0 ;  /* 0x000000ff0f00720c */ /* 0x000fda0003f06100 */
[----:B------:R-:W-:Y:S05]  /*0ad0*/  @!P0 EXIT ;  /* 0x000000000000894d */ /* 0x000fea0003800000 */
.L_x_582:
        /* <DEDUP_REMOVED lines=13> */
[----:B0-----:R-:W-:Y:S05]  /*0bb0*/  CALL.REL.NOINC `($__internal_52_$__cuda_sm20_div_s64) ;  /* 0x0000252000007944 */ /* 0x001fea0003c00000 */
[----:B------:R-:W-:Y:S02]  /*0bc0*/  IMAD.MOV.U32 R14, RZ, RZ, R16 ;  /* 0x000000ffff0e7224 */ /* 0x000fe400078e0010 */
[----:B------:R-:W-:Y:S01]  /*0bd0*/  IMAD.MOV.U32 R15, RZ, RZ, R17 ;  /* 0x000000ffff0f7224 */ /* 0x000fe200078e0011 */
[----:B------:R-:W-:Y:S05]  /*0be0*/  BRA `(.L_x_559) ;  /* 0x0000013000007947 */ /* 0x000fea0003800000 */
.L_x_558:
        /* <DEDUP_REMOVED lines=19> */
.L_x_559:
[----:B------:R-:W-:Y:S05]  /*0d20*/  BSYNC B0 ;  /* 0x0000000000007941 */ /* 0x000fea0003800000 */
.L_x_557:
        /* <DEDUP_REMOVED lines=17> */
.L_x_561:
        /* <DEDUP_REMOVED lines=18> */
.L_x_562:
[----:B------:R-:W-:Y:S05]  /*0f60*/  BSYNC B0 ;  /* 0x0000000000007941 */ /* 0x000fea0003800000 */
.L_x_560:
        /* <DEDUP_REMOVED lines=32> */
[----:B0-----:R-:W-:Y:S05]  /*1170*/  CALL.REL.NOINC `($__internal_52_$__cuda_sm20_div_s64) ;  /* 0x00001f6000007944 */ /* 0x001fea0003c00000 */
[----:B------:R-:W-:Y:S02]  /*1180*/  IMAD.MOV.U32 R26, RZ, RZ, R16 ;  /* 0x000000ffff1a7224 */ /* 0x000fe400078e0010 */
[----:B------:R-:W-:Y:S01]  /*1190*/  IMAD.MOV.U32 R27, RZ, RZ, R17 ;  /* 0x000000ffff1b7224 */ /* 0x000fe200078e0011 */
[----:B------:R-:W-:Y:S05]  /*11a0*/  BRA `(.L_x_565) ;  /* 0x0000013000007947 */ /* 0x000fea0003800000 */
.L_x_564:
        /* <DEDUP_REMOVED lines=19> */
.L_x_565:
[----:B------:R-:W-:Y:S05]  /*12e0*/  BSYNC B0 ;  /* 0x0000000000007941 */ /* 0x000fea0003800000 */
.L_x_563:
        /* <DEDUP_REMOVED lines=14> */
[----:B------:R-:W-:Y:S01]  /*13d0*/  IMAD.MOV.U32 R6, RZ, RZ, R0 ;  /* 0x000000ffff067224 */ /* 0x000fe200078e0000 */
[----:B------:R-:W-:Y:S05]  /*13e0*/  BRA `(.L_x_568) ;  /* 0x0000012000007947 */ /* 0x000fea0003800000 */
.L_x_567:
        /* <DEDUP_REMOVED lines=18> */
.L_x_568:
[----:B------:R-:W-:Y:S05]  /*1510*/  BSYNC B0 ;  /* 0x0000000000007941 */ /* 0x000fea0003800000 */
.L_x_566:
        /* <DEDUP_REMOVED lines=36> */
.L_x_570:
        /* <DEDUP_REMOVED lines=19> */
.L_x_571:
[----:B------:R-:W-:Y:S05]  /*1890*/  BSYNC B0 ;  /* 0x0000000000007941 */ /* 0x000fea0003800000 */
.L_x_569:
        /* <DEDUP_REMOVED lines=16> */
.L_x_573:
        /* <DEDUP_REMOVED lines=18> */
.L_x_574:
[----:B------:R-:W-:Y:S05]  /*1ac0*/  BSYNC B0 ;  /* 0x0000000000007941 */ /* 0x000fea0003800000 */
.L_x_572:
        /* <DEDUP_REMOVED lines=36> */
.L_x_576:
        /* <DEDUP_REMOVED lines=19> */
.L_x_577:
[----:B------:R-:W-:Y:S05]  /*1e40*/  BSYNC B0 ;  /* 0x0000000000007941 */ /* 0x000fea0003800000 */
.L_x_575:
        /* <DEDUP_REMOVED lines=16> */
.L_x_579:
        /* <DEDUP_REMOVED lines=18> */
.L_x_580:
[----:B------:R-:W-:Y:S05]  /*2070*/  BSYNC B0 ;  /* 0x0000000000007941 */ /* 0x000fea0003800000 */
.L_x_578:
        /* <DEDUP_REMOVED lines=28> */
.L_x_581:
[----:B------:R-:W-:Y:S05]  /*2240*/  EXIT ;  /* 0x000000000000794d */ /* 0x000fea0003800000 */
.L_x_547:
[----:B------:R-:W-:Y:S01]  /*2250*/  ISETP.NE.U32.AND P0, PT, R3, RZ, PT ;  /* 0x000000ff0300720c */ /* 0x000fe20003f05070 */
[----:B------:R-:W-:Y:S03]  /*2260*/  BSSY B0, `(.L_x_583) ;  /* 0x0000036000007945 */ /* 0x000fe60003800000 */
[----:B------:R-:W-:-:S13]  /*2270*/  ISETP.NE.AND.EX P0, PT, R4, RZ, PT, P0 ;  /* 0x000000ff0400720c */ /* 0x000fda0003f05300 */
[----:B------:R-:W-:Y:S05]  /*2280*/  @!P0 BRA `(.L_x_584) ;  /* 0x0000033000008947 */ /* 0x000fea0003800000 */
[----:B------:R-:W-:Y:S02]  /*2290*/  LEA R19, P0, R6, c[0x0][0x168], 0x1 ;  /* 0x00005a0006137a11 */ /* 0x000fe400078008ff */
[----:B------:R-:W-:Y:S02]  /*22a0*/  SHF.L.U64.HI R20, R12, 0x1, R13 ;  /* 0x000000010c147819 */ /* 0x000fe4000001020d */
[----:B------:R-:W-:Y:S02]  /*22b0*/  LEA.HI.X R21, R6, c[0x0][0x16c], R9, 0x1, P0 ;  /* 0x00005b0006157a11 */ /* 0x000fe400000f0c09 */
.L_x_588:
        /* <DEDUP_REMOVED lines=8> */
[----:B------:R-:W-:Y:S05]  /*2340*/  BRA `(.L_x_587) ;  /* 0x0000013000007947 */ /* 0x000fea0003800000 */
.L_x_586:
        /* <DEDUP_REMOVED lines=19> */
.L_x_587:
[----:B------:R-:W-:Y:S05]  /*2480*/  BSYNC B1 ;  /* 0x0000000000017941 */ /* 0x000fea0003800000 */
.L_x_585:
        /* <DEDUP_REMOVED lines=19> */
.L_x_584:
[----:B------:R-:W-:Y:S05]  /*25c0*/  BSYNC B0 ;  /* 0x0000000000007941 */ /* 0x000fea0003800000 */
.L_x_583:
[----:B------:R-:W-:-:S04]  /*25d0*/  ISETP.GE.U32.AND P0, PT, R14, 0x3, PT ;  /* 0x000000030e00780c */ /* 0x000fc80003f06070 */
[----:B------:R-:W-:-:S13]  /*25e0*/  ISETP.GE.U32.AND.EX P0, PT, R15, RZ, PT, P0 ;  /* 0x000000ff0f00720c */ /* 0x000fda0003f06100 */
[----:B------:R-:W-:Y:S05]  /*25f0*/  @!P0 EXIT ;  /* 0x000000000000894d */ /* 0x000fea0003800000 */
.L_x_601:
        /* <DEDUP_REMOVED lines=13> */
[----:B0-----:R-:W-:Y:S05]  /*26d0*/  CALL.REL.NOINC `($__internal_52_$__cuda_sm20_div_s64) ;  /* 0x00000a0000007944 */ /* 0x001fea0003c00000 */
[----:B------:R-:W-:Y:S05]  /*26e0*/  BRA `(.L_x_591) ;  /* 0x0000013000007947 */ /* 0x000fea0003800000 */
.L_x_590:
        /* <DEDUP_REMOVED lines=19> */
.L_x_591:
[----:B------:R-:W-:Y:S05]  /*2820*/  BSYNC B0 ;  /* 0x0000000000007941 */ /* 0x000fea0003800000 */
.L_x_589:
        /* <DEDUP_REMOVED lines=19> */
[----:B0-----:R-:W-:Y:S05]  /*2960*/  CALL.REL.NOINC `($__internal_52_$__cuda_sm20_div_s64) ;  /* 0x0000077000007944 */ /* 0x001fea0003c00000 */
[----:B------:R-:W-:Y:S05]  /*2970*/  BRA `(.L_x_594) ;  /* 0x0000013000007947 */ /* 0x000fea0003800000 */
.L_x_593:
        /* <DEDUP_REMOVED lines=19> */
.L_x_594:
[----:B------:R-:W-:Y:S05]  /*2ab0*/  BSYNC B0 ;  /* 0x0000000000007941 */ /* 0x000fea0003800000 */
.L_x_592:
        /* <DEDUP_REMOVED lines=21> */
.L_x_596:
        /* <DEDUP_REMOVED lines=19> */
.L_x_597:
[----:B------:R-:W-:Y:S05]  /*2d40*/  BSYNC B0 ;  /* 0x0000000000007941 */ /* 0x000fea0003800000 */
.L_x_595:
        /* <DEDUP_REMOVED lines=21> */
.L_x_599:
        /* <DEDUP_REMOVED lines=19> */
.L_x_600:
[----:B------:R-:W-:Y:S05]  /*2fd0*/  BSYNC B0 ;  /* 0x0000000000007941 */ /* 0x000fea0003800000 */
.L_x_598:
        /* <DEDUP_REMOVED lines=16> */
        .weak           $__internal_52_$__cuda_sm20_div_s64
        .type           $__internal_52_$__cuda_sm20_div_s64,@function
        .size           $__internal_52_$__cuda_sm20_div_s64,($__internal_53_$__cuda_sm20_div_u64 - $__internal_52_$__cuda_sm20_div_s64)
$__internal_52_$__cuda_sm20_div_s64:
        /* <DEDUP_REMOVED lines=83> */
[----:B------:R-:W-:Y:S06]  /*3610*/  RET.REL.NODEC R10 `(_ZN2at6native49_GLOBAL__N__cfa43aba_16_ReflectionPad_cu_f800513921reflection_pad1d_flatIsEEvPKT_PS3_lllll) ;  /* 0xffffc9e00a007950 */ /* 0x000fec0003c3ffff */
        .weak           $__internal_53_$__cuda_sm20_div_u64
        .type           $__internal_53_$__cuda_sm20_div_u64,@function
        .size           $__internal_53_$__cuda_sm20_div_u64,($__internal_54_$__cuda_sm20_rem_s64 - $__internal_53_$__cuda_sm20_div_u64)
$__internal_53_$__cuda_sm20_div_u64:
        /* <DEDUP_REMOVED lines=67> */
[----:B------:R-:W-:Y:S06]  /*3a50*/  RET.REL.NODEC R2 `(_ZN2at6native49_GLOBAL__N__cfa43aba_16_ReflectionPad_cu_f800513921reflection_pad1d_flatIsEEvPKT_PS3_lllll) ;  /* 0xffffc5a002007950 */ /* 0x000fec0003c3ffff */
        .weak           $__internal_54_$__cuda_sm20_rem_s64
        .type           $__internal_54_$__cuda_sm20_rem_s64,@function
        .size           $__internal_54_$__cuda_sm20_rem_s64,(.L_x_1196 - $__internal_54_$__cuda_sm20_rem_s64)
$__internal_54_$__cuda_sm20_rem_s64:
        /* <DEDUP_REMOVED lines=77> */
[----:B------:R-:W-:Y:S06]  /*3f30*/  RET.REL.NODEC R10 `(_ZN2at6native49_GLOBAL__N__cfa43aba_16_ReflectionPad_cu_f800513921reflection_pad1d_flatIsEEvPKT_PS3_lllll) ;  /* 0xffffc0c00a007950 */ /* 0x000fec0003c3ffff */
.L_x_602:
        /* <DEDUP_REMOVED lines=12> */
.L_x_1196:


//--------------------- .text._ZN2at6native49_GLOBAL__N__cfa43aba_16_ReflectionPad_cu_f800513927reflection_pad1d_out_kernelIsEEvPKT_PS3_lll --------------------------
	.section	.text._ZN2at6native49_GLOBAL__N__cfa43aba_16_ReflectionPad_cu_f800513927reflection_pad1d_out_kernelIsEEvPKT_PS3_lll,"ax",@progbits
	.sectioninfo	@"SHI_REGISTERS=19"
	.align	128
.text._ZN2at6native49_GLOBAL__N__cfa43aba_16_ReflectionPad_cu_f800513927reflection_pad1d_out_kernelIsEEvPKT_PS3_lll:
        .type           _ZN2at6native49_GLOBAL__N__cfa43aba_16_ReflectionPad_cu_f800513927reflection_pad1d_out_kernelIsEEvPKT_PS3_lll,@function
        .size           _ZN2at6native49_GLOBAL__N__cfa43aba_16_ReflectionPad_cu_f800513927reflection_pad1d_out_kernelIsEEvPKT_PS3_lll,(.L_x_1200 - _ZN2at6native49_GLOBAL__N__cfa43aba_16_ReflectionPad_cu_f800513927reflection_pad1d_out_kernelIsEEvPKT_PS3_lll)
        .other          _ZN2at6native49_GLOBAL__N__cfa43aba_16_ReflectionPad_cu_f800513927reflection_pad1d_out_kernelIsEEvPKT_PS3_lll,@"STO_CUDA_ENTRY STV_DEFAULT"
_ZN2at6native49_GLOBAL__N__cfa43aba_16_ReflectionPad_cu_f800513927reflection_pad1d_out_kernelIsEEvPKT_PS3_lll:
        /* <DEDUP_REMOVED lines=66> */
.L_x_603:
        /* <DEDUP_REMOVED lines=14> */
.L_x_1200:


//--------------------- .text._ZN2at6native49_GLOBAL__N__cfa43aba_16_ReflectionPad_cu_f800513921reflection_pad1d_flatIlEEvPKT_PS3_lllll --------------------------
	.section	.text._ZN2at6native49_GLOBAL__N__cfa43aba_16_ReflectionPad_cu_f800513921reflection_pad1d_flatIlEEvPKT_PS3_lllll,"ax",@progbits
	.sectioninfo	@"SHI_REGISTERS=34"
	.align	128
.text._ZN2at6native49_GLOBAL__N__cfa43aba_16_ReflectionPad_cu_f800513921reflection_pad1d_flatIlEEvPKT_PS3_lllll:
        .type           _ZN2at6native49_GLOBAL__N__cfa43aba_16_ReflectionPad_cu_f800513921reflection_pad1d_flatIlEEvPKT_PS3_lllll,@function
        .size           _ZN2at6native49_GLOBAL__N__cfa43aba_16_ReflectionPad_cu_f800513921reflection_pad1d_flatIlEEvPKT_PS3_lllll,(.L_x_1201 - _ZN2at6native49_GLOBAL__N__cfa43aba_16_ReflectionPad_cu_f800513921reflection_pad1d_flatIlEEvPKT_PS3_lllll)
        .other          _ZN2at6native49_GLOBAL__N__cfa43aba_16_ReflectionPad_cu_f800513921reflection_pad1d_flatIlEEvPKT_PS3_lllll,@"STO_CUDA_ENTRY STV_DEFAULT"
_ZN2at6native49_GLOBAL__N__cfa43aba_16_ReflectionPad_cu_f800513921reflection_pad1d_flatIlEEvPKT_PS3_lllll:
        /* <DEDUP_REMOVED lines=35> */
[----:B------:R-:W-:Y:S05]  /*0230*/  CALL.REL.NOINC `($__internal_56_$__cuda_sm20_div_u64) ;  /* 0x000033e000007944 */ /* 0x000fea0003c00000 */
[----:B------:R-:W-:Y:S05]  /*0240*/  BRA `(.L_x_606) ;  /* 0x0000013000007947 */ /* 0x000fea0003800000 */
.L_x_605:
        /* <DEDUP_REMOVED lines=19> */
.L_x_606:
[----:B------:R-:W-:Y:S05]  /*0380*/  BSYNC B0 ;  /* 0x0000000000007941 */ /* 0x000fea0003800000 */
.L_x_604:
        /* <DEDUP_REMOVED lines=14> */
.L_x_616:
[----:B------:R-:W-:Y:S01]  /*0470*/  LOP3.LUT R0, R9, c[0x0][0x18c], RZ, 0xfc, !PT ;  /* 0x0000630009007a12 */ /* 0x000fe200078efcff */
[----:B------:R-:W-:Y:S03]  /*0480*/  BSSY B1, `(.L_x_610) ;  /* 0x000001d000017945 */ /* 0x000fe60003800000 */
[----:B------:R-:W-:-:S13]  /*0490*/  ISETP.NE.U32.AND P0, PT, R0, RZ, PT ;  /* 0x000000ff0000720c */ /* 0x000fda0003f05070 */
[----:B0-----:R-:W-:Y:S05]  /*04a0*/  @!P0 BRA `(.L_x_611) ;  /* 0x0000007000008947 */ /* 0x001fea0003800000 */
[----:B------:R-:W-:Y:S01]  /*04b0*/  IMAD.MOV.U32 R2, RZ, RZ, c[0x0][0x188] ;  /* 0x00006200ff027624 */ /* 0x000fe200078e00ff */
[----:B------:R-:W-:Y:S01]  /*04c0*/  MOV R8, 0x4f0 ;  /* 0x000004f000087802 */ /* 0x000fe20000000f00 */
[----:B------:R-:W-:Y:S02]  /*04d0*/  IMAD.MOV.U32 R0, RZ, RZ, c[0x0][0x18c] ;  /* 0x00006300ff007624 */ /* 0x000fe400078e00ff */
[----:B------:R-:W-:Y:S05]  /*04e0*/  CALL.REL.NOINC `($__internal_55_$__cuda_sm20_div_s64) ;  /* 0x00002bf000007944 */ /* 0x000fea0003c00000 */
[----:B------:R-:W-:Y:S02]  /*04f0*/  IMAD.MOV.U32 R26, RZ, RZ, R16 ;  /* 0x000000ffff1a7224 */ /* 0x000fe400078e0010 */
[----:B------:R-:W-:Y:S01]  /*0500*/  IMAD.MOV.U32 R27, RZ, RZ, R17 ;  /* 0x000000ffff1b7224 */ /* 0x000fe200078e0011 */
[----:B------:R-:W-:Y:S05]  /*0510*/  BRA `(.L_x_612) ;  /* 0x0000013000007947 */ /* 0x000fea0003800000 */
.L_x_611:
        /* <DEDUP_REMOVED lines=19> */
.L_x_612:
[----:B------:R-:W-:Y:S05]  /*0650*/  BSYNC B1 ;  /* 0x0000000000017941 */ /* 0x000fea0003800000 */
.L_x_610:
        /* <DEDUP_REMOVED lines=14> */
[----:B------:R-:W-:Y:S05]  /*0740*/  CALL.REL.NOINC `($__internal_57_$__cuda_sm20_rem_s64) ;  /* 0x0000331000007944 */ /* 0x000fea0003c00000 */
[----:B------:R-:W-:Y:S02]  /*0750*/  IMAD.MOV.U32 R10, RZ, RZ, R0 ;  /* 0x000000ffff0a7224 */ /* 0x000fe400078e0000 */
[----:B------:R-:W-:Y:S01]  /*0760*/  IMAD.MOV.U32 R11, RZ, RZ, R7 ;  /* 0x000000ffff0b7224 */ /* 0x000fe200078e0007 */
[----:B------:R-:W-:Y:S05]  /*0770*/  BRA `(.L_x_615) ;  /* 0x0000012000007947 */ /* 0x000fea0003800000 */
.L_x_614:
        /* <DEDUP_REMOVED lines=18> */
.L_x_615:
[----:B------:R-:W-:Y:S05]  /*08a0*/  BSYNC B1 ;  /* 0x0000000000017941 */ /* 0x000fea0003800000 */
.L_x_613:
        /* <DEDUP_REMOVED lines=31> */
.L_x_609:
[----:B------:R-:W-:Y:S05]  /*0aa0*/  BSYNC B0 ;  /* 0x0000000000007941 */ /* 0x000fea0003800000 */
.L_x_608:
[----:B------:R-:W-:-:S04]  /*0ab0*/  ISETP.GE.U32.AND P0, PT, R14, 0x3, PT ;  /* 0x000000030e00780c */ /* 0x000fc80003f06070 */
[----:B------:R-:W-:-:S13]  /*0ac0*/  ISETP.GE.U32.AND.EX P0, PT, R15, RZ, PT, P0 ;  /* 0x000000ff0f00720c */ /* 0x000fda0003f06100 */
[----:B------:R-:W-:Y:S05]  /*0ad0*/  @!P0 EXIT ;  /* 0x000000000000894d */ /* 0x000fea0003800000 */
.L_x_642:
        /* <DEDUP_REMOVED lines=13> */
[----:B0-----:R-:W-:Y:S05]  /*0bb0*/  CALL.REL.NOINC `($__internal_55_$__cuda_sm20_div_s64) ;  /* 0x0000252000007944 */ /* 0x001fea0003c00000 */
[----:B------:R-:W-:Y:S02]  /*0bc0*/  IMAD.MOV.U32 R14, RZ, RZ, R16 ;  /* 0x000000ffff0e7224 */ /* 0x000fe400078e0010 */
[----:B------:R-:W-:Y:S01]  /*0bd0*/  IMAD.MOV.U32 R15, RZ, RZ, R17 ;  /* 0x000000ffff0f7224 */ /* 0x000fe200078e0011 */
[----:B------:R-:W-:Y:S05]  /*0be0*/  BRA `(.L_x_619) ;  /* 0x0000013000007947 */ /* 0x000fea0003800000 */
.L_x_618:
        /* <DEDUP_REMOVED lines=19> */
.L_x_619:
[----:B------:R-:W-:Y:S05]  /*0d20*/  BSYNC B0 ;  /* 0x0000000000007941 */ /* 0x000fea0003800000 */
.L_x_617:
        /* <DEDUP_REMOVED lines=17> */
.L_x_621:
        /* <DEDUP_REMOVED lines=18> */
.L_x_622:
[----:B------:R-:W-:Y:S05]  /*0f60*/  BSYNC B0 ;  /* 0x0000000000007941 */ /* 0x000fea0003800000 */
.L_x_620:
        /* <DEDUP_REMOVED lines=32> */
[----:B0-----:R-:W-:Y:S05]  /*1170*/  CALL.REL.NOINC `($__internal_55_$__cuda_sm20_div_s64) ;  /* 0x00001f6000007944 */ /* 0x001fea0003c00000 */
[----:B------:R-:W-:Y:S02]  /*1180*/  IMAD.MOV.U32 R26, RZ, RZ, R16 ;  /* 0x000000ffff1a7224 */ /* 0x000fe400078e0010 */
[----:B------:R-:W-:Y:S01]  /*1190*/  IMAD.MOV.U32 R27, RZ, RZ, R17 ;  /* 0x000000ffff1b7224 */ /* 0x000fe200078e0011 */
[----:B------:R-:W-:Y:S05]  /*11a0*/  BRA `(.L_x_625) ;  /* 0x0000013000007947 */ /* 0x000fea0003800000 */
.L_x_624:
        /* <DEDUP_REMOVED lines=19> */
.L_x_625:
[----:B------:R-:W-:Y:S05]  /*12e0*/  BSYNC B0 ;  /* 0x0000000000007941 */ /* 0x000fea0003800000 */
.L_x_623:
        /* <DEDUP_REMOVED lines=14> */
[----:B------:R-:W-:Y:S01]  /*13d0*/  IMAD.MOV.U32 R6, RZ, RZ, R0 ;  /* 0x000000ffff067224 */ /* 0x000fe200078e0000 */
[----:B------:R-:W-:Y:S05]  /*13e0*/  BRA `(.L_x_628) ;  /* 0x0000012000007947 */ /* 0x000fea0003800000 */
.L_x_627:
        /* <DEDUP_REMOVED lines=18> */
.L_x_628:
[----:B------:R-:W-:Y:S05]  /*1510*/  BSYNC B0 ;  /* 0x0000000000007941 */ /* 0x000fea0003800000 */
.L_x_626:
        /* <DEDUP_REMOVED lines=32> */
[----:B------:R-:W-:Y:S05]  /*1720*/  CALL.REL.NOINC `($__internal_55_$__cuda_sm20_div_s64) ;  /* 0x000019b000007944 */ /* 0x000fea0003c00000 */
[----:B------:R-:W-:Y:S02]  /*1730*/  IMAD.MOV.U32 R26, RZ, RZ, R16 ;  /* 0x000000ffff1a7224 */ /* 0x000fe400078e0010 */
[----:B------:R-:W-:Y:S01]  /*1740*/  IMAD.MOV.U32 R27, RZ, RZ, R17 ;  /* 0x000000ffff1b7224 */ /* 0x000fe200078e0011 */
[----:B------:R-:W-:Y:S05]  /*1750*/  BRA `(.L_x_631) ;  /* 0x0000013000007947 */ /* 0x000fea0003800000 */
.L_x_630:
        /* <DEDUP_REMOVED lines=19> */
.L_x_631:
[----:B------:R-:W-:Y:S05]  /*1890*/  BSYNC B0 ;  /* 0x0000000000007941 */ /* 0x000fea0003800000 */
.L_x_629:
        /* <DEDUP_REMOVED lines=16> */
.L_x_633:
        /* <DEDUP_REMOVED lines=18> */
.L_x_634:
[----:B------:R-:W-:Y:S05]  /*1ac0*/  BSYNC B0 ;  /* 0x0000000000007941 */ /* 0x000fea0003800000 */
.L_x_632:
        /* <DEDUP_REMOVED lines=36> */
.L_x_636:
        /* <DEDUP_REMOVED lines=19> */
.L_x_637:
[----:B------:R-:W-:Y:S05]  /*1e40*/  BSYNC B0 ;  /* 0x0000000000007941 */ /* 0x000fea0003800000 */
.L_x_635:
        /* <DEDUP_REMOVED lines=16> */
.L_x_639:
        /* <DEDUP_REMOVED lines=18> */
.L_x_640:
[----:B------:R-:W-:Y:S05]  /*2070*/  BSYNC B0 ;  /* 0x0000000000007941 */ /* 0x000fea0003800000 */
.L_x_638:
        /* <DEDUP_REMOVED lines=28> */
.L_x_641:
[----:B------:R-:W-:Y:S05]  /*2240*/  EXIT ;  /* 0x000000000000794d */ /* 0x000fea0003800000 */
.L_x_607:
[----:B------:R-:W-:Y:S01]  /*2250*/  ISETP.NE.U32.AND P0, PT, R3, RZ, PT ;  /* 0x000000ff0300720c */ /* 0x000fe20003f05070 */
[----:B------:R-:W-:Y:S03]  /*2260*/  BSSY B0, `(.L_x_643) ;  /* 0x0000036000007945 */ /* 0x000fe60003800000 */
[----:B------:R-:W-:-:S13]  /*2270*/  ISETP.NE.AND.EX P0, PT, R4, RZ, PT, P0 ;  /* 0x000000ff0400720c */ /* 0x000fda0003f05300 */
[----:B------:R-:W-:Y:S05]  /*2280*/  @!P0 BRA `(.L_x_644) ;  /* 0x0000033000008947 */ /* 0x000fea0003800000 */
[----:B------:R-:W-:Y:S02]  /*2290*/  LEA R19, P0, R6, c[0x0][0x168], 0x3 ;  /* 0x00005a0006137a11 */ /* 0x000fe400078018ff */
[----:B------:R-:W-:Y:S02]  /*22a0*/  SHF.L.U64.HI R20, R12, 0x3, R13 ;  /* 0x000000030c147819 */ /* 0x000fe4000001020d */
[----:B------:R-:W-:Y:S02]  /*22b0*/  LEA.HI.X R21, R6, c[0x0][0x16c], R9, 0x3, P0 ;  /* 0x00005b0006157a11 */ /* 0x000fe400000f1c09 */
.L_x_648:
        /* <DEDUP_REMOVED lines=8> */
[----:B------:R-:W-:Y:S05]  /*2340*/  BRA `(.L_x_647) ;  /* 0x0000013000007947 */ /* 0x000fea0003800000 */
.L_x_646:
        /* <DEDUP_REMOVED lines=19> */
.L_x_647:
[----:B------:R-:W-:Y:S05]  /*2480*/  BSYNC B1 ;  /* 0x0000000000017941 */ /* 0x000fea0003800000 */
.L_x_645:
        /* <DEDUP_REMOVED lines=19> */
.L_x_644:
[----:B------:R-:W-:Y:S05]  /*25c0*/  BSYNC B0 ;  /* 0x0000000000007941 */ /* 0x000fea0003800000 */
.L_x_643:
[----:B------:R-:W-:-:S04]  /*25d0*/  ISETP.GE.U32.AND P0, PT, R14, 0x3, PT ;  /* 0x000000030e00780c */ /* 0x000fc80003f06070 */
[----:B------:R-:W-:-:S13]  /*25e0*/  ISETP.GE.U32.AND.EX P0, PT, R15, RZ, PT, P0 ;  /* 0x000000ff0f00720c */ /* 0x000fda0003f06100 */
[----:B------:R-:W-:Y:S05]  /*25f0*/  @!P0 EXIT ;  /* 0x000000000000894d */ /* 0x000fea0003800000 */
.L_x_661:
        /* <DEDUP_REMOVED lines=13> */
[----:B0-----:R-:W-:Y:S05]  /*26d0*/  CALL.REL.NOINC `($__internal_55_$__cuda_sm20_div_s64) ;  /* 0x00000a0000007944 */ /* 0x001fea0003c00000 */
[----:B------:R-:W-:Y:S05]  /*26e0*/  BRA `(.L_x_651) ;  /* 0x0000013000007947 */ /* 0x000fea0003800000 */
.L_x_650:
        /* <DEDUP_REMOVED lines=19> */
.L_x_651:
[----:B------:R-:W-:Y:S05]  /*2820*/  BSYNC B0 ;  /* 0x0000000000007941 */ /* 0x000fea0003800000 */
.L_x_649:
        /* <DEDUP_REMOVED lines=19> */
[----:B0-----:R-:W-:Y:S05]  /*2960*/  CALL.REL.NOINC `($__internal_55_$__cuda_sm20_div_s64) ;  /* 0x0000077000007944 */ /* 0x001fea0003c00000 */
[----:B------:R-:W-:Y:S05]  /*2970*/  BRA `(.L_x_654) ;  /* 0x0000013000007947 */ /* 0x000fea0003800000 */
.L_x_653:
        /* <DEDUP_REMOVED lines=19> */
.L_x_654:
[----:B------:R-:W-:Y:S05]  /*2ab0*/  BSYNC B0 ;  /* 0x0000000000007941 */ /* 0x000fea0003800000 */
.L_x_652:
        /* <DEDUP_REMOVED lines=21> */
.L_x_656:
        /* <DEDUP_REMOVED lines=19> */
.L_x_657:
[----:B------:R-:W-:Y:S05]  /*2d40*/  BSYNC B0 ;  /* 0x0000000000007941 */ /* 0x000fea0003800000 */
.L_x_655:
        /* <DEDUP_REMOVED lines=21> */
.L_x_659:
        /* <DEDUP_REMOVED lines=19> */
.L_x_660:
[----:B------:R-:W-:Y:S05]  /*2fd0*/  BSYNC B0 ;  /* 0x0000000000007941 */ /* 0x000fea0003800000 */
.L_x_658:
        /* <DEDUP_REMOVED lines=16> */
        .weak           $__internal_55_$__cuda_sm20_div_s64
        .type           $__internal_55_$__cuda_sm20_div_s64,@function
        .size           $__internal_55_$__cuda_sm20_div_s64,($__internal_56_$__cuda_sm20_div_u64 - $__internal_55_$__cuda_sm20_div_s64)
$__internal_55_$__cuda_sm20_div_s64:
        /* <DEDUP_REMOVED lines=83> */
[----:B------:R-:W-:Y:S06]  /*3610*/  RET.REL.NODEC R10 `(_ZN2at6native49_GLOBAL__N__cfa43aba_16_ReflectionPad_cu_f800513921reflection_pad1d_flatIlEEvPKT_PS3_lllll) ;  /* 0xffffc9e00a007950 */ /* 0x000fec0003c3ffff */
        .weak           $__internal_56_$__cuda_sm20_div_u64
        .type           $__internal_56_$__cuda_sm20_div_u64,@function
        .size           $__internal_56_$__cuda_sm20_div_u64,($__internal_57_$__cuda_sm20_rem_s64 - $__internal_56_$__cuda_sm20_div_u64)
$__internal_56_$__cuda_sm20_div_u64:
        /* <DEDUP_REMOVED lines=67> */
[----:B------:R-:W-:Y:S06]  /*3a50*/  RET.REL.NODEC R2 `(_ZN2at6native49_GLOBAL__N__cfa43aba_16_ReflectionPad_cu_f800513921reflection_pad1d_flatIlEEvPKT_PS3_lllll) ;  /* 0xffffc5a002007950 */ /* 0x000fec0003c3ffff */
        .weak           $__internal_57_$__cuda_sm20_rem_s64
        .type           $__internal_57_$__cuda_sm20_rem_s64,@function
        .size           $__internal_57_$__cuda_sm20_rem_s64,(.L_x_1201 - $__internal_57_$__cuda_sm20_rem_s64)
$__internal_57_$__cuda_sm20_rem_s64:
        /* <DEDUP_REMOVED lines=77> */
[----:B------:R-:W-:Y:S06]  /*3f30*/  RET.REL.NODEC R10 `(_ZN2at6native49_GLOBAL__N__cfa43aba_16_ReflectionPad_cu_f800513921reflection_pad1d_flatIlEEvPKT_PS3_lllll) ;  /* 0xffffc0c00a007950 */ /* 0x000fec0003c3ffff */
.L_x_662:
        /* <DEDUP_REMOVED lines=12> */
.L_x_1201:


//--------------------- .text._ZN2at6native49_GLOBAL__N__cfa43aba_16_ReflectionPad_cu_f800513927reflection_pad1d_out_kernelIlEEvPKT_PS3_lll --------------------------
	.section	.text._ZN2at6native49_GLOBAL__N__cfa43aba_16_ReflectionPad_cu_f800513927reflection_pad1d_out_kernelIlEEvPKT_PS3_lll,"ax",@progbits
	.sectioninfo	@"SHI_REGISTERS=19"
	.align	128
.text._ZN2at6native49_GLOBAL__N__cfa43aba_16_ReflectionPad_cu_f800513927reflection_pad1d_out_kernelIlEEvPKT_PS3_lll:
        .type           _ZN2at6native49_GLOBAL__N__cfa43aba_16_ReflectionPad_cu_f800513927reflection_pad1d_out_kernelIlEEvPKT_PS3_lll,@function
        .size           _ZN2at6native49_GLOBAL__N__cfa43aba_16_ReflectionPad_cu_f800513927reflection_pad1d_out_kernelIlEEvPKT_PS3_lll,(.L_x_1205 - _ZN2at6native49_GLOBAL__N__cfa43aba_16_ReflectionPad_cu_f800513927reflection_pad1d_out_kernelIlEEvPKT_PS3_lll)
        .other          _ZN2at6native49_GLOBAL__N__cfa43aba_16_ReflectionPad_cu_f800513927reflection_pad1d_out_kernelIlEEvPKT_PS3_lll,@"STO_CUDA_ENTRY STV_DEFAULT"
_ZN2at6native49_GLOBAL__N__cfa43aba_16_ReflectionPad_cu_f800513927reflection_pad1d_out_kernelIlEEvPKT_PS3_lll:
        /* <DEDUP_REMOVED lines=66> */
.L_x_663:
        /* <DEDUP_REMOVED lines=14> */
.L_x_1205:


//--------------------- .text._ZN2at6native49_GLOBAL__N__cfa43aba_16_ReflectionPad_cu_f800513921reflection_pad1d_flatIiEEvPKT_PS3_lllll --------------------------
	.section	.text._ZN2at6native49_GLOBAL__N__cfa43aba_16_ReflectionPad_cu_f800513921reflection_pad1d_flatIiEEvPKT_PS3_lllll,"ax",@progbits
	.sectioninfo	@"SHI_REGISTERS=34"
	.align	128
.text._ZN2at6native49_GLOBAL__N__cfa43aba_16_ReflectionPad_cu_f800513921reflection_pad1d_flatIiEEvPKT_PS3_lllll:
        .type           _ZN2at6native49_GLOBAL__N__cfa43aba_16_ReflectionPad_cu_f800513921reflection_pad1d_flatIiEEvPKT_PS3_lllll,@function
        .size           _ZN2at6native49_GLOBAL__N__cfa43aba_16_ReflectionPad_cu_f800513921reflection_pad1d_flatIiEEvPKT_PS3_lllll,(.L_x_1206 - _ZN2at6native49_GLOBAL__N__cfa43aba_16_ReflectionPad_cu_f800513921reflection_pad1d_flatIiEEvPKT_PS3_lllll)
        .other          _ZN2at6native49_GLOBAL__N__cfa43aba_16_ReflectionPad_cu_f800513921reflection_pad1d_flatIiEEvPKT_PS3_lllll,@"STO_CUDA_ENTRY STV_DEFAULT"
_ZN2at6native49_GLOBAL__N__cfa43aba_16_ReflectionPad_cu_f800513921reflection_pad1d_flatIiEEvPKT_PS3_lllll:
        /* <DEDUP_REMOVED lines=35> */
[----:B------:R-:W-:Y:S05]  /*0230*/  CALL.REL.NOINC `($__internal_59_$__cuda_sm20_div_u64) ;  /* 0x000033e000007944 */ /* 0x000fea0003c00000 */
[----:B------:R-:W-:Y:S05]  /*0240*/  BRA `(.L_x_666) ;  /* 0x0000013000007947 */ /* 0x000fea0003800000 */
.L_x_665:
        /* <DEDUP_REMOVED lines=19> */
.L_x_666:
[----:B------:R-:W-:Y:S05]  /*0380*/  BSYNC B0 ;  /* 0x0000000000007941 */ /* 0x000fea0003800000 */
.L_x_664:
        /* <DEDUP_REMOVED lines=14> */
.L_x_676:
[----:B------:R-:W-:Y:S01]  /*0470*/  LOP3.LUT R0, R9, c[0x0][0x18c], RZ, 0xfc, !PT ;  /* 0x0000630009007a12 */ /* 0x000fe200078efcff */
[----:B------:R-:W-:Y:S03]  /*0480*/  BSSY B1, `(.L_x_670) ;  /* 0x000001d000017945 */ /* 0x000fe60003800000 */
[----:B------:R-:W-:-:S13]  /*0490*/  ISETP.NE.U32.AND P0, PT, R0, RZ, PT ;  /* 0x000000ff0000720c */ /* 0x000fda0003f05070 */
[----:B0-----:R-:W-:Y:S05]  /*04a0*/  @!P0 BRA `(.L_x_671) ;  /* 0x0000007000008947 */ /* 0x001fea0003800000 */
[----:B------:R-:W-:Y:S01]  /*04b0*/  IMAD.MOV.U32 R2, RZ, RZ, c[0x0][0x188] ;  /* 0x00006200ff027624 */ /* 0x000fe200078e00ff */
[----:B------:R-:W-:Y:S01]  /*04c0*/  MOV R8, 0x4f0 ;  /* 0x000004f000087802 */ /* 0x000fe20000000f00 */
[----:B------:R-:W-:Y:S02]  /*04d0*/  IMAD.MOV.U32 R0, RZ, RZ, c[0x0][0x18c] ;  /* 0x00006300ff007624 */ /* 0x000fe400078e00ff */
[----:B------:R-:W-:Y:S05]  /*04e0*/  CALL.REL.NOINC `($__internal_58_$__cuda_sm20_div_s64) ;  /* 0x00002bf000007944 */ /* 0x000fea0003c00000 */
[----:B------:R-:W-:Y:S02]  /*04f0*/  IMAD.MOV.U32 R26, RZ, RZ, R16 ;  /* 0x000000ffff1a7224 */ /* 0x000fe400078e0010 */
[----:B------:R-:W-:Y:S01]  /*0500*/  IMAD.MOV.U32 R27, RZ, RZ, R17 ;  /* 0x000000ffff1b7224 */ /* 0x000fe200078e0011 */
[----:B------:R-:W-:Y:S05]  /*0510*/  BRA `(.L_x_672) ;  /* 0x0000013000007947 */ /* 0x000fea0003800000 */
.L_x_671:
        /* <DEDUP_REMOVED lines=19> */
.L_x_672:
[----:B------:R-:W-:Y:S05]  /*0650*/  BSYNC B1 ;  /* 0x0000000000017941 */ /* 0x000fea0003800000 */
.L_x_670:
        /* <DEDUP_REMOVED lines=14> */
[----:B------:R-:W-:Y:S05]  /*0740*/  CALL.REL.NOINC `($__internal_60_$__cuda_sm20_rem_s64) ;  /* 0x0000331000007944 */ /* 0x000fea0003c00000 */
[----:B------:R-:W-:Y:S02]  /*0750*/  IMAD.MOV.U32 R10, RZ, RZ, R0 ;  /* 0x000000ffff0a7224 */ /* 0x000fe400078e0000 */
[----:B------:R-:W-:Y:S01]  /*0760*/  IMAD.MOV.U32 R11, RZ, RZ, R7 ;  /* 0x000000ffff0b7224 */ /* 0x000fe200078e0007 */
[----:B------:R-:W-:Y:S05]  /*0770*/  BRA `(.L_x_675) ;  /* 0x0000012000007947 */ /* 0x000fea0003800000 */
.L_x_674:
        /* <DEDUP_REMOVED lines=18> */
.L_x_675:
[----:B------:R-:W-:Y:S05]  /*08a0*/  BSYNC B1 ;  /* 0x0000000000017941 */ /* 0x000fea0003800000 */
.L_x_673:
        /* <DEDUP_REMOVED lines=31> */
.L_x_669:
[----:B------:R-:W-:Y:S05]  /*0aa0*/  BSYNC B0 ;  /* 0x0000000000007941 */ /* 0x000fea0003800000 */
.L_x_668:
[----:B------:R-:W-:-:S04]  /*0ab0*/  ISETP.GE.U32.AND P0, PT, R14, 0x3, PT ;  /* 0x000000030e00780c */ /* 0x000fc80003f06070 */
[----:B------:R-:W-:-:S13]  /*0ac0*/  ISETP.GE.U32.AND.EX P0, PT, R15, RZ, PT, P0 ;  /* 0x000000ff0f00720c */ /* 0x000fda0003f06100 */
[----:B------:R-:W-:Y:S05]  /*0ad0*/  @!P0 EXIT ;  /* 0x000000000000894d */ /* 0x000fea0003800000 */
.L_x_702:
        /* <DEDUP_REMOVED lines=13> */
[----:B0-----:R-:W-:Y:S05]  /*0bb0*/  CALL.REL.NOINC `($__internal_58_$__cuda_sm20_div_s64) ;  /* 0x0000252000007944 */ /* 0x001fea0003c00000 */
[----:B------:R-:W-:Y:S02]  /*0bc0*/  IMAD.MOV.U32 R14, RZ, RZ, R16 ;  /* 0x000000ffff0e7224 */ /* 0x000fe400078e0010 */
[----:B------:R-:W-:Y:S01]  /*0bd0*/  IMAD.MOV.U32 R15, RZ, RZ, R17 ;  /* 0x000000ffff0f7224 */ /* 0x000fe200078e0011 */
[----:B------:R-:W-:Y:S05]  /*0be0*/  BRA `(.L_x_679) ;  /* 0x0000013000007947 */ /* 0x000fea0003800000 */
.L_x_678:
        /* <DEDUP_REMOVED lines=19> */
.L_x_679:
[----:B------:R-:W-:Y:S05]  /*0d20*/  BSYNC B0 ;  /* 0x0000000000007941 */ /* 0x000fea0003800000 */
.L_x_677:
        /* <DEDUP_REMOVED lines=17> */
.L_x_681:
        /* <DEDUP_REMOVED lines=18> */
.L_x_682:
[----:B------:R-:W-:Y:S05]  /*0f60*/  BSYNC B0 ;  /* 0x0000000000007941 */ /* 0x000fea0003800000 */
.L_x_680:
        /* <DEDUP_REMOVED lines=32> */
[----:B0-----:R-:W-:Y:S05]  /*1170*/  CALL.REL.NOINC `($__internal_58_$__cuda_sm20_div_s64) ;  /* 0x00001f6000007944 */ /* 0x001fea0003c00000 */
[----:B------:R-:W-:Y:S02]  /*1180*/  IMAD.MOV.U32 R26, RZ, RZ, R16 ;  /* 0x000000ffff1a7224 */ /* 0x000fe400078e0010 */
[----:B------:R-:W-:Y:S01]  /*1190*/  IMAD.MOV.U32 R27, RZ, RZ, R17 ;  /* 0x000000ffff1b7224 */ /* 0x000fe200078e0011 */
[----:B------:R-:W-:Y:S05]  /*11a0*/  BRA `(.L_x_685) ;  /* 0x0000013000007947 */ /* 0x000fea0003800000 */
.L_x_684:
        /* <DEDUP_REMOVED lines=19> */
.L_x_685:
[----:B------:R-:W-:Y:S05]  /*12e0*/  BSYNC B0 ;  /* 0x0000000000007941 */ /* 0x000fea0003800000 */
.L_x_683:
        /* <DEDUP_REMOVED lines=14> */
[----:B------:R-:W-:Y:S01]  /*13d0*/  IMAD.MOV.U32 R6, RZ, RZ, R0 ;  /* 0x000000ffff067224 */ /* 0x000fe200078e0000 */
[----:B------:R-:W-:Y:S05]  /*13e0*/  BRA `(.L_x_688) ;  /* 0x0000012000007947 */ /* 0x000fea0003800000 */
.L_x_687:
        /* <DEDUP_REMOVED lines=18> */
.L_x_688:
[----:B------:R-:W-:Y:S05]  /*1510*/  BSYNC B0 ;  /* 0x0000000000007941 */ /* 0x000fea0003800000 */
.L_x_686:
        /* <DEDUP_REMOVED lines=36> */
.L_x_690:
        /* <DEDUP_REMOVED lines=19> */
.L_x_691:
[----:B------:R-:W-:Y:S05]  /*1890*/  BSYNC B0 ;  /* 0x0000000000007941 */ /* 0x000fea0003800000 */
.L_x_689:
        /* <DEDUP_REMOVED lines=16> */
.L_x_693:
        /* <DEDUP_REMOVED lines=18> */
.L_x_694:
[----:B------:R-:W-:Y:S05]  /*1ac0*/  BSYNC B0 ;  /* 0x0000000000007941 */ /* 0x000fea0003800000 */
.L_x_692:
        /* <DEDUP_REMOVED lines=36> */
.L_x_696:
        /* <DEDUP_REMOVED lines=19> */
.L_x_697:
[----:B------:R-:W-:Y:S05]  /*1e40*/  BSYNC B0 ;  /* 0x0000000000007941 */ /* 0x000fea0003800000 */
.L_x_695:
        /* <DEDUP_REMOVED lines=16> */
.L_x_699:
        /* <DEDUP_REMOVED lines=18> */
.L_x_700:
[----:B------:R-:W-:Y:S05]  /*2070*/  BSYNC B0 ;  /* 0x0000000000007941 */ /* 0x000fea0003800000 */
.L_x_698:
        /* <DEDUP_REMOVED lines=28> */
.L_x_701:
[----:B------:R-:W-:Y:S05]  /*2240*/  EXIT ;  /* 0x000000000000794d */ /* 0x000fea0003800000 */
.L_x_667:
[----:B------:R-:W-:Y:S01]  /*2250*/  ISETP.NE.U32.AND P0, PT, R3, RZ, PT ;  /* 0x000000ff0300720c */ /* 0x000fe20003f05070 */
[----:B------:R-:W-:Y:S03]  /*2260*/  BSSY B0, `(.L_x_703) ;  /* 0x0000036000007945 */ /* 0x000fe60003800000 */
[----:B------:R-:W-:-:S13]  /*2270*/  ISETP.NE.AND.EX P0, PT, R4, RZ, PT, P0 ;  /* 0x000000ff0400720c */ /* 0x000fda0003f05300 */
[----:B------:R-:W-:Y:S05]  /*2280*/  @!P0 BRA `(.L_x_704) ;  /* 0x0000033000008947 */ /* 0x000fea0003800000 */
[----:B------:R-:W-:Y:S02]  /*2290*/  LEA R19, P0, R6, c[0x0][0x168], 0x2 ;  /* 0x00005a0006137a11 */ /* 0x000fe400078010ff */
[----:B------:R-:W-:Y:S02]  /*22a0*/  SHF.L.U64.HI R20, R12, 0x2, R13 ;  /* 0x000000020c147819 */ /* 0x000fe4000001020d */
[----:B------:R-:W-:Y:S02]  /*22b0*/  LEA.HI.X R21, R6, c[0x0][0x16c], R9, 0x2, P0 ;  /* 0x00005b0006157a11 */ /* 0x000fe400000f1409 */
.L_x_708:
        /* <DEDUP_REMOVED lines=8> */
[----:B------:R-:W-:Y:S05]  /*2340*/  BRA `(.L_x_707) ;  /* 0x0000013000007947 */ /* 0x000fea0003800000 */
.L_x_706:
        /* <DEDUP_REMOVED lines=19> */
.L_x_707:
[----:B------:R-:W-:Y:S05]  /*2480*/  BSYNC B1 ;  /* 0x0000000000017941 */ /* 0x000fea0003800000 */
.L_x_705:
        /* <DEDUP_REMOVED lines=19> */
.L_x_704:
[----:B------:R-:W-:Y:S05]  /*25c0*/  BSYNC B0 ;  /* 0x0000000000007941 */ /* 0x000fea0003800000 */
.L_x_703:
[----:B------:R-:W-:-:S04]  /*25d0*/  ISETP.GE.U32.AND P0, PT, R14, 0x3, PT ;  /* 0x000000030e00780c */ /* 0x000fc80003f06070 */
[----:B------:R-:W-:-:S13]  /*25e0*/  ISETP.GE.U32.AND.EX P0, PT, R15, RZ, PT, P0 ;  /* 0x000000ff0f00720c */ /* 0x000fda0003f06100 */
[----:B------:R-:W-:Y:S05]  /*25f0*/  @!P0 EXIT ;  /* 0x000000000000894d */ /* 0x000fea0003800000 */
.L_x_721:
        /* <DEDUP_REMOVED lines=13> */
[----:B0-----:R-:W-:Y:S05]  /*26d0*/  CALL.REL.NOINC `($__internal_58_$__cuda_sm20_div_s64) ;  /* 0x00000a0000007944 */ /* 0x001fea0003c00000 */
[----:B------:R-:W-:Y:S05]  /*26e0*/  BRA `(.L_x_711) ;  /* 0x0000013000007947 */ /* 0x000fea0003800000 */
.L_x_710:
        /* <DEDUP_REMOVED lines=19> */
.L_x_711:
[----:B------:R-:W-:Y:S05]  /*2820*/  BSYNC B0 ;  /* 0x0000000000007941 */ /* 0x000fea0003800000 */
.L_x_709:
        /* <DEDUP_REMOVED lines=19> */
[----:B0-----:R-:W-:Y:S05]  /*2960*/  CALL.REL.NOINC `($__internal_58_$__cuda_sm20_div_s64) ;  /* 0x0000077000007944 */ /* 0x001fea0003c00000 */
[----:B------:R-:W-:Y:S05]  /*2970*/  BRA `(.L_x_714) ;  /* 0x0000013000007947 */ /* 0x000fea0003800000 */
.L_x_713:
        /* <DEDUP_REMOVED lines=19> */
.L_x_714:
[----:B------:R-:W-:Y:S05]  /*2ab0*/  BSYNC B0 ;  /* 0x0000000000007941 */ /* 0x000fea0003800000 */
.L_x_712:
        /* <DEDUP_REMOVED lines=21> */
.L_x_716:
        /* <DEDUP_REMOVED lines=19> */
.L_x_717:
[----:B------:R-:W-:Y:S05]  /*2d40*/  BSYNC B0 ;  /* 0x0000000000007941 */ /* 0x000fea0003800000 */
.L_x_715:
        /* <DEDUP_REMOVED lines=21> */
.L_x_719:
        /* <DEDUP_REMOVED lines=19> */
.L_x_720:
[----:B------:R-:W-:Y:S05]  /*2fd0*/  BSYNC B0 ;  /* 0x0000000000007941 */ /* 0x000fea0003800000 */
.L_x_718:
        /* <DEDUP_REMOVED lines=16> */
        .weak           $__internal_58_$__cuda_sm20_div_s64
        .type           $__internal_58_$__cuda_sm20_div_s64,@function
        .size           $__internal_58_$__cuda_sm20_div_s64,($__internal_59_$__cuda_sm20_div_u64 - $__internal_58_$__cuda_sm20_div_s64)
$__internal_58_$__cuda_sm20_div_s64:
        /* <DEDUP_REMOVED lines=83> */
[----:B------:R-:W-:Y:S06]  /*3610*/  RET.REL.NODEC R10 `(_ZN2at6native49_GLOBAL__N__cfa43aba_16_ReflectionPad_cu_f800513921reflection_pad1d_flatIiEEvPKT_PS3_lllll) ;  /* 0xffffc9e00a007950 */ /* 0x000fec0003c3ffff */
        .weak           $__internal_59_$__cuda_sm20_div_u64
        .type           $__internal_59_$__cuda_sm20_div_u64,@function
        .size           $__internal_59_$__cuda_sm20_div_u64,($__internal_60_$__cuda_sm20_rem_s64 - $__internal_59_$__cuda_sm20_div_u64)
$__internal_59_$__cuda_sm20_div_u64:
        /* <DEDUP_REMOVED lines=67> */
[----:B------:R-:W-:Y:S06]  /*3a50*/  RET.REL.NODEC R2 `(_ZN2at6native49_GLOBAL__N__cfa43aba_16_ReflectionPad_cu_f800513921reflection_pad1d_flatIiEEvPKT_PS3_lllll) ;  /* 0xffffc5a002007950 */ /* 0x000fec0003c3ffff */
        .weak           $__internal_60_$__cuda_sm20_rem_s64
        .type           $__internal_60_$__cuda_sm20_rem_s64,@function
        .size           $__internal_60_$__cuda_sm20_rem_s64,(.L_x_1206 - $__internal_60_$__cuda_sm20_rem_s64)
$__internal_60_$__cuda_sm20_rem_s64:
        /* <DEDUP_REMOVED lines=77> */
[----:B------:R-:W-:Y:S06]  /*3f30*/  RET.REL.NODEC R10 `(_ZN2at6native49_GLOBAL__N__cfa43aba_16_ReflectionPad_cu_f800513921reflection_pad1d_flatIiEEvPKT_PS3_lllll) ;  /* 0xffffc0c00a007950 */ /* 0x000fec0003c3ffff */
.L_x_722:
        /* <DEDUP_REMOVED lines=12> */
.L_x_1206:


//--------------------- .text._ZN2at6native49_GLOBAL__N__cfa43aba_16_ReflectionPad_cu_f800513927reflection_pad1d_out_kernelIiEEvPKT_PS3_lll --------------------------
	.section	.text._ZN2at6native49_GLOBAL__N__cfa43aba_16_ReflectionPad_cu_f800513927reflection_pad1d_out_kernelIiEEvPKT_PS3_lll,"ax",@progbits
	.sectioninfo	@"SHI_REGISTERS=19"
	.align	128
.text._ZN2at6native49_GLOBAL__N__cfa43aba_16_ReflectionPad_cu_f800513927reflection_pad1d_out_kernelIiEEvPKT_PS3_lll:
        .type           _ZN2at6native49_GLOBAL__N__cfa43aba_16_ReflectionPad_cu_f800513927reflection_pad1d_out_kernelIiEEvPKT_PS3_lll,@function
        .size           _ZN2at6native49_GLOBAL__N__cfa43aba_16_ReflectionPad_cu_f800513927reflection_pad1d_out_kernelIiEEvPKT_PS3_lll,(.L_x_1210 - _ZN2at6native49_GLOBAL__N__cfa43aba_16_ReflectionPad_cu_f800513927reflection_pad1d_out_kernelIiEEvPKT_PS3_lll)
        .other          _ZN2at6native49_GLOBAL__N__cfa43aba_16_ReflectionPad_cu_f800513927reflection_pad1d_out_kernelIiEEvPKT_PS3_lll,@"STO_CUDA_ENTRY STV_DEFAULT"
_ZN2at6native49_GLOBAL__N__cfa43aba_16_ReflectionPad_cu_f800513927reflection_pad1d_out_kernelIiEEvPKT_PS3_lll:
        /* <DEDUP_REMOVED lines=66> */
.L_x_723:
        /* <DEDUP_REMOVED lines=14> */
.L_x_1210:


//--------------------- .text._ZN2at6native49_GLOBAL__N__cfa43aba_16_ReflectionPad_cu_f800513921reflection_pad1d_flatIaEEvPKT_PS3_lllll --------------------------
	.section	.text._ZN2at6native49_GLOBAL__N__cfa43aba_16_ReflectionPad_cu_f800513921reflection_pad1d_flatIaEEvPKT_PS3_lllll,"ax",@progbits
	.sectioninfo	@"SHI_REGISTERS=30"
	.align	128
.text._ZN2at6native49_GLOBAL__N__cfa43aba_16_ReflectionPad_cu_f800513921reflection_pad1d_flatIaEEvPKT_PS3_lllll:
        .type           _ZN2at6native49_GLOBAL__N__cfa43aba_16_ReflectionPad_cu_f800513921reflection_pad1d_flatIaEEvPKT_PS3_lllll,@function
        .size           _ZN2at6native49_GLOBAL__N__cfa43aba_16_ReflectionPad_cu_f800513921reflection_pad1d_flatIaEEvPKT_PS3_lllll,(.L_x_1211 - _ZN2at6native49_GLOBAL__N__cfa43aba_16_ReflectionPad_cu_f800513921reflection_pad1d_flatIaEEvPKT_PS3_lllll)
        .other          _ZN2at6native49_GLOBAL__N__cfa43aba_16_ReflectionPad_cu_f800513921reflection_pad1d_flatIaEEvPKT_PS3_lllll,@"STO_CUDA_ENTRY STV_DEFAULT"
_ZN2at6native49_GLOBAL__N__cfa43aba_16_ReflectionPad_cu_f800513921reflection_pad1d_flatIaEEvPKT_PS3_lllll:
        /* <DEDUP_REMOVED lines=17> */
[----:B------:R-:W-:Y:S02]  /*0110*/  IMAD.MOV.U32 R21, RZ, RZ, R6 ;  /* 0x000000ffff157224 */ /* 0x000fe400078e0006 */
        /* <DEDUP_REMOVED lines=10> */
[----:B------:R-:W-:-:S03]  /*01c0*/  IMAD.MOV.U32 R2, RZ, RZ, c[0x0][0x170] ;  /* 0x00005c00ff027624 */ /* 0x000fc600078e00ff */
[----:B------:R-:W-:Y:S02]  /*01d0*/  IADD3.X R5, R5, UR5, R23, P0, P1 ;  /* 0x0000000505057c10 */ /* 0x000fe400087e2417 */
[C---:B------:R-:W-:Y:S02]  /*01e0*/  LEA R0, P1, R2.reuse, 0xfffffffe, 0x1 ;  /* 0xfffffffe02007811 */ /* 0x040fe400078208ff */
[----:B------:R-:W-:Y:S02]  /*01f0*/  LOP3.LUT R4, R5, R23, RZ, 0xfc, !PT ;  /* 0x0000001705047212 */ /* 0x000fe400078efcff */
[----:B------:R-:W-:Y:S02]  /*0200*/  LEA.HI.X R2, R2, 0xffffffff, R9, 0x1, P1 ;  /* 0xffffffff02027811 */ /* 0x000fe400008f0c09 */
[----:B------:R-:W-:-:S13]  /*0210*/  ISETP.NE.U32.AND P0, PT, R4, RZ, PT ;  /* 0x000000ff0400720c */ /* 0x000fda0003f05070 */
[----:B------:R-:W-:Y:S05]  /*0220*/  @!P0 BRA `(.L_x_725) ;  /* 0x0000003000008947 */ /* 0x000fea0003800000 */
[----:B------:R-:W-:Y:S02]  /*0230*/  MOV R4, 0x250 ;  /* 0x0000025000047802 */ /* 0x000fe40000000f00 */
[----:B------:R-:W-:Y:S05]  /*0240*/  CALL.REL.NOINC `($__internal_62_$__cuda_sm20_div_u64) ;  /* 0x000033a000007944 */ /* 0x000fea0003c00000 */
[----:B------:R-:W-:Y:S05]  /*0250*/  BRA `(.L_x_726) ;  /* 0x0000013000007947 */ /* 0x000fea0003800000 */
.L_x_725:
        /* <DEDUP_REMOVED lines=14> */
[----:B------:R-:W-:Y:S02]  /*0340*/  @P0 IADD3 R3, -R22, R3, RZ ;  /* 0x0000000316030210 */ /* 0x000fe40007ffe1ff */
[----:B------:R-:W-:Y:S02]  /*0350*/  @P0 IADD3 R16, R16, 0x1, RZ ;  /* 0x0000000110100810 */ /* 0x000fe40007ffe0ff */
[----:B------:R-:W-:-:S13]  /*0360*/  ISETP.GE.U32.AND P1, PT, R3, R22, PT ;  /* 0x000000160300720c */ /* 0x000fda0003f26070 */
[----:B------:R-:W-:Y:S02]  /*0370*/  @P1 IADD3 R16, R16, 0x1, RZ ;  /* 0x0000000110101810 */ /* 0x000fe40007ffe0ff */
[----:B------:R-:W-:Y:S02]  /*0380*/  @!P2 LOP3.LUT R16, RZ, R22, RZ, 0x33, !PT ;  /* 0x00000016ff10a212 */ /* 0x000fe400078e33ff */
.L_x_726:
[----:B------:R-:W-:Y:S05]  /*0390*/  BSYNC B0 ;  /* 0x0000000000007941 */ /* 0x000fea0003800000 */
.L_x_724:
        /* <DEDUP_REMOVED lines=11> */
.L_x_736:
[----:B------:R-:W-:Y:S01]  /*0450*/  LOP3.LUT R3, R18, c[0x0][0x18c], RZ, 0xfc, !PT ;  /* 0x0000630012037a12 */ /* 0x000fe200078efcff */
[----:B------:R-:W-:Y:S03]  /*0460*/  BSSY B1, `(.L_x_730) ;  /* 0x000001e000017945 */ /* 0x000fe60003800000 */
[----:B------:R-:W-:-:S13]  /*0470*/  ISETP.NE.U32.AND P0, PT, R3, RZ, PT ;  /* 0x000000ff0300720c */ /* 0x000fda0003f05070 */
[----:B0-----:R-:W-:Y:S05]  /*0480*/  @!P0 BRA `(.L_x_731) ;  /* 0x0000008000008947 */ /* 0x001fea0003800000 */
[----:B------:R-:W-:Y:S01]  /*0490*/  IMAD.MOV.U32 R11, RZ, RZ, R21 ;  /* 0x000000ffff0b7224 */ /* 0x000fe200078e0015 */
[----:B------:R-:W-:Y:S01]  /*04a0*/  MOV R3, 0x4e0 ;  /* 0x000004e000037802 */ /* 0x000fe20000000f00 */
[----:B------:R-:W-:Y:S02]  /*04b0*/  IMAD.MOV.U32 R6, RZ, RZ, c[0x0][0x188] ;  /* 0x00006200ff067624 */ /* 0x000fe400078e00ff */
[----:B------:R-:W-:Y:S02]  /*04c0*/  IMAD.MOV.U32 R5, RZ, RZ, c[0x0][0x18c] ;  /* 0x00006300ff057624 */ /* 0x000fe400078e00ff */
[----:B------:R-:W-:Y:S05]  /*04d0*/  CALL.REL.NOINC `($__internal_61_$__cuda_sm20_div_s64) ;  /* 0x00002bd000007944 */ /* 0x000fea0003c00000 */
[----:B------:R-:W-:Y:S02]  /*04e0*/  IMAD.MOV.U32 R24, RZ, RZ, R9 ;  /* 0x000000ffff187224 */ /* 0x000fe400078e0009 */
[----:B------:R-:W-:Y:S01]  /*04f0*/  IMAD.MOV.U32 R25, RZ, RZ, R6 ;  /* 0x000000ffff197224 */ /* 0x000fe200078e0006 */
[----:B------:R-:W-:Y:S05]  /*0500*/  BRA `(.L_x_732) ;  /* 0x0000013000007947 */ /* 0x000fea0003800000 */
.L_x_731:
        /* <DEDUP_REMOVED lines=19> */
.L_x_732:
[----:B------:R-:W-:Y:S05]  /*0640*/  BSYNC B1 ;  /* 0x0000000000017941 */ /* 0x000fea0003800000 */
.L_x_730:
        /* <DEDUP_REMOVED lines=13> */
[----:B------:R-:W-:Y:S02]  /*0720*/  MOV R9, R6 ;  /* 0x0000000600097202 */ /* 0x000fe40000000f00 */
[----:B------:R-:W-:Y:S02]  /*0730*/  MOV R3, 0x750 ;  /* 0x0000075000037802 */ /* 0x000fe40000000f00 */
[----:B------:R-:W-:Y:S05]  /*0740*/  CALL.REL.NOINC `($__internal_63_$__cuda_sm20_rem_s64) ;  /* 0x000032f000007944 */ /* 0x000fea0003c00000 */
[----:B------:R-:W-:Y:S01]  /*0750*/  IMAD.MOV.U32 R6, RZ, RZ, R5 ;  /* 0x000000ffff067224 */ /* 0x000fe200078e0005 */
[----:B------:R-:W-:Y:S05]  /*0760*/  BRA `(.L_x_735) ;  /* 0x0000012000007947 */ /* 0x000fea0003800000 */
.L_x_734:
        /* <DEDUP_REMOVED lines=18> */
.L_x_735:
[----:B------:R-:W-:Y:S05]  /*0890*/  BSYNC B1 ;  /* 0x0000000000017941 */ /* 0x000fea0003800000 */
.L_x_733:
[--C-:B------:R-:W-:Y:S02]  /*08a0*/  SHF.R.S32.HI R5, RZ, 0x1f, R7.reuse ;  /* 0x0000001fff057819 */ /* 0x100fe40000011407 */
[----:B------:R-:W-:Y:S02]  /*08b0*/  SHF.R.S32.HI R3, RZ, 0x1f, R7 ;  /* 0x0000001fff037819 */ /* 0x000fe40000011407 */
[----:B------:R-:W-:Y:S02]  /*08c0*/  LOP3.LUT R5, R5, R0, RZ, 0xc0, !PT ;  /* 0x0000000005057212 */ /* 0x000fe400078ec0ff */
[----:B------:R-:W-:Y:S02]  /*08d0*/  LOP3.LUT R3, R3, R2, RZ, 0xc0, !PT ;  /* 0x0000000203037212 */ /* 0x000fe400078ec0ff */
[----:B------:R-:W-:-:S04]  /*08e0*/  IADD3 R5, P0, R6, R5, RZ ;  /* 0x0000000506057210 */ /* 0x000fc80007f1e0ff */
[----:B------:R-:W-:Y:S01]  /*08f0*/  IADD3 R6, P1, -R5, R0, RZ ;  /* 0x0000000005067210 */ /* 0x000fe20007f3e1ff */
[----:B------:R-:W-:Y:S01]  /*0900*/  IMAD.X R7, R7, 0x1, R3, P0 ;  /* 0x0000000107077824 */ /* 0x000fe200000e0603 */
[----:B------:R-:W-:-:S03]  /*0910*/  ISETP.GE.U32.AND P0, PT, R5, c[0x0][0x170], PT ;  /* 0x00005c0005007a0c */ /* 0x000fc60003f06070 */
[----:B------:R-:W-:Y:S01]  /*0920*/  IMAD.X R3, R2, 0x1, ~R7, P1 ;  /* 0x0000000102037824 */ /* 0x000fe200008e0e07 */
[----:B------:R-:W-:-:S04]  /*0930*/  ISETP.GE.AND.EX P0, PT, R7, c[0x0][0x174], PT, P0 ;  /* 0x00005d0007007a0c */ /* 0x000fc80003f06300 */
[----:B------:R-:W-:Y:S02]  /*0940*/  SEL R6, R5, R6, !P0 ;  /* 0x0000000605067207 */ /* 0x000fe40004000000 */
[----:B------:R-:W-:Y:S01]  /*0950*/  SEL R7, R7, R3, !P0 ;  /* 0x0000000307077207 */ /* 0x000fe20004000000 */
[----:B------:R-:W-:-:S04]  /*0960*/  IMAD R3, R25, c[0x0][0x170], RZ ;  /* 0x00005c0019037a24 */ /* 0x000fc800078e02ff */
[----:B------:R-:W-:-:S04]  /*0970*/  IMAD.WIDE.U32 R6, R24, c[0x0][0x170], R6 ;  /* 0x00005c0018067a25 */ /* 0x000fc800078e0006 */
[----:B------:R-:W-:Y:S01]  /*0980*/  IMAD R3, R24, c[0x0][0x174], R3 ;  /* 0x00005d0018037a24 */ /* 0x000fe200078e0203 */
[----:B------:R-:W-:-:S04]  /*0990*/  IADD3 R6, P0, R6, c[0x0][0x160], RZ ;  /* 0x0000580006067a10 */ /* 0x000fc80007f1e0ff */
[----:B------:R-:W-:-:S06]  /*09a0*/  IADD3.X R7, R7, c[0x0][0x164], R3, P0, !PT ;  /* 0x0000590007077a10 */ /* 0x000fcc00007fe403 */
[----:B------:R-:W2:Y:S01]  /*09b0*/  LDG.E.U8.CONSTANT R7, [R6.64] ;  /* 0x0000000a06077981 */ /* 0x000ea2000c1e9100 */
[----:B------:R-:W-:Y:S02]  /*09c0*/  IADD3 R8, P0, R21, c[0x0][0x168], RZ ;  /* 0x00005a0015087a10 */ /* 0x000fe40007f1e0ff */
[----:B------:R-:W-:Y:S02]  /*09d0*/  IADD3 R21, P1, R22, R21, RZ ;  /* 0x0000001516157210 */ /* 0x000fe40007f3e0ff */
[----:B------:R-:W-:Y:S02]  /*09e0*/  IADD3.X R9, R18, c[0x0][0x16c], RZ, P0, !PT ;  /* 0x00005b0012097a10 */ /* 0x000fe400007fe4ff */
[----:B------:R-:W-:Y:S01]  /*09f0*/  IADD3 R12, P0, R12, -0x1, RZ ;  /* 0xffffffff0c0c7810 */ /* 0x000fe20007f1e0ff */
[----:B------:R-:W-:-:S03]  /*0a00*/  IMAD.X R18, R23, 0x1, R18, P1 ;  /* 0x0000000117127824 */ /* 0x000fc600008e0612 */
[----:B------:R-:W-:Y:S02]  /*0a10*/  IADD3.X R4, R4, -0x1, RZ, P0, !PT ;  /* 0xffffffff04047810 */ /* 0x000fe400007fe4ff */
[----:B------:R-:W-:-:S04]  /*0a20*/  ISETP.NE.U32.AND P0, PT, R12, RZ, PT ;  /* 0x000000ff0c00720c */ /* 0x000fc80003f05070 */
[----:B------:R-:W-:Y:S01]  /*0a30*/  ISETP.NE.AND.EX P0, PT, R4, RZ, PT, P0 ;  /* 0x000000ff0400720c */ /* 0x000fe20003f05300 */
[----:B--2---:R0:W-:-:S12]  /*0a40*/  STG.E.U8 [R8.64], R7 ;  /* 0x0000000708007986 */ /* 0x0041d8000c10110a */
[----:B------:R-:W-:Y:S05]  /*0a50*/  @P0 BRA `(.L_x_736) ;  /* 0xfffff9f000000947 */ /* 0x000fea000383ffff */
.L_x_729:
[----:B------:R-:W-:Y:S05]  /*0a60*/  BSYNC B0 ;  /* 0x0000000000007941 */ /* 0x000fea0003800000 */
.L_x_728:
[----:B------:R-:W-:-:S04]  /*0a70*/  ISETP.GE.U32.AND P0, PT, R16, 0x3, PT ;  /* 0x000000031000780c */ /* 0x000fc80003f06070 */
[----:B------:R-:W-:-:S13]  /*0a80*/  ISETP.GE.U32.AND.EX P0, PT, R17, RZ, PT, P0 ;  /* 0x000000ff1100720c */ /* 0x000fda0003f06100 */
[----:B------:R-:W-:Y:S05]  /*0a90*/  @!P0 EXIT ;  /* 0x000000000000894d */ /* 0x000fea0003800000 */
.L_x_762:
[----:B------:R-:W-:Y:S01]  /*0aa0*/  LOP3.LUT R3, R18, c[0x0][0x18c], RZ, 0xfc, !PT ;  /* 0x0000630012037a12 */ /* 0x000fe200078efcff */
[----:B------:R-:W-:Y:S01]  /*0ab0*/  IMAD.MOV.U32 R12, RZ, RZ, c[0x0][0x0] ;  /* 0x00000000ff0c7624 */ /* 0x000fe200078e00ff */
[----:B------:R-:W-:Y:S01]  /*0ac0*/  UMOV UR4, URZ ;  /* 0x0000003f00047c82 */ /* 0x000fe20008000000 */
[----:B------:R-:W-:Y:S01]  /*0ad0*/  BSSY B0, `(.L_x_737) ;  /* 0x0000020000007945 */ /* 0x000fe20003800000 */
[----:B------:R-:W-:Y:S01]  /*0ae0*/  ISETP.NE.U32.AND P0, PT, R3, RZ, PT ;  /* 0x000000ff0300720c */ /* 0x000fe20003f05070 */
[----:B------:R-:W-:-:S05]  /*0af0*/  IMAD.WIDE.U32 R12, R12, c[0x0][0xc], RZ ;  /* 0x000003000c0c7a25 */ /* 0x000fca00078e00ff */
[----:B------:R-:W-:-:S07]  /*0b00*/  IADD3 R4, R13, UR4, RZ ;  /* 0x000000040d047c10 */ /* 0x000fce000fffe0ff */
[----:B0-----:R-:W-:Y:S05]  /*0b10*/  @!P0 BRA `(.L_x_738) ;  /* 0x0000008000008947 */ /* 0x001fea0003800000 */
[----:B------:R-:W-:Y:S01]  /*0b20*/  MOV R11, R21 ;  /* 0x00000015000b7202 */ /* 0x000fe20000000f00 */
[----:B------:R-:W-:Y:S01]  /*0b30*/  IMAD.MOV.U32 R6, RZ, RZ, c[0x0][0x188] ;  /* 0x00006200ff067624 */ /* 0x000fe200078e00ff */
[----:B------:R-:W-:Y:S01]  /*0b40*/  MOV R3, 0xb70 ;  /* 0x00000b7000037802 */ /* 0x000fe20000000f00 */
[----:B------:R-:W-:Y:S02]  /*0b50*/  IMAD.MOV.U32 R5, RZ, RZ, c[0x0][0x18c] ;  /* 0x00006300ff057624 */ /* 0x000fe400078e00ff */
[----:B0-----:R-:W-:Y:S05]  /*0b60*/  CALL.REL.NOINC `($__internal_61_$__cuda_sm20_div_s64) ;  /* 0x0000254000007944 */ /* 0x001fea0003c00000 */
[----:B------:R-:W-:Y:S02]  /*0b70*/  IMAD.MOV.U32 R16, RZ, RZ, R9 ;  /* 0x000000ffff107224 */ /* 0x000fe400078e0009 */
[----:B------:R-:W-:Y:S01]  /*0b80*/  IMAD.MOV.U32 R17, RZ, RZ, R6 ;  /* 0x000000ffff117224 */ /* 0x000fe200078e0006 */
[----:B------:R-:W-:Y:S05]  /*0b90*/  BRA `(.L_x_739) ;  /* 0x0000013000007947 */ /* 0x000fea0003800000 */
.L_x_738:
[----:B------:R-:W1:Y:S01]  /*0ba0*/  I2F.U32.RP R5, c[0x0][0x188] ;  /* 0x0000620000057b06 */ /* 0x000e620000209000 */
[----:B------:R-:W-:Y:S01]  /*0bb0*/  IMAD.MOV.U32 R6, RZ, RZ, RZ ;  /* 0x000000ffff067224 */ /* 0x000fe200078e00ff */
[----:B------:R-:W-:Y:S01]  /*0bc0*/  ISETP.NE.U32.AND P2, PT, RZ, c[0x0][0x188], PT ;  /* 0x00006200ff007a0c */ /* 0x000fe20003f45070 */
[----:B------:R-:W-:-:S05]  /*0bd0*/  IMAD.MOV.U32 R17, RZ, RZ, RZ ;  /* 0x000000ffff117224 */ /* 0x000fca00078e00ff */
[----:B-1----:R-:W1:Y:S02]  /*0be0*/  MUFU.RCP R5, R5 ;  /* 0x0000000500057308 */ /* 0x002e640000001000 */
[----:B01----:R-:W-:-:S06]  /*0bf0*/  IADD3 R7, R5, 0xffffffe, RZ ;  /* 0x0ffffffe05077810 */ /* 0x003fcc0007ffe0ff */
        /* <DEDUP_REMOVED lines=13> */
.L_x_739:
[----:B------:R-:W-:Y:S05]  /*0cd0*/  BSYNC B0 ;  /* 0x0000000000007941 */ /* 0x000fea0003800000 */
.L_x_737:
        /* <DEDUP_REMOVED lines=12> */
[----:B------:R-:W-:Y:S01]  /*0da0*/  IMAD.MOV.U32 R9, RZ, RZ, R6 ;  /* 0x000000ffff097224 */ /* 0x000fe200078e0006 */
[----:B------:R-:W-:Y:S02]  /*0db0*/  MOV R3, 0xdd0 ;  /* 0x00000dd000037802 */ /* 0x000fe40000000f00 */
[----:B------:R-:W-:Y:S05]  /*0dc0*/  CALL.REL.NOINC `($__internal_63_$__cuda_sm20_rem_s64) ;  /* 0x00002c7000007944 */ /* 0x000fea0003c00000 */
[----:B------:R-:W-:Y:S01]  /*0dd0*/  MOV R6, R5 ;  /* 0x0000000500067202 */ /* 0x000fe20000000f00 */
[----:B------:R-:W-:Y:S05]  /*0de0*/  BRA `(.L_x_742) ;  /* 0x0000012000007947 */ /* 0x000fea0003800000 */
.L_x_741:
        /* <DEDUP_REMOVED lines=18> */
.L_x_742:
[----:B------:R-:W-:Y:S05]  /*0f10*/  BSYNC B0 ;  /* 0x0000000000007941 */ /* 0x000fea0003800000 */
.L_x_740:
        /* <DEDUP_REMOVED lines=18> */
[----:B------:R-:W-:Y:S01]  /*1040*/  IADD3 R16, P0, R21, c[0x0][0x168], RZ ;  /* 0x00005a0015107a10 */ /* 0x000fe20007f1e0ff */
[----:B------:R-:W-:Y:S03]  /*1050*/  BSSY B0, `(.L_x_743) ;  /* 0x0000023000007945 */ /* 0x000fe60003800000 */
[----:B------:R-:W-:Y:S02]  /*1060*/  IADD3.X R17, R18, c[0x0][0x16c], RZ, P0, !PT ;  /* 0x00005b0012117a10 */ /* 0x000fe400007fe4ff */
[----:B------:R-:W-:-:S05]  /*1070*/  IADD3 R21, P0, R12, R21, RZ ;  /* 0x000000150c157210 */ /* 0x000fca0007f1e0ff */
[----:B------:R-:W-:-:S05]  /*1080*/  IMAD.X R18, R13, 0x1, R18, P0 ;  /* 0x000000010d127824 */ /* 0x000fca00000e0612 */
[----:B------:R-:W-:-:S04]  /*1090*/  LOP3.LUT R3, R18, c[0x0][0x18c], RZ, 0xfc, !PT ;  /* 0x0000630012037a12 */ /* 0x000fc800078efcff */
[----:B------:R-:W-:Y:S01]  /*10a0*/  ISETP.NE.U32.AND P0, PT, R3, RZ, PT ;  /* 0x000000ff0300720c */ /* 0x000fe20003f05070 */
[----:B--2---:R0:W-:-:S12]  /*10b0*/  STG.E.U8 [R16.64], R7 ;  /* 0x0000000710007986 */ /* 0x0041d8000c10110a */
[----:B------:R-:W-:Y:S05]  /*10c0*/  @!P0 BRA `(.L_x_744) ;  /* 0x0000008000008947 */ /* 0x000fea0003800000 */
[----:B------:R-:W-:Y:S01]  /*10d0*/  IMAD.MOV.U32 R11, RZ, RZ, R21 ;  /* 0x000000ffff0b7224 */ /* 0x000fe200078e0015 */
[----:B------:R-:W-:Y:S01]  /*10e0*/  MOV R5, c[0x0][0x18c] ;  /* 0x0000630000057a02 */ /* 0x000fe20000000f00 */
[----:B------:R-:W-:Y:S01]  /*10f0*/  IMAD.MOV.U32 R6, RZ, RZ, c[0x0][0x188] ;  /* 0x00006200ff067624 */ /* 0x000fe200078e00ff */
[----:B------:R-:W-:Y:S02]  /*1100*/  MOV R3, 0x1120 ;  /* 0x0000112000037802 */ /* 0x000fe40000000f00 */
[----:B0-----:R-:W-:Y:S05]  /*1110*/  CALL.REL.NOINC `($__internal_61_$__cuda_sm20_div_s64) ;  /* 0x00001f9000007944 */ /* 0x001fea0003c00000 */
[----:B------:R-:W-:Y:S02]  /*1120*/  IMAD.MOV.U32 R22, RZ, RZ, R9 ;  /* 0x000000ffff167224 */ /* 0x000fe400078e0009 */
[----:B------:R-:W-:Y:S01]  /*1130*/  IMAD.MOV.U32 R23, RZ, RZ, R6 ;  /* 0x000000ffff177224 */ /* 0x000fe200078e0006 */
[----:B------:R-:W-:Y:S05]  /*1140*/  BRA `(.L_x_745) ;  /* 0x0000013000007947 */ /* 0x000fea0003800000 */
.L_x_744:
        /* <DEDUP_REMOVED lines=19> */
.L_x_745:
[----:B------:R-:W-:Y:S05]  /*1280*/  BSYNC B0 ;  /* 0x0000000000007941 */ /* 0x000fea0003800000 */
.L_x_743:
        /* <DEDUP_REMOVED lines=15> */
[----:B------:R-:W-:Y:S01]  /*1380*/  IMAD.MOV.U32 R6, RZ, RZ, R5 ;  /* 0x000000ffff067224 */ /* 0x000fe200078e0005 */
[----:B------:R-:W-:Y:S05]  /*1390*/  BRA `(.L_x_748) ;  /* 0x0000012000007947 */ /* 0x000fea0003800000 */
.L_x_747:
[----:B------:R-:W0:Y:S01]  /*13a0*/  I2F.U32.RP R5, R0 ;  /* 0x0000000000057306 */ /* 0x000e220000209000 */
[----:B------:R-:W-:Y:S01]  /*13b0*/  ISETP.NE.U32.AND P1, PT, R0, RZ, PT ;  /* 0x000000ff0000720c */ /* 0x000fe20003f25070 */
[----:B------:R-:W-:-:S06]  /*13c0*/  IMAD.MOV.U32 R7, RZ, RZ, RZ ;  /* 0x000000ffff077224 */ /* 0x000fcc00078e00ff */
[----:B0-----:R-:W0:Y:S02]  /*13d0*/  MUFU.RCP R5, R5 ;  /* 0x0000000500057308 */ /* 0x001e240000001000 */
[----:B0-----:R-:W-:-:S06]  /*13e0*/  IADD3 R8, R5, 0xffffffe, RZ ;  /* 0x0ffffffe05087810 */ /* 0x001fcc0007ffe0ff */
[----:B------:R0:W1:Y:S02]  /*13f0*/  F2I.FTZ.U32.TRUNC.NTZ R9, R8 ;  /* 0x0000000800097305 */ /* 0x000064000021f000 */
[----:B0-----:R-:W-:Y:S01]  /*1400*/  HFMA2.MMA R8, -RZ, RZ, 0, 0 ;  /* 0x00000000ff087435 */ /* 0x001fe200000001ff */
[----:B-1----:R-:W-:-:S04]  /*1410*/  IMAD.MOV R3, RZ, RZ, -R9 ;  /* 0x000000ffff037224 */ /* 0x002fc800078e0a09 */
[----:B------:R-:W-:-:S05]  /*1420*/  IMAD R3, R3, R0, RZ ;  /* 0x0000000003037224 */ /* 0x000fca00078e02ff */
        /* <DEDUP_REMOVED lines=9> */
.L_x_748:
[----:B------:R-:W-:Y:S05]  /*14c0*/  BSYNC B0 ;  /* 0x0000000000007941 */ /* 0x000fea0003800000 */
.L_x_746:
        /* <DEDUP_REMOVED lines=18> */
[C---:B------:R-:W-:Y:S01]  /*15f0*/  IADD3 R16, P0, R12.reuse, R16, RZ ;  /* 0x000000100c107210 */ /* 0x040fe20007f1e0ff */
[----:B------:R-:W-:Y:S04]  /*1600*/  BSSY B0, `(.L_x_749) ;  /* 0x0000023000007945 */ /* 0x000fe80003800000 */
[----:B------:R-:W-:Y:S01]  /*1610*/  IMAD.X R17, R17, 0x1, R4, P0 ;  /* 0x0000000111117824 */ /* 0x000fe200000e0604 */
[----:B------:R-:W-:-:S05]  /*1620*/  IADD3 R21, P0, R12, R21, RZ ;  /* 0x000000150c157210 */ /* 0x000fca0007f1e0ff */
[----:B------:R-:W-:-:S05]  /*1630*/  IMAD.X R18, R13, 0x1, R18, P0 ;  /* 0x000000010d127824 */ /* 0x000fca00000e0612 */
[----:B------:R-:W-:-:S04]  /*1640*/  LOP3.LUT R3, R18, c[0x0][0x18c], RZ, 0xfc, !PT ;  /* 0x0000630012037a12 */ /* 0x000fc800078efcff */
[----:B------:R-:W-:Y:S01]  /*1650*/  ISETP.NE.U32.AND P0, PT, R3, RZ, PT ;  /* 0x000000ff0300720c */ /* 0x000fe20003f05070 */
[----:B--2---:R0:W-:-:S12]  /*1660*/  STG.E.U8 [R16.64], R7 ;  /* 0x0000000710007986 */ /* 0x0041d8000c10110a */
[----:B------:R-:W-:Y:S05]  /*1670*/  @!P0 BRA `(.L_x_750) ;  /* 0x0000008000008947 */ /* 0x000fea0003800000 */
[----:B------:R-:W-:Y:S01]  /*1680*/  IMAD.MOV.U32 R11, RZ, RZ, R21 ;  /* 0x000000ffff0b7224 */ /* 0x000fe200078e0015 */
[----:B------:R-:W-:Y:S01]  /*1690*/  MOV R3, 0x16d0 ;  /* 0x000016d000037802 */ /* 0x000fe20000000f00 */
[----:B------:R-:W-:Y:S02]  /*16a0*/  IMAD.MOV.U32 R6, RZ, RZ, c[0x0][0x188] ;  /* 0x00006200ff067624 */ /* 0x000fe400078e00ff */
[----:B------:R-:W-:Y:S02]  /*16b0*/  IMAD.MOV.U32 R5, RZ, RZ, c[0x0][0x18c] ;  /* 0x00006300ff057624 */ /* 0x000fe400078e00ff */
[----:B0-----:R-:W-:Y:S05]  /*16c0*/  CALL.REL.NOINC `($__internal_61_$__cuda_sm20_div_s64) ;  /* 0x000019e000007944 */ /* 0x001fea0003c00000 */
[----:B------:R-:W-:Y:S01]  /*16d0*/  MOV R22, R9 ;  /* 0x0000000900167202 */ /* 0x000fe20000000f00 */
[----:B------:R-:W-:Y:S01]  /*16e0*/  IMAD.MOV.U32 R23, RZ, RZ, R6 ;  /* 0x000000ffff177224 */ /* 0x000fe200078e0006 */
[----:B------:R-:W-:Y:S05]  /*16f0*/  BRA `(.L_x_751) ;  /* 0x0000013000007947 */ /* 0x000fea0003800000 */
.L_x_750:
        /* <DEDUP_REMOVED lines=19> */
.L_x_751:
[----:B------:R-:W-:Y:S05]  /*1830*/  BSYNC B0 ;  /* 0x0000000000007941 */ /* 0x000fea0003800000 */
.L_x_749:
        /* <DEDUP_REMOVED lines=17> */
.L_x_753:
        /* <DEDUP_REMOVED lines=18> */
.L_x_754:
[----:B------:R-:W-:Y:S05]  /*1a70*/  BSYNC B0 ;  /* 0x0000000000007941 */ /* 0x000fea0003800000 */
.L_x_752:
        /* <DEDUP_REMOVED lines=32> */
[----:B------:R-:W-:Y:S01]  /*1c80*/  IMAD.MOV.U32 R22, RZ, RZ, R9 ;  /* 0x000000ffff167224 */ /* 0x000fe200078e0009 */
[----:B------:R-:W-:Y:S01]  /*1c90*/  MOV R23, R6 ;  /* 0x0000000600177202 */ /* 0x000fe20000000f00 */
[----:B------:R-:W-:Y:S05]  /*1ca0*/  BRA `(.L_x_757) ;  /* 0x0000013000007947 */ /* 0x000fea0003800000 */
.L_x_756:
        /* <DEDUP_REMOVED lines=19> */
.L_x_757:
[----:B------:R-:W-:Y:S05]  /*1de0*/  BSYNC B0 ;  /* 0x0000000000007941 */ /* 0x000fea0003800000 */
.L_x_755:
        /* <DEDUP_REMOVED lines=17> */
.L_x_759:
        /* <DEDUP_REMOVED lines=14> */
[----:B------:R-:W-:-:S04]  /*1fe0*/  @P0 IADD3 R6, R6, -R0, RZ ;  /* 0x8000000006060210 */ /* 0x000fc80007ffe0ff */
[----:B------:R-:W-:-:S13]  /*1ff0*/  ISETP.GE.U32.AND P0, PT, R6, R0, PT ;  /* 0x000000000600720c */ /* 0x000fda0003f06070 */
[----:B------:R-:W-:Y:S01]  /*2000*/  @P0 IMAD.IADD R6, R6, 0x1, -R0 ;  /* 0x0000000106060824 */ /* 0x000fe200078e0a00 */
[----:B------:R-:W-:Y:S02]  /*2010*/  @!P1 LOP3.LUT R6, RZ, R0, RZ, 0x33, !PT ;  /* 0x00000000ff069212 */ /* 0x000fe400078e33ff */
.L_x_760:
[----:B------:R-:W-:Y:S05]  /*2020*/  BSYNC B0 ;  /* 0x0000000000007941 */ /* 0x000fea0003800000 */
.L_x_758:
        /* <DEDUP_REMOVED lines=18> */
[----:B------:R-:W-:-:S05]  /*2150*/  IADD3 R8, P0, R12, R16, RZ ;  /* 0x000000100c087210 */ /* 0x000fca0007f1e0ff */
[----:B------:R-:W-:Y:S01]  /*2160*/  IMAD.X R9, R17, 0x1, R4, P0 ;  /* 0x0000000111097824 */ /* 0x000fe200000e0604 */
[----:B------:R-:W-:-:S05]  /*2170*/  IADD3 R21, P0, R12, R21, RZ ;  /* 0x000000150c157210 */ /* 0x000fca0007f1e0ff */
[----:B------:R-:W-:Y:S01]  /*2180*/  IMAD.X R18, R13, 0x1, R18, P0 ;  /* 0x000000010d127824 */ /* 0x000fe200000e0612 */
[----:B------:R-:W-:-:S04]  /*2190*/  ISETP.GE.U32.AND P0, PT, R21, UR6, PT ;  /* 0x0000000615007c0c */ /* 0x000fc8000bf06070 */
[----:B------:R-:W-:Y:S01]  /*21a0*/  ISETP.GE.AND.EX P0, PT, R18, UR5, PT, P0 ;  /* 0x0000000512007c0c */ /* 0x000fe2000bf06300 */
[----:B--2---:R0:W-:-:S12]  /*21b0*/  STG.E.U8 [R8.64], R7 ;  /* 0x0000000708007986 */ /* 0x0041d8000c10110a */
[----:B------:R-:W-:Y:S01]  /*21c0*/  @P0 CALL.REL.NOINC `(.L_x_761) ;  /* 0x0000001000000944 */ /* 0x000fe20003c00000 */
[----:B------:R-:W-:Y:S05]  /*21d0*/  BRA `(.L_x_762) ;  /* 0xffffe8c000007947 */ /* 0x000fea000383ffff */
.L_x_761:
[----:B------:R-:W-:Y:S05]  /*21e0*/  EXIT ;  /* 0x000000000000794d */ /* 0x000fea0003800000 */
.L_x_727:
[----:B------:R-:W-:Y:S01]  /*21f0*/  ISETP.NE.U32.AND P0, PT, R12, RZ, PT ;  /* 0x000000ff0c00720c */ /* 0x000fe20003f05070 */
[----:B------:R-:W-:Y:S03]  /*2200*/  BSSY B0, `(.L_x_763) ;  /* 0x0000033000007945 */ /* 0x000fe60003800000 */
[----:B------:R-:W-:-:S13]  /*2210*/  ISETP.NE.AND.EX P0, PT, R4, RZ, PT, P0 ;  /* 0x000000ff0400720c */ /* 0x000fda0003f05300 */
[----:B------:R-:W-:Y:S05]  /*2220*/  @!P0 BRA `(.L_x_764) ;  /* 0x0000030000008947 */ /* 0x000fea0003800000 */
.L_x_768:
        /* <DEDUP_REMOVED lines=12> */
.L_x_766:
[----:B------:R-:W0:Y:S01]  /*22f0*/  I2F.U32.RP R5, c[0x0][0x188] ;  /* 0x0000620000057b06 */ /* 0x000e220000209000 */
[----:B------:R-:W-:-:S07]  /*2300*/  ISETP.NE.U32.AND P2, PT, RZ, c[0x0][0x188], PT ;  /* 0x00006200ff007a0c */ /* 0x000fce0003f45070 */
[----:B0-----:R-:W0:Y:S02]  /*2310*/  MUFU.RCP R5, R5 ;  /* 0x0000000500057308 */ /* 0x001e240000001000 */
[----:B0-----:R-:W-:-:S06]  /*2320*/  IADD3 R2, R5, 0xffffffe, RZ ;  /* 0x0ffffffe05027810 */ /* 0x001fcc0007ffe0ff */
[----:B------:R0:W1:Y:S02]  /*2330*/  F2I.FTZ.U32.TRUNC.NTZ R3, R2 ;  /* 0x0000000200037305 */ /* 0x000064000021f000 */
[----:B0-----:R-:W-:Y:S01]  /*2340*/  IMAD.MOV.U32 R2, RZ, RZ, RZ ;  /* 0x000000ffff027224 */ /* 0x001fe200078e00ff */
[----:B-1----:R-:W-:-:S05]  /*2350*/  IADD3 R7, RZ, -R3, RZ ;  /* 0x80000003ff077210 */ /* 0x002fca0007ffe0ff */
        /* <DEDUP_REMOVED lines=12> */
.L_x_767:
[----:B------:R-:W-:Y:S05]  /*2420*/  BSYNC B1 ;  /* 0x0000000000017941 */ /* 0x000fea0003800000 */
.L_x_765:
[----:B------:R-:W-:Y:S02]  /*2430*/  IMAD R3, R7, c[0x0][0x170], RZ ;  /* 0x00005c0007037a24 */ /* 0x000fe400078e02ff */
[----:B------:R-:W-:Y:S02]  /*2440*/  IMAD.MOV.U32 R5, RZ, RZ, c[0x0][0x170] ;  /* 0x00005c00ff057624 */ /* 0x000fe400078e00ff */
[C---:B------:R-:W-:Y:S02]  /*2450*/  IMAD R3, R6.reuse, c[0x0][0x174], R3 ;  /* 0x00005d0006037a24 */ /* 0x040fe400078e0203 */
[----:B------:R-:W-:-:S04]  /*2460*/  IMAD.WIDE.U32 R6, R6, R5, c[0x0][0x160] ;  /* 0x0000580006067625 */ /* 0x000fc800078e0005 */
[----:B------:R-:W-:-:S06]  /*2470*/  IMAD.IADD R7, R7, 0x1, R3 ;  /* 0x0000000107077824 */ /* 0x000fcc00078e0203 */
        /* <DEDUP_REMOVED lines=11> */
.L_x_764:
[----:B------:R-:W-:Y:S05]  /*2530*/  BSYNC B0 ;  /* 0x0000000000007941 */ /* 0x000fea0003800000 */
.L_x_763:
[----:B------:R-:W-:-:S04]  /*2540*/  ISETP.GE.U32.AND P0, PT, R16, 0x3, PT ;  /* 0x000000031000780c */ /* 0x000fc80003f06070 */
[----:B------:R-:W-:-:S13]  /*2550*/  ISETP.GE.U32.AND.EX P0, PT, R17, RZ, PT, P0 ;  /* 0x000000ff1100720c */ /* 0x000fda0003f06100 */
[----:B------:R-:W-:Y:S05]  /*2560*/  @!P0 EXIT ;  /* 0x000000000000894d */ /* 0x000fea0003800000 */
.L_x_781:
        /* <DEDUP_REMOVED lines=8> */
[----:B------:R-:W-:Y:S01]  /*25f0*/  IMAD.MOV.U32 R11, RZ, RZ, R21 ;  /* 0x000000ffff0b7224 */ /* 0x000fe200078e0015 */
[----:B0-----:R-:W-:Y:S01]  /*2600*/  MOV R3, 0x2640 ;  /* 0x0000264000037802 */ /* 0x001fe20000000f00 */
[----:B------:R-:W-:Y:S02]  /*2610*/  IMAD.MOV.U32 R6, RZ, RZ, c[0x0][0x188] ;  /* 0x00006200ff067624 */ /* 0x000fe400078e00ff */
[----:B------:R-:W-:Y:S02]  /*2620*/  IMAD.MOV.U32 R5, RZ, RZ, c[0x0][0x18c] ;  /* 0x00006300ff057624 */ /* 0x000fe400078e00ff */
[----:B------:R-:W-:Y:S05]  /*2630*/  CALL.REL.NOINC `($__internal_61_$__cuda_sm20_div_s64) ;  /* 0x00000a7000007944 */ /* 0x000fea0003c00000 */
[----:B------:R-:W-:Y:S01]  /*2640*/  IMAD.MOV.U32 R7, RZ, RZ, R6 ;  /* 0x000000ffff077224 */ /* 0x000fe200078e0006 */
[----:B------:R-:W-:Y:S01]  /*2650*/  MOV R6, R9 ;  /* 0x0000000900067202 */ /* 0x000fe20000000f00 */
[----:B------:R-:W-:Y:S05]  /*2660*/  BRA `(.L_x_771) ;  /* 0x0000013000007947 */ /* 0x000fea0003800000 */
.L_x_770:
[----:B------:R-:W1:Y:S01]  /*2670*/  I2F.U32.RP R4, c[0x0][0x188] ;  /* 0x0000620000047b06 */ /* 0x000e620000209000 */
[----:B0-----:R-:W-:Y:S01]  /*2680*/  IMAD.MOV.U32 R2, RZ, RZ, RZ ;  /* 0x000000ffff027224 */ /* 0x001fe200078e00ff */
[----:B------:R-:W-:Y:S01]  /*2690*/  ISETP.NE.U32.AND P2, PT, RZ, c[0x0][0x188], PT ;  /* 0x00006200ff007a0c */ /* 0x000fe20003f45070 */
[----:B------:R-:W-:-:S05]  /*26a0*/  IMAD.MOV.U32 R7, RZ, RZ, RZ ;  /* 0x000000ffff077224 */ /* 0x000fca00078e00ff */
[----:B-1----:R-:W0:Y:S02]  /*26b0*/  MUFU.RCP R4, R4 ;  /* 0x0000000400047308 */ /* 0x002e240000001000 */
        /* <DEDUP_REMOVED lines=14> */
.L_x_771:
[----:B------:R-:W-:Y:S05]  /*27a0*/  BSYNC B0 ;  /* 0x0000000000007941 */ /* 0x000fea0003800000 */
.L_x_769:
[----:B------:R-:W-:Y:S02]  /*27b0*/  IMAD R3, R7, c[0x0][0x170], RZ ;  /* 0x00005c0007037a24 */ /* 0x000fe400078e02ff */
[----:B------:R-:W-:Y:S02]  /*27c0*/  IMAD.MOV.U32 R5, RZ, RZ, c[0x0][0x170] ;  /* 0x00005c00ff057624 */ /* 0x000fe400078e00ff */
[C---:B------:R-:W-:Y:S02]  /*27d0*/  IMAD R3, R6.reuse, c[0x0][0x174], R3 ;  /* 0x00005d0006037a24 */ /* 0x040fe400078e0203 */
[----:B------:R-:W-:-:S04]  /*27e0*/  IMAD.WIDE.U32 R6, R6, R5, c[0x0][0x160] ;  /* 0x0000580006067625 */ /* 0x000fc800078e0005 */
[----:B------:R-:W-:-:S06]  /*27f0*/  IMAD.IADD R7, R7, 0x1, R3 ;  /* 0x0000000107077824 */ /* 0x000fcc00078e0203 */
        /* <DEDUP_REMOVED lines=18> */
.L_x_773:
[----:B------:R-:W1:Y:S01]  /*2920*/  I2F.U32.RP R4, c[0x0][0x188] ;  /* 0x0000620000047b06 */ /* 0x000e620000209000 */
[----:B------:R-:W-:Y:S01]  /*2930*/  IMAD.MOV.U32 R2, RZ, RZ, RZ ;  /* 0x000000ffff027224 */ /* 0x000fe200078e00ff */
[----:B------:R-:W-:Y:S01]  /*2940*/  ISETP.NE.U32.AND P2, PT, RZ, c[0x0][0x188], PT ;  /* 0x00006200ff007a0c */ /* 0x000fe20003f45070 */
[----:B0-----:R-:W-:-:S05]  /*2950*/  IMAD.MOV.U32 R7, RZ, RZ, RZ ;  /* 0x000000ffff077224 */ /* 0x001fca00078e00ff */
        /* <DEDUP_REMOVED lines=15> */
.L_x_774:
[----:B------:R-:W-:Y:S05]  /*2a50*/  BSYNC B0 ;  /* 0x0000000000007941 */ /* 0x000fea0003800000 */
.L_x_772:
[----:B------:R-:W-:Y:S02]  /*2a60*/  IMAD R3, R7, c[0x0][0x170], RZ ;  /* 0x00005c0007037a24 */ /* 0x000fe400078e02ff */
[----:B------:R-:W-:Y:S02]  /*2a70*/  IMAD.MOV.U32 R5, RZ, RZ, c[0x0][0x170] ;  /* 0x00005c00ff057624 */ /* 0x000fe400078e00ff */
[C---:B------:R-:W-:Y:S02]  /*2a80*/  IMAD R3, R6.reuse, c[0x0][0x174], R3 ;  /* 0x00005d0006037a24 */ /* 0x040fe400078e0203 */
[----:B------:R-:W-:-:S04]  /*2a90*/  IMAD.WIDE.U32 R6, R6, R5, c[0x0][0x160] ;  /* 0x0000580006067625 */ /* 0x000fc800078e0005 */
[----:B------:R-:W-:-:S06]  /*2aa0*/  IMAD.IADD R7, R7, 0x1, R3 ;  /* 0x0000000107077824 */ /* 0x000fcc00078e0203 */
        /* <DEDUP_REMOVED lines=18> */
.L_x_776:
        /* <DEDUP_REMOVED lines=19> */
.L_x_777:
[----:B------:R-:W-:Y:S05]  /*2d00*/  BSYNC B0 ;  /* 0x0000000000007941 */ /* 0x000fea0003800000 */
.L_x_775:
        /* <DEDUP_REMOVED lines=23> */
.L_x_779:
        /* <DEDUP_REMOVED lines=19> */
.L_x_780:
[----:B------:R-:W-:Y:S05]  /*2fb0*/  BSYNC B0 ;  /* 0x0000000000007941 */ /* 0x000fea0003800000 */
.L_x_778:
[----:B------:R-:W-:Y:S02]  /*2fc0*/  IMAD R3, R7, c[0x0][0x170], RZ ;  /* 0x00005c0007037a24 */ /* 0x000fe400078e02ff */
[----:B------:R-:W-:Y:S02]  /*2fd0*/  IMAD.MOV.U32 R5, RZ, RZ, c[0x0][0x170] ;  /* 0x00005c00ff057624 */ /* 0x000fe400078e00ff */
[C---:B------:R-:W-:Y:S02]  /*2fe0*/  IMAD R3, R6.reuse, c[0x0][0x174], R3 ;  /* 0x00005d0006037a24 */ /* 0x040fe400078e0203 */
[----:B------:R-:W-:-:S04]  /*2ff0*/  IMAD.WIDE.U32 R6, R6, R5, c[0x0][0x160] ;  /* 0x0000580006067625 */ /* 0x000fc800078e0005 */
[----:B------:R-:W-:-:S06]  /*3000*/  IMAD.IADD R7, R7, 0x1, R3 ;  /* 0x0000000107077824 */ /* 0x000fcc00078e0203 */
        /* <DEDUP_REMOVED lines=8> */
[----:B------:R-:W-:Y:S05]  /*3090*/  @!P0 BRA `(.L_x_781) ;  /* 0xfffff4d000008947 */ /* 0x000fea000383ffff */
[----:B------:R-:W-:Y:S05]  /*30a0*/  EXIT ;  /* 0x000000000000794d */ /* 0x000fea0003800000 */
        .weak           $__internal_61_$__cuda_sm20_div_s64
        .type           $__internal_61_$__cuda_sm20_div_s64,@function
        .size           $__internal_61_$__cuda_sm20_div_s64,($__internal_62_$__cuda_sm20_div_u64 - $__internal_61_$__cuda_sm20_div_s64)
$__internal_61_$__cuda_sm20_div_s64:
[-C--:B------:R-:W-:Y:S02]  /*30b0*/  IADD3 R14, P1, RZ, -R6.reuse, RZ ;  /* 0x80000006ff0e7210 */ /* 0x080fe40007f3e0ff */
[----:B------:R-:W-:Y:S02]  /*30c0*/  ISETP.GE.AND P0, PT, R5, RZ, PT ;  /* 0x000000ff0500720c */ /* 0x000fe40003f06270 */
[----:B------:R-:W-:Y:S01]  /*30d0*/  ISETP.GE.AND P3, PT, R18, RZ, PT ;  /* 0x000000ff1200720c */ /* 0x000fe20003f66270 */
[----:B------:R-:W-:Y:S01]  /*30e0*/  IMAD.X R7, RZ, RZ, ~R5, P1 ;  /* 0x000000ffff077224 */ /* 0x000fe200008e0e05 */
[----:B------:R-:W-:Y:S02]  /*30f0*/  SEL R14, R14, R6, !P0 ;  /* 0x000000060e0e7207 */ /* 0x000fe40004000000 */
[----:B------:R-:W-:Y:S02]  /*3100*/  IADD3 R19, P4, RZ, -R11, RZ ;  /* 0x8000000bff137210 */ /* 0x000fe40007f9e0ff */
[----:B------:R-:W-:-:S02]  /*3110*/  SEL R15, R7, R5, !P0 ;  /* 0x00000005070f7207 */ /* 0x000fc40004000000 */
[----:B------:R-:W-:Y:S02]  /*3120*/  SEL R19, R19, R11, !P3 ;  /* 0x0000000b13137207 */ /* 0x000fe40005800000 */
        /* <DEDUP_REMOVED lines=9> */
[----:B------:R-:W-:-:S03]  /*31c0*/  IMAD.HI.U32 R24, R26, R9, RZ ;  /* 0x000000091a187227 */ /* 0x000fc600078e00ff */
[----:B------:R-:W-:-:S05]  /*31d0*/  IADD3.X R8, RZ, ~R8, RZ, P0, !PT ;  /* 0x80000008ff087210 */ /* 0x000fca00007fe4ff */
        /* <DEDUP_REMOVED lines=40> */
[----:B------:R-:W-:-:S03]  /*3460*/  IMAD.X R11, R10, 0x1, ~R15, P1 ;  /* 0x000000010a0b7824 */ /* 0x000fc600008e0e0f */
[----:B------:R-:W-:Y:S01]  /*3470*/  SEL R19, R20, R19, P0 ;  /* 0x0000001314137207 */ /* 0x000fe20000000000 */
[----:B------:R-:W-:Y:S01]  /*3480*/  IMAD.X R20, RZ, RZ, R7, P2 ;  /* 0x000000ffff147224 */ /* 0x000fe200010e0607 */
[----:B------:R-:W-:Y:S02]  /*3490*/  SEL R8, R8, R9, P0 ;  /* 0x0000000908087207 */ /* 0x000fe40000000000 */
[----:B------:R-:W-:Y:S01]  /*34a0*/  SEL R11, R11, R10, P0 ;  /* 0x0000000a0b0b7207 */ /* 0x000fe20000000000 */
[----:B------:R-:W-:Y:S01]  /*34b0*/  IMAD.MOV.U32 R10, RZ, RZ, R3 ;  /* 0x000000ffff0a7224 */ /* 0x000fe200078e0003 */
[----:B------:R-:W-:Y:S02]  /*34c0*/  ISETP.GE.U32.AND P1, PT, R19, R14, PT ;  /* 0x0000000e1300720c */ /* 0x000fe40003f26070 */
[----:B------:R-:W-:Y:S02]  /*34d0*/  SEL R20, R20, R7, P0 ;  /* 0x0000000714147207 */ /* 0x000fe40000000000 */
[----:B------:R-:W-:-:S02]  /*34e0*/  IADD3 R7, P2, R8, 0x1, RZ ;  /* 0x0000000108077810 */ /* 0x000fc40007f5e0ff */
[----:B------:R-:W-:Y:S01]  /*34f0*/  ISETP.GE.U32.AND.EX P0, PT, R11, R15, PT, P1 ;  /* 0x0000000f0b00720c */ /* 0x000fe20003f06110 */
[----:B------:R-:W-:Y:S01]  /*3500*/  IMAD.MOV.U32 R11, RZ, RZ, 0x0 ;  /* 0x00000000ff0b7424 */ /* 0x000fe200078e00ff */
[----:B------:R-:W-:Y:S02]  /*3510*/  IADD3.X R9, RZ, R20, RZ, P2, !PT ;  /* 0x00000014ff097210 */ /* 0x000fe400017fe4ff */
[----:B------:R-:W-:Y:S02]  /*3520*/  SEL R7, R7, R8, P0 ;  /* 0x0000000807077207 */ /* 0x000fe40000000000 */
[----:B------:R-:W-:Y:S02]  /*3530*/  SEL R20, R9, R20, P0 ;  /* 0x0000001409147207 */ /* 0x000fe40000000000 */
[----:B------:R-:W-:Y:S02]  /*3540*/  IADD3 R9, P2, RZ, -R7, RZ ;  /* 0x80000007ff097210 */ /* 0x000fe40007f5e0ff */
[----:B------:R-:W-:-:S02]  /*3550*/  LOP3.LUT R8, R5, R18, RZ, 0x3c, !PT ;  /* 0x0000001205087212 */ /* 0x000fc400078e3cff */
[----:B------:R-:W-:Y:S01]  /*3560*/  ISETP.NE.U32.AND P0, PT, R6, RZ, PT ;  /* 0x000000ff0600720c */ /* 0x000fe20003f05070 */
[----:B------:R-:W-:Y:S01]  /*3570*/  IMAD.X R6, RZ, RZ, ~R20, P2 ;  /* 0x000000ffff067224 */ /* 0x000fe200010e0e14 */
[----:B------:R-:W-:Y:S02]  /*3580*/  ISETP.GE.AND P1, PT, R8, RZ, PT ;  /* 0x000000ff0800720c */ /* 0x000fe40003f26270 */
[----:B------:R-:W-:Y:S02]  /*3590*/  ISETP.NE.AND.EX P0, PT, R5, RZ, PT, P0 ;  /* 0x000000ff0500720c */ /* 0x000fe40003f05300 */
[----:B------:R-:W-:Y:S02]  /*35a0*/  SEL R9, R9, R7, !P1 ;  /* 0x0000000709097207 */ /* 0x000fe40004800000 */
[----:B------:R-:W-:Y:S02]  /*35b0*/  SEL R6, R6, R20, !P1 ;  /* 0x0000001406067207 */ /* 0x000fe40004800000 */
[----:B------:R-:W-:-:S02]  /*35c0*/  SEL R9, R9, 0xffffffff, P0 ;  /* 0xffffffff09097807 */ /* 0x000fc40000000000 */
[----:B------:R-:W-:Y:S01]  /*35d0*/  SEL R6, R6, 0xffffffff, P0 ;  /* 0xffffffff06067807 */ /* 0x000fe20000000000 */
[----:B------:R-:W-:Y:S06]  /*35e0*/  RET.REL.NODEC R10 `(_ZN2at6native49_GLOBAL__N__cfa43aba_16_ReflectionPad_cu_f800513921reflection_pad1d_flatIaEEvPKT_PS3_lllll) ;  /* 0xffffca100a007950 */ /* 0x000fec0003c3ffff */
        .weak           $__internal_62_$__cuda_sm20_div_u64
        .type           $__internal_62_$__cuda_sm20_div_u64,@function
        .size           $__internal_62_$__cuda_sm20_div_u64,($__internal_63_$__cuda_sm20_rem_s64 - $__internal_62_$__cuda_sm20_div_u64)
$__internal_62_$__cuda_sm20_div_u64:
        /* <DEDUP_REMOVED lines=19> */
[----:B------:R-:W-:Y:S01]  /*3720*/  IMAD.WIDE.U32 R6, R9, R22, RZ ;  /* 0x0000001609067225 */ /* 0x000fe200078e00ff */
[----:B------:R-:W-:-:S03]  /*3730*/  IADD3.X R11, RZ, RZ, R8, P2, P1 ;  /* 0x000000ffff0b7210 */ /* 0x000fc600017e2408 */
        /* <DEDUP_REMOVED lines=43> */
[----:B------:R-:W-:Y:S02]  /*39f0*/  SEL R16, R16, R9, P0 ;  /* 0x0000000910107207 */ /* 0x000fe40000000000 */
[----:B------:R-:W-:Y:S02]  /*3a00*/  SEL R17, R17, R6, P0 ;  /* 0x0000000611117207 */ /* 0x000fe40000000000 */
[----:B------:R-:W-:Y:S02]  /*3a10*/  SEL R16, R16, 0xffffffff, P1 ;  /* 0xffffffff10107807 */ /* 0x000fe40000800000 */
[----:B------:R-:W-:Y:S01]  /*3a20*/  SEL R17, R17, 0xffffffff, P1 ;  /* 0xffffffff11117807 */ /* 0x000fe20000800000 */
[----:B------:R-:W-:Y:S06]  /*3a30*/  RET.REL.NODEC R4 `(_ZN2at6native49_GLOBAL__N__cfa43aba_16_ReflectionPad_cu_f800513921reflection_pad1d_flatIaEEvPKT_PS3_lllll) ;  /* 0xffffc5c004007950 */ /* 0x000fec0003c3ffff */
        .weak           $__internal_63_$__cuda_sm20_rem_s64
        .type           $__internal_63_$__cuda_sm20_rem_s64,@function
        .size           $__internal_63_$__cuda_sm20_rem_s64,(.L_x_1211 - $__internal_63_$__cuda_sm20_rem_s64)
$__internal_63_$__cuda_sm20_rem_s64:
        /* <DEDUP_REMOVED lines=26> */
[----:B------:R-:W-:Y:S01]  /*3be0*/  ISETP.GE.AND P1, PT, R8, RZ, PT ;  /* 0x000000ff0800720c */ /* 0x000fe20003f26270 */
[----:B------:R-:W-:Y:S02]  /*3bf0*/  IMAD R5, R11, R14, R5 ;  /* 0x0000000e0b057224 */ /* 0x000fe400078e0205 */
[----:B------:R-:W-:-:S04]  /*3c00*/  IMAD.HI.U32 R6, R7, R10, RZ ;  /* 0x0000000a07067227 */ /* 0x000fc800078e00ff */
[----:B------:R-:W-:-:S04]  /*3c10*/  IMAD.X R5, RZ, RZ, ~R5, P0 ;  /* 0x000000ffff057224 */ /* 0x000fc800000e0e05 */
[----:B------:R-:W-:Y:S01]  /*3c20*/  IMAD.WIDE.U32 R26, P0, R7, R5, R6 ;  /* 0x00000005071a7225 */ /* 0x000fe20007800006 */
[----:B------:R-:W-:-:S03]  /*3c30*/  IADD3 R6, P4, RZ, -R9, RZ ;  /* 0x80000009ff067210 */ /* 0x000fc60007f9e0ff */
[C---:B------:R-:W-:Y:S01]  /*3c40*/  IMAD R7, R11.reuse, R5, RZ ;  /* 0x000000050b077224 */ /* 0x040fe200078e02ff */
[----:B------:R-:W-:Y:S01]  /*3c50*/  SEL R6, R6, R9, !P1 ;  /* 0x0000000906067207 */ /* 0x000fe20004800000 */
[----:B------:R-:W-:-:S04]  /*3c60*/  IMAD.HI.U32 R10, P2, R11, R10, R26 ;  /* 0x0000000a0b0a7227 */ /* 0x000fc8000784001a */
[----:B------:R-:W-:Y:S01]  /*3c70*/  IMAD.HI.U32 R5, R11, R5, RZ ;  /* 0x000000050b057227 */ /* 0x000fe200078e00ff */
[----:B------:R-:W-:Y:S02]  /*3c80*/  IADD3 R10, P3, R7, R10, RZ ;  /* 0x0000000a070a7210 */ /* 0x000fe40007f7e0ff */
[----:B------:R-:W-:Y:S01]  /*3c90*/  IADD3.X R7, RZ, ~R8, RZ, P4, !PT ;  /* 0x80000008ff077210 */ /* 0x000fe200027fe4ff */
        /* <DEDUP_REMOVED lines=15> */
[----:B------:R-:W-:Y:S01]  /*3d90*/  IMAD.MOV.U32 R9, RZ, RZ, 0x0 ;  /* 0x00000000ff097424 */ /* 0x000fe200078e00ff */
[-C--:B------:R-:W-:Y:S01]  /*3da0*/  ISETP.GE.U32.AND P0, PT, R6, R14.reuse, PT ;  /* 0x0000000e0600720c */ /* 0x080fe20003f06070 */
[----:B------:R-:W-:-:S04]  /*3db0*/  IMAD R5, R5, R14, R8 ;  /* 0x0000000e05057224 */ /* 0x000fc800078e0208 */
        /* <DEDUP_REMOVED lines=10> */
[----:B------:R-:W-:Y:S01]  /*3e60*/  SEL R6, R6, R8, P0 ;  /* 0x0000000806067207 */ /* 0x000fe20000000000 */
[----:B------:R-:W-:-:S03]  /*3e70*/  IMAD.MOV.U32 R8, RZ, RZ, R3 ;  /* 0x000000ffff087224 */ /* 0x000fc600078e0003 */
        /* <DEDUP_REMOVED lines=9> */
[----:B------:R-:W-:Y:S06]  /*3f10*/  RET.REL.NODEC R8 `(_ZN2at6native49_GLOBAL__N__cfa43aba_16_ReflectionPad_cu_f800513921reflection_pad1d_flatIaEEvPKT_PS3_lllll) ;  /* 0xffffc0e008007950 */ /* 0x000fec0003c3ffff */
.L_x_782:
        /* <DEDUP_REMOVED lines=14> */
.L_x_1211:


//--------------------- .text._ZN2at6native49_GLOBAL__N__cfa43aba_16_ReflectionPad_cu_f800513927reflection_pad1d_out_kernelIaEEvPKT_PS3_lll --------------------------
	.section	.text._ZN2at6native49_GLOBAL__N__cfa43aba_16_ReflectionPad_cu_f800513927reflection_pad1d_out_kernelIaEEvPKT_PS3_lll,"ax",@progbits
	.sectioninfo	@"SHI_REGISTERS=18"
	.align	128
.text._ZN2at6native49_GLOBAL__N__cfa43aba_16_ReflectionPad_cu_f800513927reflection_pad1d_out_kernelIaEEvPKT_PS3_lll:
        .type           _ZN2at6native49_GLOBAL__N__cfa43aba_16_ReflectionPad_cu_f800513927reflection_pad1d_out_kernelIaEEvPKT_PS3_lll,@function
        .size           _ZN2at6native49_GLOBAL__N__cfa43aba_16_ReflectionPad_cu_f800513927reflection_pad1d_out_kernelIaEEvPKT_PS3_lll,(.L_x_1215 - _ZN2at6native49_GLOBAL__N__cfa43aba_16_ReflectionPad_cu_f800513927reflection_pad1d_out_kernelIaEEvPKT_PS3_lll)
        .other          _ZN2at6native49_GLOBAL__N__cfa43aba_16_ReflectionPad_cu_f800513927reflection_pad1d_out_kernelIaEEvPKT_PS3_lll,@"STO_CUDA_ENTRY STV_DEFAULT"
_ZN2at6native49_GLOBAL__N__cfa43aba_16_ReflectionPad_cu_f800513927reflection_pad1d_out_kernelIaEEvPKT_PS3_lll:
        /* <DEDUP_REMOVED lines=15> */
[----:B------:R-:W-:Y:S01]  /*00f0*/  IMAD.MOV.U32 R9, RZ, RZ, c[0x0][0x174] ;  /* 0x00005d00ff097624 */ /* 0x000fe200078e00ff */
[----:B------:R-:W-:Y:S01]  /*0100*/  IADD3 R8, P3, -R2, c[0x0][0x170], RZ ;  /* 0x00005c0002087a10 */ /* 0x000fe20007f7e1ff */
[----:B------:R-:W0:Y:S01]  /*0110*/  S2R R4, SR_CTAID.Y ;  /* 0x0000000000047919 */ /* 0x000e220000002600 */
[----:B------:R-:W-:Y:S01]  /*0120*/  ULDC.64 UR4, c[0x0][0x178] ;  /* 0x00005e0000047ab9 */ /* 0x000fe20000000a00 */
[----:B------:R-:W-:Y:S01]  /*0130*/  IADD3.X R3, ~R6, RZ, RZ, P1, P2 ;  /* 0x000000ff06037210 */ /* 0x000fe20000fe45ff */
[----:B------:R-:W-:Y:S01]  /*0140*/  UIADD3 UR4, UP0, URZ, -UR4, URZ ;  /* 0x800000043f047290 */ /* 0x000fe2000ff1e03f */
[----:B------:R-:W-:Y:S02]  /*0150*/  IADD3 R6, P4, R2, -c[0x0][0x178], RZ ;  /* 0x80005e0002067a10 */ /* 0x000fe40007f9e0ff */
[----:B------:R-:W-:Y:S01]  /*0160*/  IADD3.X R9, R9, -0x1, RZ, P3, !PT ;  /* 0xffffffff09097810 */ /* 0x000fe20001ffe4ff */
[----:B------:R-:W-:Y:S01]  /*0170*/  UIADD3.X UR5, URZ, ~UR5, URZ, UP0, !UPT ;  /* 0x800000053f057290 */ /* 0x000fe200087fe43f */
[----:B------:R-:W-:Y:S01]  /*0180*/  ISETP.LT.U32.AND P0, PT, RZ, c[0x0][0x178], PT ;  /* 0x00005e00ff007a0c */ /* 0x000fe20003f01070 */
        /* <DEDUP_REMOVED lines=9> */
[----:B------:R-:W-:Y:S02]  /*0220*/  SEL R13, R13, R6, P3 ;  /* 0x000000060d0d7207 */ /* 0x000fe40001800000 */
[----:B------:R-:W-:Y:S01]  /*0230*/  SEL R6, RZ, c[0x0][0x17c], !P0 ;  /* 0x00005f00ff067a07 */ /* 0x000fe20004000000 */
[----:B0-----:R-:W-:Y:S01]  /*0240*/  IMAD R5, R5, c[0x0][0x10], R4 ;  /* 0x0000040005057a24 */ /* 0x001fe200078e0204 */
[----:B------:R-:W-:-:S03]  /*0250*/  IADD3 R4, P2, RZ, -R11, RZ ;  /* 0x8000000bff047210 */ /* 0x000fc60007f5e0ff */
[----:B------:R-:W-:Y:S01]  /*0260*/  IMAD.WIDE.U32 R8, R5, c[0x0][0x170], R8 ;  /* 0x00005c0005087a25 */ /* 0x000fe200078e0008 */
[----:B------:R-:W-:-:S03]  /*0270*/  SEL R11, R11, R4, !P1 ;  /* 0x000000040b0b7207 */ /* 0x000fc60004800000 */
        /* <DEDUP_REMOVED lines=14> */
[----:B------:R-:W-:Y:S02]  /*0360*/  IADD3 R8, P0, R8, c[0x0][0x160], RZ ;  /* 0x0000580008087a10 */ /* 0x000fe40007f1e0ff */
[----:B------:R-:W-:-:S04]  /*0370*/  IADD3.X R3, R6, R3, R10, P1, P3 ;  /* 0x0000000306037210 */ /* 0x000fc80000fe640a */
[----:B------:R-:W-:-:S06]  /*0380*/  IADD3.X R9, R3, c[0x0][0x164], RZ, P0, !PT ;  /* 0x0000590003097a10 */ /* 0x000fcc00007fe4ff */
[----:B------:R-:W2:Y:S01]  /*0390*/  LDG.E.U8 R9, [R8.64] ;  /* 0x0000000408097981 */ /* 0x000ea2000c1e1100 */
[----:B------:R-:W-:-:S04]  /*03a0*/  IMAD.MOV.U32 R3, RZ, RZ, RZ ;  /* 0x000000ffff037224 */ /* 0x000fc800078e00ff */
[----:B------:R-:W-:-:S04]  /*03b0*/  IMAD.WIDE.U32 R2, R5, R7, R2 ;  /* 0x0000000705027225 */ /* 0x000fc800078e0002 */
[----:B------:R-:W-:Y:S01]  /*03c0*/  IMAD R5, R0, R5, RZ ;  /* 0x0000000500057224 */ /* 0x000fe200078e02ff */
[----:B------:R-:W-:-:S04]  /*03d0*/  IADD3 R2, P0, R2, c[0x0][0x168], RZ ;  /* 0x00005a0002027a10 */ /* 0x000fc80007f1e0ff */
[----:B------:R-:W-:-:S05]  /*03e0*/  IADD3.X R3, R3, c[0x0][0x16c], R5, P0, !PT ;  /* 0x00005b0003037a10 */ /* 0x000fca00007fe405 */
[----:B--2---:R-:W-:Y:S01]  /*03f0*/  STG.E.U8 [R2.64], R9 ;  /* 0x0000000902007986 */ /* 0x004fe2000c101104 */
[----:B------:R-:W-:Y:S05]  /*0400*/  EXIT ;  /* 0x000000000000794d */ /* 0x000fea0003800000 */
.L_x_783:
        /* <DEDUP_REMOVED lines=15> */
.L_x_1215:


//--------------------- .text._ZN2at6native49_GLOBAL__N__cfa43aba_16_ReflectionPad_cu_f800513921reflection_pad1d_flatIhEEvPKT_PS3_lllll --------------------------
	.section	.text._ZN2at6native49_GLOBAL__N__cfa43aba_16_ReflectionPad_cu_f800513921reflection_pad1d_flatIhEEvPKT_PS3_lllll,"ax",@progbits
	.sectioninfo	@"SHI_REGISTERS=30"
	.align	128
.text._ZN2at6native49_GLOBAL__N__cfa43aba_16_ReflectionPad_cu_f800513921reflection_pad1d_flatIhEEvPKT_PS3_lllll:
        .type           _ZN2at6native49_GLOBAL__N__cfa43aba_16_ReflectionPad_cu_f800513921reflection_pad1d_flatIhEEvPKT_PS3_lllll,@function
        .size           _ZN2at6native49_GLOBAL__N__cfa43aba_16_ReflectionPad_cu_f800513921reflection_pad1d_flatIhEEvPKT_PS3_lllll,(.L_x_1216 - _ZN2at6native49_GLOBAL__N__cfa43aba_16_ReflectionPad_cu_f800513921reflection_pad1d_flatIhEEvPKT_PS3_lllll)
        .other          _ZN2at6native49_GLOBAL__N__cfa43aba_16_ReflectionPad_cu_f800513921reflection_pad1d_flatIhEEvPKT_PS3_lllll,@"STO_CUDA_ENTRY STV_DEFAULT"
_ZN2at6native49_GLOBAL__N__cfa43aba_16_ReflectionPad_cu_f800513921reflection_pad1d_flatIhEEvPKT_PS3_lllll:
        /* <DEDUP_REMOVED lines=36> */
[----:B------:R-:W-:Y:S05]  /*0240*/  CALL.REL.NOINC `($__internal_65_$__cuda_sm20_div_u64) ;  /* 0x000033a000007944 */ /* 0x000fea0003c00000 */
[----:B------:R-:W-:Y:S05]  /*0250*/  BRA `(.L_x_786) ;  /* 0x0000013000007947 */ /* 0x000fea0003800000 */
.L_x_785:
        /* <DEDUP_REMOVED lines=19> */
.L_x_786:
[----:B------:R-:W-:Y:S05]  /*0390*/  BSYNC B0 ;  /* 0x0000000000007941 */ /* 0x000fea0003800000 */
.L_x_784:
        /* <DEDUP_REMOVED lines=11> */
.L_x_796:
        /* <DEDUP_REMOVED lines=8> */
[----:B------:R-:W-:Y:S05]  /*04d0*/  CALL.REL.NOINC `($__internal_64_$__cuda_sm20_div_s64) ;  /* 0x00002bd000007944 */ /* 0x000fea0003c00000 */
[----:B------:R-:W-:Y:S02]  /*04e0*/  IMAD.MOV.U32 R24, RZ, RZ, R9 ;  /* 0x000000ffff187224 */ /* 0x000fe400078e0009 */
[----:B------:R-:W-:Y:S01]  /*04f0*/  IMAD.MOV.U32 R25, RZ, RZ, R6 ;  /* 0x000000ffff197224 */ /* 0x000fe200078e0006 */
[----:B------:R-:W-:Y:S05]  /*0500*/  BRA `(.L_x_792) ;  /* 0x0000013000007947 */ /* 0x000fea0003800000 */
.L_x_791:
        /* <DEDUP_REMOVED lines=19> */
.L_x_792:
[----:B------:R-:W-:Y:S05]  /*0640*/  BSYNC B1 ;  /* 0x0000000000017941 */ /* 0x000fea0003800000 */
.L_x_790:
        /* <DEDUP_REMOVED lines=15> */
[----:B------:R-:W-:Y:S05]  /*0740*/  CALL.REL.NOINC `($__internal_66_$__cuda_sm20_rem_s64) ;  /* 0x000032f000007944 */ /* 0x000fea0003c00000 */
[----:B------:R-:W-:Y:S01]  /*0750*/  IMAD.MOV.U32 R6, RZ, RZ, R5 ;  /* 0x000000ffff067224 */ /* 0x000fe200078e0005 */
[----:B------:R-:W-:Y:S05]  /*0760*/  BRA `(.L_x_795) ;  /* 0x0000012000007947 */ /* 0x000fea0003800000 */
.L_x_794:
        /* <DEDUP_REMOVED lines=18> */
.L_x_795:
[----:B------:R-:W-:Y:S05]  /*0890*/  BSYNC B1 ;  /* 0x0000000000017941 */ /* 0x000fea0003800000 */
.L_x_793:
        /* <DEDUP_REMOVED lines=28> */
.L_x_789:
[----:B------:R-:W-:Y:S05]  /*0a60*/  BSYNC B0 ;  /* 0x0000000000007941 */ /* 0x000fea0003800000 */
.L_x_788:
[----:B------:R-:W-:-:S04]  /*0a70*/  ISETP.GE.U32.AND P0, PT, R16, 0x3, PT ;  /* 0x000000031000780c */ /* 0x000fc80003f06070 */
[----:B------:R-:W-:-:S13]  /*0a80*/  ISETP.GE.U32.AND.EX P0, PT, R17, RZ, PT, P0 ;  /* 0x000000ff1100720c */ /* 0x000fda0003f06100 */
[----:B------:R-:W-:Y:S05]  /*0a90*/  @!P0 EXIT ;  /* 0x000000000000894d */ /* 0x000fea0003800000 */
.L_x_822:
        /* <DEDUP_REMOVED lines=12> */
[----:B0-----:R-:W-:Y:S05]  /*0b60*/  CALL.REL.NOINC `($__internal_64_$__cuda_sm20_div_s64) ;  /* 0x0000254000007944 */ /* 0x001fea0003c00000 */
[----:B------:R-:W-:Y:S02]  /*0b70*/  IMAD.MOV.U32 R16, RZ, RZ, R9 ;  /* 0x000000ffff107224 */ /* 0x000fe400078e0009 */
[----:B------:R-:W-:Y:S01]  /*0b80*/  IMAD.MOV.U32 R17, RZ, RZ, R6 ;  /* 0x000000ffff117224 */ /* 0x000fe200078e0006 */
[----:B------:R-:W-:Y:S05]  /*0b90*/  BRA `(.L_x_799) ;  /* 0x0000013000007947 */ /* 0x000fea0003800000 */
.L_x_798:
        /* <DEDUP_REMOVED lines=19> */
.L_x_799:
[----:B------:R-:W-:Y:S05]  /*0cd0*/  BSYNC B0 ;  /* 0x0000000000007941 */ /* 0x000fea0003800000 */
.L_x_797:
        /* <DEDUP_REMOVED lines=14> */
[----:B------:R-:W-:Y:S05]  /*0dc0*/  CALL.REL.NOINC `($__internal_66_$__cuda_sm20_rem_s64) ;  /* 0x00002c7000007944 */ /* 0x000fea0003c00000 */
[----:B------:R-:W-:Y:S01]  /*0dd0*/  MOV R6, R5 ;  /* 0x0000000500067202 */ /* 0x000fe20000000f00 */
[----:B------:R-:W-:Y:S05]  /*0de0*/  BRA `(.L_x_802) ;  /* 0x0000012000007947 */ /* 0x000fea0003800000 */
.L_x_801:
        /* <DEDUP_REMOVED lines=18> */
.L_x_802:
[----:B------:R-:W-:Y:S05]  /*0f10*/  BSYNC B0 ;  /* 0x0000000000007941 */ /* 0x000fea0003800000 */
.L_x_800:
        /* <DEDUP_REMOVED lines=31> */
[----:B0-----:R-:W-:Y:S05]  /*1110*/  CALL.REL.NOINC `($__internal_64_$__cuda_sm20_div_s64) ;  /* 0x00001f9000007944 */ /* 0x001fea0003c00000 */
[----:B------:R-:W-:Y:S02]  /*1120*/  IMAD.MOV.U32 R22, RZ, RZ, R9 ;  /* 0x000000ffff167224 */ /* 0x000fe400078e0009 */
[----:B------:R-:W-:Y:S01]  /*1130*/  IMAD.MOV.U32 R23, RZ, RZ, R6 ;  /* 0x000000ffff177224 */ /* 0x000fe200078e0006 */
[----:B------:R-:W-:Y:S05]  /*1140*/  BRA `(.L_x_805) ;  /* 0x0000013000007947 */ /* 0x000fea0003800000 */
.L_x_804:
        /* <DEDUP_REMOVED lines=19> */
.L_x_805:
[----:B------:R-:W-:Y:S05]  /*1280*/  BSYNC B0 ;  /* 0x0000000000007941 */ /* 0x000fea0003800000 */
.L_x_803:
        /* <DEDUP_REMOVED lines=15> */
[----:B------:R-:W-:Y:S01]  /*1380*/  IMAD.MOV.U32 R6, RZ, RZ, R5 ;  /* 0x000000ffff067224 */ /* 0x000fe200078e0005 */
[----:B------:R-:W-:Y:S05]  /*1390*/  BRA `(.L_x_808) ;  /* 0x0000012000007947 */ /* 0x000fea0003800000 */
.L_x_807:
        /* <DEDUP_REMOVED lines=18> */
.L_x_808:
[----:B------:R-:W-:Y:S05]  /*14c0*/  BSYNC B0 ;  /* 0x0000000000007941 */ /* 0x000fea0003800000 */
.L_x_806:
        /* <DEDUP_REMOVED lines=31> */
[----:B0-----:R-:W-:Y:S05]  /*16c0*/  CALL.REL.NOINC `($__internal_64_$__cuda_sm20_div_s64) ;  /* 0x000019e000007944 */ /* 0x001fea0003c00000 */
[----:B------:R-:W-:Y:S01]  /*16d0*/  MOV R22, R9 ;  /* 0x0000000900167202 */ /* 0x000fe20000000f00 */
[----:B------:R-:W-:Y:S01]  /*16e0*/  IMAD.MOV.U32 R23, RZ, RZ, R6 ;  /* 0x000000ffff177224 */ /* 0x000fe200078e0006 */
[----:B------:R-:W-:Y:S05]  /*16f0*/  BRA `(.L_x_811) ;  /* 0x0000013000007947 */ /* 0x000fea0003800000 */
.L_x_810:
        /* <DEDUP_REMOVED lines=19> */
.L_x_811:
[----:B------:R-:W-:Y:S05]  /*1830*/  BSYNC B0 ;  /* 0x0000000000007941 */ /* 0x000fea0003800000 */
.L_x_809:
        /* <DEDUP_REMOVED lines=17> */
.L_x_813:
        /* <DEDUP_REMOVED lines=18> */
.L_x_814:
[----:B------:R-:W-:Y:S05]  /*1a70*/  BSYNC B0 ;  /* 0x0000000000007941 */ /* 0x000fea0003800000 */
.L_x_812:
        /* <DEDUP_REMOVED lines=32> */
[----:B------:R-:W-:Y:S01]  /*1c80*/  IMAD.MOV.U32 R22, RZ, RZ, R9 ;  /* 0x000000ffff167224 */ /* 0x000fe200078e0009 */
[----:B------:R-:W-:Y:S01]  /*1c90*/  MOV R23, R6 ;  /* 0x0000000600177202 */ /* 0x000fe20000000f00 */
[----:B------:R-:W-:Y:S05]  /*1ca0*/  BRA `(.L_x_817) ;  /* 0x0000013000007947 */ /* 0x000fea0003800000 */
.L_x_816:
        /* <DEDUP_REMOVED lines=19> */
.L_x_817:
[----:B------:R-:W-:Y:S05]  /*1de0*/  BSYNC B0 ;  /* 0x0000000000007941 */ /* 0x000fea0003800000 */
.L_x_815:
        /* <DEDUP_REMOVED lines=17> */
.L_x_819:
        /* <DEDUP_REMOVED lines=18> */
.L_x_820:
[----:B------:R-:W-:Y:S05]  /*2020*/  BSYNC B0 ;  /* 0x0000000000007941 */ /* 0x000fea0003800000 */
.L_x_818:
        /* <DEDUP_REMOVED lines=27> */
.L_x_821:
[----:B------:R-:W-:Y:S05]  /*21e0*/  EXIT ;  /* 0x000000000000794d */ /* 0x000fea0003800000 */
.L_x_787:
[----:B------:R-:W-:Y:S01]  /*21f0*/  ISETP.NE.U32.AND P0, PT, R12, RZ, PT ;  /* 0x000000ff0c00720c */ /* 0x000fe20003f05070 */
[----:B------:R-:W-:Y:S03]  /*2200*/  BSSY B0, `(.L_x_823) ;  /* 0x0000033000007945 */ /* 0x000fe60003800000 */
[----:B------:R-:W-:-:S13]  /*2210*/  ISETP.NE.AND.EX P0, PT, R4, RZ, PT, P0 ;  /* 0x000000ff0400720c */ /* 0x000fda0003f05300 */
[----:B------:R-:W-:Y:S05]  /*2220*/  @!P0 BRA `(.L_x_824) ;  /* 0x0000030000008947 */ /* 0x000fea0003800000 */
.L_x_828:
        /* <DEDUP_REMOVED lines=12> */
.L_x_826:
        /* <DEDUP_REMOVED lines=19> */
.L_x_827:
[----:B------:R-:W-:Y:S05]  /*2420*/  BSYNC B1 ;  /* 0x0000000000017941 */ /* 0x000fea0003800000 */
.L_x_825:
        /* <DEDUP_REMOVED lines=16> */
.L_x_824:
[----:B------:R-:W-:Y:S05]  /*2530*/  BSYNC B0 ;  /* 0x0000000000007941 */ /* 0x000fea0003800000 */
.L_x_823:
[----:B------:R-:W-:-:S04]  /*2540*/  ISETP.GE.U32.AND P0, PT, R16, 0x3, PT ;  /* 0x000000031000780c */ /* 0x000fc80003f06070 */
[----:B------:R-:W-:-:S13]  /*2550*/  ISETP.GE.U32.AND.EX P0, PT, R17, RZ, PT, P0 ;  /* 0x000000ff1100720c */ /* 0x000fda0003f06100 */
[----:B------:R-:W-:Y:S05]  /*2560*/  @!P0 EXIT ;  /* 0x000000000000894d */ /* 0x000fea0003800000 */
.L_x_841:
        /* <DEDUP_REMOVED lines=12> */
[----:B------:R-:W-:Y:S05]  /*2630*/  CALL.REL.NOINC `($__internal_64_$__cuda_sm20_div_s64) ;  /* 0x00000a7000007944 */ /* 0x000fea0003c00000 */
[----:B------:R-:W-:Y:S01]  /*2640*/  IMAD.MOV.U32 R7, RZ, RZ, R6 ;  /* 0x000000ffff077224 */ /* 0x000fe200078e0006 */
[----:B------:R-:W-:Y:S01]  /*2650*/  MOV R6, R9 ;  /* 0x0000000900067202 */ /* 0x000fe20000000f00 */
[----:B------:R-:W-:Y:S05]  /*2660*/  BRA `(.L_x_831) ;  /* 0x0000013000007947 */ /* 0x000fea0003800000 */
.L_x_830:
        /* <DEDUP_REMOVED lines=19> */
.L_x_831:
[----:B------:R-:W-:Y:S05]  /*27a0*/  BSYNC B0 ;  /* 0x0000000000007941 */ /* 0x000fea0003800000 */
.L_x_829:
        /* <DEDUP_REMOVED lines=23> */
.L_x_833:
        /* <DEDUP_REMOVED lines=19> */
.L_x_834:
[----:B------:R-:W-:Y:S05]  /*2a50*/  BSYNC B0 ;  /* 0x0000000000007941 */ /* 0x000fea0003800000 */
.L_x_832:
        /* <DEDUP_REMOVED lines=23> */
.L_x_836:
        /* <DEDUP_REMOVED lines=19> */
.L_x_837:
[----:B------:R-:W-:Y:S05]  /*2d00*/  BSYNC B0 ;  /* 0x0000000000007941 */ /* 0x000fea0003800000 */
.L_x_835:
        /* <DEDUP_REMOVED lines=23> */
.L_x_839:
        /* <DEDUP_REMOVED lines=19> */
.L_x_840:
[----:B------:R-:W-:Y:S05]  /*2fb0*/  BSYNC B0 ;  /* 0x0000000000007941 */ /* 0x000fea0003800000 */
.L_x_838:
        /* <DEDUP_REMOVED lines=15> */
        .weak           $__internal_64_$__cuda_sm20_div_s64
        .type           $__internal_64_$__cuda_sm20_div_s64,@function
        .size           $__internal_64_$__cuda_sm20_div_s64,($__internal_65_$__cuda_sm20_div_u64 - $__internal_64_$__cuda_sm20_div_s64)
$__internal_64_$__cuda_sm20_div_s64:
        /* <DEDUP_REMOVED lines=83> */
[----:B------:R-:W-:Y:S06]  /*35e0*/  RET.REL.NODEC R10 `(_ZN2at6native49_GLOBAL__N__cfa43aba_16_ReflectionPad_cu_f800513921reflection_pad1d_flatIhEEvPKT_PS3_lllll) ;  /* 0xffffca100a007950 */ /* 0x000fec0003c3ffff */
        .weak           $__internal_65_$__cuda_sm20_div_u64
        .type           $__internal_65_$__cuda_sm20_div_u64,@function
        .size           $__internal_65_$__cuda_sm20_div_u64,($__internal_66_$__cuda_sm20_rem_s64 - $__internal_65_$__cuda_sm20_div_u64)
$__internal_65_$__cuda_sm20_div_u64:
        /* <DEDUP_REMOVED lines=68> */
[----:B------:R-:W-:Y:S06]  /*3a30*/  RET.REL.NODEC R4 `(_ZN2at6native49_GLOBAL__N__cfa43aba_16_ReflectionPad_cu_f800513921reflection_pad1d_flatIhEEvPKT_PS3_lllll) ;  /* 0xffffc5c004007950 */ /* 0x000fec0003c3ffff */
        .weak           $__internal_66_$__cuda_sm20_rem_s64
        .type           $__internal_66_$__cuda_sm20_rem_s64,@function
        .size           $__internal_66_$__cuda_sm20_rem_s64,(.L_x_1216 - $__internal_66_$__cuda_sm20_rem_s64)
$__internal_66_$__cuda_sm20_rem_s64:
        /* <DEDUP_REMOVED lines=77> */
[----:B------:R-:W-:Y:S06]  /*3f10*/  RET.REL.NODEC R8 `(_ZN2at6native49_GLOBAL__N__cfa43aba_16_ReflectionPad_cu_f800513921reflection_pad1d_flatIhEEvPKT_PS3_lllll) ;  /* 0xffffc0e008007950 */ /* 0x000fec0003c3ffff */
.L_x_842:
        /* <DEDUP_REMOVED lines=14> */
.L_x_1216:


//--------------------- .text._ZN2at6native49_GLOBAL__N__cfa43aba_16_ReflectionPad_cu_f800513927reflection_pad1d_out_kernelIhEEvPKT_PS3_lll --------------------------
	.section	.text._ZN2at6native49_GLOBAL__N__cfa43aba_16_ReflectionPad_cu_f800513927reflection_pad1d_out_kernelIhEEvPKT_PS3_lll,"ax",@progbits
	.sectioninfo	@"SHI_REGISTERS=18"
	.align	128
.text._ZN2at6native49_GLOBAL__N__cfa43aba_16_ReflectionPad_cu_f800513927reflection_pad1d_out_kernelIhEEvPKT_PS3_lll:
        .type           _ZN2at6native49_GLOBAL__N__cfa43aba_16_ReflectionPad_cu_f800513927reflection_pad1d_out_kernelIhEEvPKT_PS3_lll,@function
        .size           _ZN2at6native49_GLOBAL__N__cfa43aba_16_ReflectionPad_cu_f800513927reflection_pad1d_out_kernelIhEEvPKT_PS3_lll,(.L_x_1220 - _ZN2at6native49_GLOBAL__N__cfa43aba_16_ReflectionPad_cu_f800513927reflection_pad1d_out_kernelIhEEvPKT_PS3_lll)
        .other          _ZN2at6native49_GLOBAL__N__cfa43aba_16_ReflectionPad_cu_f800513927reflection_pad1d_out_kernelIhEEvPKT_PS3_lll,@"STO_CUDA_ENTRY STV_DEFAULT"
_ZN2at6native49_GLOBAL__N__cfa43aba_16_ReflectionPad_cu_f800513927reflection_pad1d_out_kernelIhEEvPKT_PS3_lll:
        /* <DEDUP_REMOVED lines=65> */
.L_x_843:
        /* <DEDUP_REMOVED lines=15> */
.L_x_1220:


//--------------------- .text._ZN2at6native49_GLOBAL__N__cfa43aba_16_ReflectionPad_cu_f800513936reflection_pad2d_backward_out_kernelIN3c108BFloat16EEEvPT_PKS5_lliiiiiii --------------------------
	.section	.text._ZN2at6native49_GLOBAL__N__cfa43aba_16_ReflectionPad_cu_f800513936reflection_pad2d_backward_out_kernelIN3c108BFloat16EEEvPT_PKS5_lliiiiiii,"ax",@progbits
	.sectioninfo	@"SHI_REGISTERS=28"
	.align	128
.text._ZN2at6native49_GLOBAL__N__cfa43aba_16_ReflectionPad_cu_f800513936reflection_pad2d_backward_out_kernelIN3c108BFloat16EEEvPT_PKS5_lliiiiiii:
        .type           _ZN2at6native49_GLOBAL__N__cfa43aba_16_ReflectionPad_cu_f800513936reflection_pad2d_backward_out_kernelIN3c108BFloat16EEEvPT_PKS5_lliiiiiii,@function
        .size           _ZN2at6native49_GLOBAL__N__cfa43aba_16_ReflectionPad_cu_f800513936reflection_pad2d_backward_out_kernelIN3c108BFloat16EEEvPT_PKS5_lliiiiiii,(.L_x_1221 - _ZN2at6native49_GLOBAL__N__cfa43aba_16_ReflectionPad_cu_f800513936reflection_pad2d_backward_out_kernelIN3c108BFloat16EEEvPT_PKS5_lliiiiiii)
        .other          _ZN2at6native49_GLOBAL__N__cfa43aba_16_ReflectionPad_cu_f800513936reflection_pad2d_backward_out_kernelIN3c108BFloat16EEEvPT_PKS5_lliiiiiii,@"STO_CUDA_ENTRY STV_DEFAULT"
_ZN2at6native49_GLOBAL__N__cfa43aba_16_ReflectionPad_cu_f800513936reflection_pad2d_backward_out_kernelIN3c108BFloat16EEEvPT_PKS5_lliiiiiii:
[----:B------:R-:W-:Y:S02]  /*0000*/  IMAD.MOV.U32 R1, RZ, RZ, c[0x0][0x28] ;  /* 0x00000a00ff017624 */ /* 0x000fe400078e00ff */
[----:B------:R-:W0:Y:S01]  /*0010*/  S2R R2, SR_TID.X ;  /* 0x0000000000027919 */ /* 0x000e220000002100 */
[----:B------:R-:W-:Y:S01]  /*0020*/  ULDC.64 UR6, c[0x0][0x188] ;  /* 0x0000620000067ab9 */ /* 0x000fe20000000a00 */
[----:B------:R-:W-:Y:S01]  /*0030*/  IMAD.MOV.U32 R7, RZ, RZ, c[0x0][0x180] ;  /* 0x00006000ff077624 */ /* 0x000fe200078e00ff */
[----:B------:R-:W-:Y:S01]  /*0040*/  ULDC.64 UR8, c[0x0][0x170] ;  /* 0x00005c0000087ab9 */ /* 0x000fe20000000a00 */
[----:B------:R-:W0:Y:S01]  /*0050*/  S2R R3, SR_CTAID.X ;  /* 0x0000000000037919 */ /* 0x000e220000002500 */
[----:B------:R-:W-:Y:S01]  /*0060*/  USHF.R.S32.HI UR4, URZ, 0x1f, UR6 ;  /* 0x0000001f3f047899 */ /* 0x000fe20008011406 */
[----:B------:R-:W-:Y:S01]  /*0070*/  IMAD.MOV.U32 R9, RZ, RZ, c[0x0][0x184] ;  /* 0x00006100ff097624 */ /* 0x000fe200078e00ff */
[----:B------:R-:W-:Y:S01]  /*0080*/  UIADD3 UR8, UP0, UR6, UR8, URZ ;  /* 0x0000000806087290 */ /* 0x000fe2000ff1e03f */
[----:B------:R-:W-:Y:S02]  /*0090*/  SHF.R.S32.HI R5, RZ, 0x1f, R7 ;  /* 0x0000001fff057819 */ /* 0x000fe40000011407 */
[----:B------:R-:W-:Y:S01]  /*00a0*/  IADD3 R7, P0, R7, c[0x0][0x178], RZ ;  /* 0x00005e0007077a10 */ /* 0x000fe20007f1e0ff */
[----:B------:R-:W-:-:S02]  /*00b0*/  UIADD3.X UR9, UR4, UR9, URZ, UP0, !UPT ;  /* 0x0000000904097290 */ /* 0x000fc400087fe43f */
[----:B------:R-:W-:Y:S01]  /*00c0*/  UIADD3 UR11, UP0, UR8, UR7, URZ ;  /* 0x00000007080b7290 */ /* 0x000fe2000ff1e03f */
[----:B------:R-:W-:Y:S02]  /*00d0*/  IADD3.X R4, R5, c[0x0][0x17c], RZ, P0, !PT ;  /* 0x00005f0005047a10 */ /* 0x000fe400007fe4ff */
[----:B------:R-:W-:Y:S01]  /*00e0*/  IADD3 R6, P0, R7, c[0x0][0x184], RZ ;  /* 0x0000610007067a10 */ /* 0x000fe20007f1e0ff */
[----:B------:R-:W-:-:S03]  /*00f0*/  ULEA.HI.X.SX32 UR7, UR7, UR9, 0x1, UP0 ;  /* 0x0000000907077291 */ /* 0x000fc600080f0e3f */
[----:B------:R-:W-:Y:S01]  /*0100*/  LEA.HI.X.SX32 R0, R9, R4, 0x1, P0 ;  /* 0x0000000409007211 */ /* 0x000fe200000f0eff */
[----:B------:R-:W-:-:S04]  /*0110*/  IMAD.WIDE.U32 R8, R6, UR11, RZ ;  /* 0x0000000b06087c25 */ /* 0x000fc8000f8e00ff */
[----:B------:R-:W-:Y:S02]  /*0120*/  IMAD R11, R6, UR7, RZ ;  /* 0x00000007060b7c24 */ /* 0x000fe4000f8e02ff */
[----:B0-----:R-:W-:Y:S02]  /*0130*/  IMAD R2, R3, c[0x0][0x0], R2 ;  /* 0x0000000003027a24 */ /* 0x001fe400078e0202 */
[----:B------:R-:W-:-:S03]  /*0140*/  IMAD R11, R0, UR11, R11 ;  /* 0x0000000b000b7c24 */ /* 0x000fc6000f8e020b */
[----:B------:R-:W-:Y:S01]  /*0150*/  ISETP.GT.U32.AND P0, PT, R8, R2, PT ;  /* 0x000000020800720c */ /* 0x000fe20003f04070 */
[----:B------:R-:W-:-:S05]  /*0160*/  IMAD.IADD R8, R9, 0x1, R11 ;  /* 0x0000000109087824 */ /* 0x000fca00078e020b */
[----:B------:R-:W-:-:S13]  /*0170*/  ISETP.GT.AND.EX P0, PT, R8, RZ, PT, P0 ;  /* 0x000000ff0800720c */ /* 0x000fda0003f04300 */
[----:B------:R-:W-:Y:S05]  /*0180*/  @!P0 EXIT ;  /* 0x000000000000894d */ /* 0x000fea0003800000 */
[----:B------:R-:W-:Y:S01]  /*0190*/  ISETP.NE.U32.AND P0, PT, RZ, UR7, PT ;  /* 0x00000007ff007c0c */ /* 0x000fe2000bf05070 */
[----:B------:R-:W-:-:S12]  /*01a0*/  ULDC.64 UR12, c[0x0][0x118] ;  /* 0x00004600000c7ab9 */ /* 0x000fd80000000a00 */
[----:B------:R-:W-:Y:S05]  /*01b0*/  @!P0 BRA `(.L_x_844) ;  /* 0x000000c000008947 */ /* 0x000fea0003800000 */
[----:B------:R-:W-:Y:S02]  /*01c0*/  MOV R10, 0x1e0 ;  /* 0x000001e0000a7802 */ /* 0x000fe40000000f00 */
[----:B------:R-:W-:Y:S05]  /*01d0*/  CALL.REL.NOINC `($__internal_67_$__cuda_sm20_div_s64) ;  /* 0x000009a000007944 */ /* 0x000fea0003c00000 */
[----:B------:R-:W-:Y:S01]  /*01e0*/  IADD3 R11, P0, RZ, -R12, RZ ;  /* 0x8000000cff0b7210 */ /* 0x000fe20007f1e0ff */
[----:B------:R-:W-:-:S04]  /*01f0*/  IMAD.MOV.U32 R3, RZ, RZ, RZ ;  /* 0x000000ffff037224 */ /* 0x000fc800078e00ff */
[----:B------:R-:W-:Y:S02]  /*0200*/  IMAD.X R10, RZ, RZ, ~R13, P0 ;  /* 0x000000ffff0a7224 */ /* 0x000fe400000e0e0d */
[----:B------:R-:W-:-:S04]  /*0210*/  IMAD.WIDE.U32 R8, R11, UR11, R2 ;  /* 0x0000000b0b087c25 */ /* 0x000fc8000f8e0002 */
[----:B------:R-:W-:Y:S02]  /*0220*/  IMAD R10, R10, UR11, RZ ;  /* 0x0000000b0a0a7c24 */ /* 0x000fe4000f8e02ff */
[----:B------:R-:W-:Y:S02]  /*0230*/  IMAD.MOV.U32 R2, RZ, RZ, R12 ;  /* 0x000000ffff027224 */ /* 0x000fe400078e000c */
[----:B------:R-:W-:-:S04]  /*0240*/  IMAD R3, R11, UR7, R10 ;  /* 0x000000070b037c24 */ /* 0x000fc8000f8e020a */
[----:B------:R-:W-:Y:S02]  /*0250*/  IMAD.IADD R9, R9, 0x1, R3 ;  /* 0x0000000109097824 */ /* 0x000fe400078e0203 */
[----:B------:R-:W-:Y:S01]  /*0260*/  IMAD.MOV.U32 R3, RZ, RZ, R13 ;  /* 0x000000ffff037224 */ /* 0x000fe200078e000d */
[----:B------:R-:W-:Y:S05]  /*0270*/  BRA `(.L_x_845) ;  /* 0x0000017000007947 */ /* 0x000fea0003800000 */
.L_x_844:
        /* <DEDUP_REMOVED lines=15> */
[----:B------:R-:W-:Y:S01]  /*0370*/  ISETP.GE.U32.AND P1, PT, R9, UR11, PT ;  /* 0x0000000b09007c0c */ /* 0x000fe2000bf26070 */
[----:B------:R-:W-:-:S12]  /*0380*/  IMAD.MOV.U32 R9, RZ, RZ, RZ ;  /* 0x000000ffff097224 */ /* 0x000fd800078e00ff */
[----:B------:R-:W-:Y:S02]  /*0390*/  @P1 IADD3 R10, R10, 0x1, RZ ;  /* 0x000000010a0a1810 */ /* 0x000fe40007ffe0ff */
[----:B------:R-:W-:-:S05]  /*03a0*/  @!P2 LOP3.LUT R10, RZ, UR11, RZ, 0x33, !PT ;  /* 0x0000000bff0aac12 */ /* 0x000fca000f8e33ff */
[----:B------:R-:W-:-:S04]  /*03b0*/  IMAD.MOV R3, RZ, RZ, -R10 ;  /* 0x000000ffff037224 */ /* 0x000fc800078e0a0a */
[----:B------:R-:W-:Y:S02]  /*03c0*/  IMAD R8, R3, UR11, R2 ;  /* 0x0000000b03087c24 */ /* 0x000fe4000f8e0202 */
[----:B------:R-:W-:Y:S02]  /*03d0*/  IMAD.MOV.U32 R2, RZ, RZ, R10 ;  /* 0x000000ffff027224 */ /* 0x000fe400078e000a */
[----:B------:R-:W-:Y:S02]  /*03e0*/  IMAD.MOV.U32 R3, RZ, RZ, RZ ;  /* 0x000000ffff037224 */ /* 0x000fe400078e00ff */
.L_x_845:
[----:B------:R-:W0:Y:S01]  /*03f0*/  S2R R19, SR_CTAID.Z ;  /* 0x0000000000137919 */ /* 0x000e220000002700 */
[C---:B------:R-:W-:Y:S01]  /*0400*/  IADD3 R17, P0, P1, R2.reuse, 0x1, -R7 ;  /* 0x0000000102117810 */ /* 0x040fe2000791e807 */
[----:B------:R-:W-:Y:S01]  /*0410*/  ULDC UR10, c[0x0][0x188] ;  /* 0x00006200000a7ab9 */ /* 0x000fe20000000800 */
[----:B------:R-:W-:Y:S01]  /*0420*/  IADD3 R13, P2, R2, -c[0x0][0x180], RZ ;  /* 0x80006000020d7a10 */ /* 0x000fe20007f5e0ff */
[----:B------:R-:W1:Y:S01]  /*0430*/  S2R R10, SR_CTAID.Y ;  /* 0x00000000000a7919 */ /* 0x000e620000002600 */
[----:B------:R-:W-:Y:S01]  /*0440*/  IADD3.X R15, R3, RZ, ~R4, P0, P1 ;  /* 0x000000ff030f7210 */ /* 0x000fe200007e2c04 */
[----:B------:R-:W-:Y:S01]  /*0450*/  UISETP.LT.U32.AND UP0, UPT, URZ, UR10, UPT ;  /* 0x0000000a3f00728c */ /* 0x000fe2000bf01070 */
[----:B------:R-:W-:-:S02]  /*0460*/  IADD3 R12, P3, RZ, -R17, RZ ;  /* 0x80000011ff0c7210 */ /* 0x000fc40007f7e0ff */
[----:B------:R-:W-:Y:S01]  /*0470*/  ISETP.GE.AND P1, PT, R15, RZ, PT ;  /* 0x000000ff0f00720c */ /* 0x000fe20003f26270 */
[----:B------:R-:W-:Y:S01]  /*0480*/  UISETP.GT.AND.EX UP0, UPT, UR4, URZ, UPT, UP0 ;  /* 0x0000003f0400728c */ /* 0x000fe2000bf04300 */
[----:B------:R-:W-:Y:S02]  /*0490*/  ISETP.LT.U32.AND P0, PT, RZ, c[0x0][0x180], PT ;  /* 0x00006000ff007a0c */ /* 0x000fe40003f01070 */
[----:B------:R-:W-:Y:S01]  /*04a0*/  SEL R17, R17, R12, !P1 ;  /* 0x0000000c11117207 */ /* 0x000fe20004800000 */
[----:B------:R-:W-:Y:S01]  /*04b0*/  IMAD.X R12, RZ, RZ, ~R15, P3 ;  /* 0x000000ffff0c7224 */ /* 0x000fe200018e0e0f */
[----:B------:R-:W-:Y:S01]  /*04c0*/  ISETP.GT.AND.EX P0, PT, R5, RZ, PT, P0 ;  /* 0x000000ff0500720c */ /* 0x000fe20003f04300 */
[----:B------:R-:W-:Y:S01]  /*04d0*/  USEL UR5, URZ, UR10, !UP0 ;  /* 0x0000000a3f057287 */ /* 0x000fe2000c000000 */
[----:B------:R-:W-:Y:S01]  /*04e0*/  IADD3 R16, P3, RZ, -R13, RZ ;  /* 0x8000000dff107210 */ /* 0x000fe20007f7e0ff */
[----:B------:R-:W-:Y:S01]  /*04f0*/  USEL UR6, UR4, URZ, UP0 ;  /* 0x0000003f04067287 */ /* 0x000fe20008000000 */
[----:B------:R-:W-:Y:S01]  /*0500*/  SEL R14, RZ, c[0x0][0x180], !P0 ;  /* 0x00006000ff0e7a07 */ /* 0x000fe20004000000 */
[----:B------:R-:W-:Y:S01]  /*0510*/  ULOP3.LUT UR5, URZ, UR5, URZ, 0x33, !UPT ;  /* 0x000000053f057292 */ /* 0x000fe2000f8e333f */
[----:B------:R-:W-:Y:S01]  /*0520*/  IADD3 R21, P4, RZ, -c[0x0][0x180], RZ ;  /* 0x80006000ff157a10 */ /* 0x000fe20007f9e0ff */
[----:B------:R-:W-:Y:S01]  /*0530*/  ULOP3.LUT UR6, URZ, UR6, URZ, 0x33, !UPT ;  /* 0x000000063f067292 */ /* 0x000fe2000f8e333f */
[----:B------:R-:W-:Y:S01]  /*0540*/  LOP3.LUT R14, RZ, R14, RZ, 0x33, !PT ;  /* 0x0000000eff0e7212 */ /* 0x000fe200078e33ff */
[----:B------:R-:W-:Y:S01]  /*0550*/  UIADD3 UR5, UP0, UP1, UR5, UR10, UR8 ;  /* 0x0000000a05057290 */ /* 0x000fe2000f91e008 */
[----:B0-----:R-:W-:-:S02]  /*0560*/  IADD3 R19, R19, c[0x0][0x194], RZ ;  /* 0x0000650013137a10 */ /* 0x001fc40007ffe0ff */
[----:B------:R-:W-:Y:S02]  /*0570*/  SEL R15, R15, R12, !P1 ;  /* 0x0000000c0f0f7207 */ /* 0x000fe40004800000 */
[----:B-1----:R-:W-:Y:S02]  /*0580*/  IADD3 R10, R10, c[0x0][0x190], RZ ;  /* 0x000064000a0a7a10 */ /* 0x002fe40007ffe0ff */
[----:B------:R-:W-:Y:S02]  /*0590*/  ISETP.GT.U32.AND P1, PT, R21, RZ, PT ;  /* 0x000000ff1500720c */ /* 0x000fe40003f24070 */
[----:B------:R-:W-:Y:S01]  /*05a0*/  IADD3 R12, P5, R8, -c[0x0][0x188], RZ ;  /* 0x80006200080c7a10 */ /* 0x000fe20007fbe0ff */
[----:B------:R-:W-:Y:S02]  /*05b0*/  IMAD R19, R19, c[0x0][0x198], R10 ;  /* 0x0000660013137a24 */ /* 0x000fe400078e020a */
[----:B------:R-:W-:Y:S02]  /*05c0*/  IMAD.X R10, R3, 0x1, ~R5, P2 ;  /* 0x00000001030a7824 */ /* 0x000fe400010e0e05 */
[----:B------:R-:W-:-:S02]  /*05d0*/  IMAD R25, R0, R19, RZ ;  /* 0x0000001300197224 */ /* 0x000fc400078e02ff */
[----:B------:R-:W-:Y:S01]  /*05e0*/  IMAD.X R11, RZ, RZ, ~R10, P3 ;  /* 0x000000ffff0b7224 */ /* 0x000fe200018e0e0a */
[----:B------:R-:W-:-:S04]  /*05f0*/  ISETP.LT.AND P2, PT, R10, RZ, PT ;  /* 0x000000ff0a00720c */ /* 0x000fc80003f41270 */
[----:B------:R-:W-:Y:S02]  /*0600*/  SEL R13, R16, R13, P2 ;  /* 0x0000000d100d7207 */ /* 0x000fe40001000000 */
[----:B------:R-:W-:Y:S02]  /*0610*/  SEL R10, R11, R10, P2 ;  /* 0x0000000a0b0a7207 */ /* 0x000fe40001000000 */
[----:B------:R-:W-:Y:S01]  /*0620*/  IADD3 R14, P2, P3, R14, c[0x0][0x180], R7 ;  /* 0x000060000e0e7a10 */ /* 0x000fe20007b5e007 */
[----:B------:R-:W-:Y:S01]  /*0630*/  IMAD.X R7, RZ, RZ, ~R5, P4 ;  /* 0x000000ffff077224 */ /* 0x000fe200020e0e05 */
[----:B------:R-:W-:Y:S02]  /*0640*/  SEL R16, R5, RZ, P0 ;  /* 0x000000ff05107207 */ /* 0x000fe40000000000 */
[----:B------:R-:W-:Y:S02]  /*0650*/  IADD3.X R11, R9, ~UR4, RZ, P5, !PT ;  /* 0x80000004090b7c10 */ /* 0x000fe4000affe4ff */
[----:B------:R-:W-:-:S02]  /*0660*/  ISETP.GT.AND.EX P1, PT, R7, RZ, PT, P1 ;  /* 0x000000ff0700720c */ /* 0x000fc40003f24310 */
[----:B------:R-:W-:Y:S02]  /*0670*/  LOP3.LUT R16, RZ, R16, RZ, 0x33, !PT ;  /* 0x00000010ff107212 */ /* 0x000fe400078e33ff */
[----:B------:R-:W-:Y:S02]  /*0680*/  IADD3 R23, P4, RZ, -R12, RZ ;  /* 0x8000000cff177210 */ /* 0x000fe40007f9e0ff */
[----:B------:R-:W-:Y:S02]  /*0690*/  SEL R21, R21, RZ, P1 ;  /* 0x000000ff15157207 */ /* 0x000fe40000800000 */
[----:B------:R-:W-:Y:S01]  /*06a0*/  IADD3.X R5, R16, R4, R5, P2, P3 ;  /* 0x0000000410057210 */ /* 0x000fe200017e6405 */
[----:B------:R-:W-:Y:S01]  /*06b0*/  IMAD.X R18, RZ, RZ, ~R11, P4 ;  /* 0x000000ffff127224 */ /* 0x000fe200020e0e0b */
[----:B------:R-:W-:Y:S01]  /*06c0*/  IADD3 R4, P2, R14, R21, RZ ;  /* 0x000000150e047210 */ /* 0x000fe20007f5e0ff */
[----:B------:R-:W-:Y:S01]  /*06d0*/  IMAD.U32 R21, RZ, RZ, UR8 ;  /* 0x00000008ff157e24 */ /* 0x000fe2000f8e00ff */
[----:B------:R-:W-:Y:S01]  /*06e0*/  SEL R14, R7, RZ, P1 ;  /* 0x000000ff070e7207 */ /* 0x000fe20000800000 */
[----:B------:R-:W-:Y:S01]  /*06f0*/  IMAD.WIDE.U32 R6, R19, R6, R2 ;  /* 0x0000000613067225 */ /* 0x000fe200078e0002 */
[----:B------:R-:W-:-:S03]  /*0700*/  ISETP.LT.AND P0, PT, R11, RZ, PT ;  /* 0x000000ff0b00720c */ /* 0x000fc60003f01270 */
[----:B------:R-:W-:Y:S01]  /*0710*/  IMAD.X R5, R5, 0x1, R14, P2 ;  /* 0x0000000105057824 */ /* 0x000fe200010e060e */
[----:B------:R-:W-:Y:S01]  /*0720*/  SEL R11, R18, R11, P0 ;  /* 0x0000000b120b7207 */ /* 0x000fe20000000000 */
[----:B------:R-:W-:Y:S01]  /*0730*/  IMAD.IADD R0, R7, 0x1, R25 ;  /* 0x0000000107007824 */ /* 0x000fe200078e0219 */
[----:B------:R-:W-:Y:S01]  /*0740*/  SEL R12, R23, R12, P0 ;  /* 0x0000000c170c7207 */ /* 0x000fe20000000000 */
[C---:B------:R-:W-:Y:S01]  /*0750*/  IMAD.WIDE.U32 R4, R19.reuse, c[0x0][0x178], R4 ;  /* 0x00005e0013047a25 */ /* 0x040fe200078e0004 */
[----:B------:R-:W-:Y:S02]  /*0760*/  IADD3 R18, P2, RZ, -c[0x0][0x188], RZ ;  /* 0x80006200ff127a10 */ /* 0x000fe40007f5e0ff */
[----:B------:R-:W-:Y:S01]  /*0770*/  IADD3 R21, P0, P1, R8, 0x1, -R21 ;  /* 0x0000000108157810 */ /* 0x000fe2000791e815 */
[----:B------:R-:W-:Y:S02]  /*0780*/  IMAD R19, R19, c[0x0][0x17c], R5 ;  /* 0x00005f0013137a24 */ /* 0x000fe400078e0205 */
[----:B------:R-:W-:Y:S01]  /*0790*/  IMAD.X R14, RZ, RZ, ~UR4, P2 ;  /* 0x80000004ff0e7e24 */ /* 0x000fe200090e06ff */
[----:B------:R-:W-:Y:S01]  /*07a0*/  IADD3.X R16, R9, ~UR9, RZ, P0, P1 ;  /* 0x8000000909107c10 */ /* 0x000fe200087e24ff */
[----:B------:R-:W-:Y:S01]  /*07b0*/  UIADD3.X UR4, UR6, UR9, UR4, UP0, UP1 ;  /* 0x0000000906047290 */ /* 0x000fe200087e2404 */
[----:B------:R-:W-:Y:S01]  /*07c0*/  ISETP.GT.U32.AND P0, PT, R18, RZ, PT ;  /* 0x000000ff1200720c */ /* 0x000fe20003f04070 */
[----:B------:R-:W-:Y:S01]  /*07d0*/  IMAD R7, R0, UR11, RZ ;  /* 0x0000000b00077c24 */ /* 0x000fe2000f8e02ff */
[----:B------:R-:W-:-:S02]  /*07e0*/  IADD3 R20, P3, RZ, -R21, RZ ;  /* 0x80000015ff147210 */ /* 0x000fc40007f7e0ff */
[----:B------:R-:W-:Y:S02]  /*07f0*/  ISETP.GT.AND.EX P0, PT, R14, RZ, PT, P0 ;  /* 0x000000ff0e00720c */ /* 0x000fe40003f04300 */
[----:B------:R-:W-:Y:S01]  /*0800*/  ISETP.GE.AND P1, PT, R16, RZ, PT ;  /* 0x000000ff1000720c */ /* 0x000fe20003f26270 */
[----:B------:R-:W-:Y:S01]  /*0810*/  IMAD.X R23, RZ, RZ, ~R16, P3 ;  /* 0x000000ffff177224 */ /* 0x000fe200018e0e10 */
[----:B------:R-:W-:Y:S02]  /*0820*/  IADD3 R4, P2, P3, R17, R4, -R2 ;  /* 0x0000000411047210 */ /* 0x000fe40007b5e802 */
[----:B------:R-:W-:Y:S02]  /*0830*/  SEL R17, R18, RZ, P0 ;  /* 0x000000ff12117207 */ /* 0x000fe40000000000 */
[----:B------:R-:W-:Y:S02]  /*0840*/  SEL R21, R21, R20, !P1 ;  /* 0x0000001415157207 */ /* 0x000fe40004800000 */
[----:B------:R-:W-:-:S02]  /*0850*/  SEL R5, R16, R23, !P1 ;  /* 0x0000001710057207 */ /* 0x000fc40004800000 */
[----:B------:R-:W-:Y:S02]  /*0860*/  IADD3.X R15, R15, R19, ~R3, P2, P3 ;  /* 0x000000130f0f7210 */ /* 0x000fe400017e6c03 */
[----:B------:R-:W-:Y:S02]  /*0870*/  IADD3 R2, P1, P2, -R8, UR5, R17 ;  /* 0x0000000508027c10 */ /* 0x000fe4000fa3e111 */
[----:B------:R-:W-:Y:S02]  /*0880*/  SEL R14, R14, RZ, P0 ;  /* 0x000000ff0e0e7207 */ /* 0x000fe40000000000 */
[----:B------:R-:W-:Y:S02]  /*0890*/  IADD3 R3, P0, R4, R13, RZ ;  /* 0x0000000d04037210 */ /* 0x000fe40007f1e0ff */
[----:B------:R-:W-:Y:S02]  /*08a0*/  IADD3 R12, P3, P4, R12, R2, R21 ;  /* 0x000000020c0c7210 */ /* 0x000fe40007c7e015 */
[----:B------:R-:W-:Y:S01]  /*08b0*/  IADD3.X R2, ~R9, UR4, R14, P1, P2 ;  /* 0x0000000409027c10 */ /* 0x000fe20008fe450e */
[----:B------:R-:W-:-:S03]  /*08c0*/  IMAD.X R10, R15, 0x1, R10, P0 ;  /* 0x000000010f0a7824 */ /* 0x000fc600000e060a */
[----:B------:R-:W-:Y:S01]  /*08d0*/  IADD3.X R13, R11, R2, R5, P3, P4 ;  /* 0x000000020b0d7210 */ /* 0x000fe20001fe8405 */
[----:B------:R-:W-:Y:S02]  /*08e0*/  IMAD R10, R10, c[0x0][0x170], RZ ;  /* 0x00005c000a0a7a24 */ /* 0x000fe400078e02ff */
[----:B------:R-:W-:-:S04]  /*08f0*/  IMAD.WIDE.U32 R4, R6, UR11, R8 ;  /* 0x0000000b06047c25 */ /* 0x000fc8000f8e0008 */
[----:B------:R-:W-:Y:S01]  /*0900*/  IMAD R9, R6, UR7, R7 ;  /* 0x0000000706097c24 */ /* 0x000fe2000f8e0207 */
[----:B------:R-:W-:Y:S01]  /*0910*/  LEA R6, P0, R4, c[0x0][0x168], 0x1 ;  /* 0x00005a0004067a11 */ /* 0x000fe200078008ff */
[----:B------:R-:W-:-:S04]  /*0920*/  IMAD.WIDE.U32 R12, R3, c[0x0][0x170], R12 ;  /* 0x00005c00030c7a25 */ /* 0x000fc800078e000c */
[----:B------:R-:W-:Y:S01]  /*0930*/  IMAD R7, R3, c[0x0][0x174], R10 ;  /* 0x00005d0003077a24 */ /* 0x000fe200078e020a */
[----:B------:R-:W-:Y:S01]  /*0940*/  LEA R2, P1, R12, c[0x0][0x160], 0x1 ;  /* 0x000058000c027a11 */ /* 0x000fe200078208ff */
[----:B------:R-:W-:Y:S02]  /*0950*/  IMAD.IADD R3, R5, 0x1, R9 ;  /* 0x0000000105037824 */ /* 0x000fe400078e0209 */
[----:B------:R-:W-:-:S03]  /*0960*/  IMAD.IADD R5, R13, 0x1, R7 ;  /* 0x000000010d057824 */ /* 0x000fc600078e0207 */
[----:B------:R-:W-:Y:S02]  /*0970*/  LEA.HI.X R7, R4, c[0x0][0x16c], R3, 0x1, P0 ;  /* 0x00005b0004077a11 */ /* 0x000fe400000f0c03 */
[----:B------:R-:W-:-:S03]  /*0980*/  LEA.HI.X R3, R12, c[0x0][0x164], R5, 0x1, P1 ;  /* 0x000059000c037a11 */ /* 0x000fc600008f0c05 */
[----:B------:R0:W5:Y:S04]  /*0990*/  LDG.E.U16 R13, [R6.64] ;  /* 0x0000000c060d7981 */ /* 0x000168000c1e1500 */
[----:B------:R0:W5:Y:S02]  /*09a0*/  LDG.E.U16 R0, [R2.64] ;  /* 0x0000000c02007981 */ /* 0x000164000c1e1500 */
.L_x_848:
        /* <DEDUP_REMOVED lines=13> */
.L_x_847:
        /* <DEDUP_REMOVED lines=9> */
.L_x_846:
[----:B0-----:R-:W-:Y:S02]  /*0b10*/  SHF.R.U32.HI R4, RZ, R14, R11 ;  /* 0x0000000eff047219 */ /* 0x001fe4000001160b */
[----:B------:R-:W-:Y:S02]  /*0b20*/  PRMT R5, R0, 0x9910, RZ ;  /* 0x0000991000057816 */ /* 0x000fe400000000ff */
[----:B------:R-:W-:-:S04]  /*0b30*/  PRMT R0, R4, 0x9910, RZ ;  /* 0x0000991004007816 */ /* 0x000fc800000000ff */
[----:B------:R-:W-:Y:S02]  /*0b40*/  ISETP.NE.AND P0, PT, R5, R0, PT ;  /* 0x000000000500720c */ /* 0x000fe40003f05270 */
[----:B------:R-:W-:-:S11]  /*0b50*/  PRMT R0, R4, 0x7610, R0 ;  /* 0x0000761004007816 */ /* 0x000fd60000000000 */
[----:B------:R-:W-:Y:S05]  /*0b60*/  @P0 BRA `(.L_x_848) ;  /* 0xfffffe4000000947 */ /* 0x000fea000383ffff */
[----:B------:R-:W-:Y:S05]  /*0b70*/  EXIT ;  /* 0x000000000000794d */ /* 0x000fea0003800000 */
        .weak           $__internal_67_$__cuda_sm20_div_s64
        .type           $__internal_67_$__cuda_sm20_div_s64,@function
        .size           $__internal_67_$__cuda_sm20_div_s64,(.L_x_1221 - $__internal_67_$__cuda_sm20_div_s64)
$__internal_67_$__cuda_sm20_div_s64:
[----:B------:R-:W-:Y:S02]  /*0b80*/  IADD3 R8, P0, RZ, -UR11, RZ ;  /* 0x8000000bff087c10 */ /* 0x000fe4000ff1e0ff */
[----:B------:R-:W-:-:S03]  /*0b90*/  ISETP.LE.AND P2, PT, RZ, UR7, PT ;  /* 0x00000007ff007c0c */ /* 0x000fc6000bf43270 */
[----:B------:R-:W-:Y:S01]  /*0ba0*/  IMAD.X R9, RZ, RZ, ~UR7, P0 ;  /* 0x80000007ff097e24 */ /* 0x000fe200080e06ff */
[----:B------:R-:W-:-:S04]  /*0bb0*/  SEL R8, R8, UR11, !P2 ;  /* 0x0000000b08087c07 */ /* 0x000fc8000d000000 */
[----:B------:R-:W-:-:S04]  /*0bc0*/  SEL R9, R9, UR7, !P2 ;  /* 0x0000000709097c07 */ /* 0x000fc8000d000000 */
        /* <DEDUP_REMOVED lines=23> */
[----:B------:R-:W-:Y:S02]  /*0d40*/  IMAD.X R12, RZ, RZ, ~R13, P0 ;  /* 0x000000ffff0c7224 */ /* 0x000fe400000e0e0d */
[----:B------:R-:W-:Y:S02]  /*0d50*/  IMAD.MOV.U32 R13, RZ, RZ, RZ ;  /* 0x000000ffff0d7224 */ /* 0x000fe400078e00ff */
[----:B------:R-:W-:-:S04]  /*0d60*/  IMAD.WIDE.U32 R14, P0, R15, R12, R14 ;  /* 0x0000000c0f0e7225 */ /* 0x000fc8000780000e */
[C---:B------:R-:W-:Y:S02]  /*0d70*/  IMAD R16, R11.reuse, R12, RZ ;  /* 0x0000000c0b107224 */ /* 0x040fe400078e02ff */
[----:B------:R-:W-:-:S04]  /*0d80*/  IMAD.HI.U32 R15, P1, R11, R17, R14 ;  /* 0x000000110b0f7227 */ /* 0x000fc8000782000e */
[----:B------:R-:W-:Y:S01]  /*0d90*/  IMAD.HI.U32 R14, R11, R12, RZ ;  /* 0x0000000c0b0e7227 */ /* 0x000fe200078e00ff */
[----:B------:R-:W-:-:S03]  /*0da0*/  IADD3 R15, P3, R16, R15, RZ ;  /* 0x0000000f100f7210 */ /* 0x000fc60007f7e0ff */
[----:B------:R-:W-:Y:S02]  /*0db0*/  IMAD.X R11, R14, 0x1, R11, P0 ;  /* 0x000000010e0b7824 */ /* 0x000fe400000e060b */
[----:B------:R-:W-:-:S03]  /*0dc0*/  IMAD.HI.U32 R12, R15, R2, RZ ;  /* 0x000000020f0c7227 */ /* 0x000fc600078e00ff */
[----:B------:R-:W-:-:S03]  /*0dd0*/  IADD3.X R11, RZ, RZ, R11, P3, P1 ;  /* 0x000000ffff0b7210 */ /* 0x000fc60001fe240b */
[----:B------:R-:W-:-:S06]  /*0de0*/  IMAD.WIDE.U32 R12, RZ, R15, R12 ;  /* 0x0000000fff0c7225 */ /* 0x000fcc00078e000c */
[----:B------:R-:W-:-:S05]  /*0df0*/  IMAD.HI.U32 R11, P0, R11, R2, R12 ;  /* 0x000000020b0b7227 */ /* 0x000fca000780000c */
[----:B------:R-:W-:Y:S01]  /*0e00*/  IADD3 R15, P1, RZ, R11, RZ ;  /* 0x0000000bff0f7210 */ /* 0x000fe20007f3e0ff */
[----:B------:R-:W-:-:S04]  /*0e10*/  IMAD.X R11, RZ, RZ, RZ, P0 ;  /* 0x000000ffff0b7224 */ /* 0x000fc800000e06ff */
[----:B------:R-:W-:-:S04]  /*0e20*/  IMAD.WIDE.U32 R12, R15, R8, RZ ;  /* 0x000000080f0c7225 */ /* 0x000fc800078e00ff */
[----:B------:R-:W-:Y:S01]  /*0e30*/  IMAD.X R11, RZ, RZ, R11, P1 ;  /* 0x000000ffff0b7224 */ /* 0x000fe200008e060b */
[----:B------:R-:W-:Y:S01]  /*0e40*/  IADD3 R19, P1, -R12, R2, RZ ;  /* 0x000000020c137210 */ /* 0x000fe20007f3e1ff */
[C---:B------:R-:W-:Y:S01]  /*0e50*/  IMAD R13, R15.reuse, R9, R13 ;  /* 0x000000090f0d7224 */ /* 0x040fe200078e020d */
[----:B------:R-:W-:Y:S02]  /*0e60*/  IADD3 R12, P3, R15, 0x1, RZ ;  /* 0x000000010f0c7810 */ /* 0x000fe40007f7e0ff */
[-C--:B------:R-:W-:Y:S01]  /*0e70*/  ISETP.GE.U32.AND P0, PT, R19, R8.reuse, PT ;  /* 0x000000081300720c */ /* 0x080fe20003f06070 */
[-C--:B------:R-:W-:Y:S02]  /*0e80*/  IMAD R13, R11, R8.reuse, R13 ;  /* 0x000000080b0d7224 */ /* 0x080fe400078e020d */
[----:B------:R-:W-:Y:S02]  /*0e90*/  IMAD.X R14, RZ, RZ, R11, P3 ;  /* 0x000000ffff0e7224 */ /* 0x000fe400018e060b */
[----:B------:R-:W-:Y:S01]  /*0ea0*/  IMAD.X R21, RZ, RZ, ~R13, P1 ;  /* 0x000000ffff157224 */ /* 0x000fe200008e0e0d */
[----:B------:R-:W-:-:S04]  /*0eb0*/  IADD3 R13, P1, R19, -R8, RZ ;  /* 0x80000008130d7210 */ /* 0x000fc80007f3e0ff */
[C---:B------:R-:W-:Y:S01]  /*0ec0*/  ISETP.GE.U32.AND.EX P0, PT, R21.reuse, R9, PT, P0 ;  /* 0x000000091500720c */ /* 0x040fe20003f06100 */
[----:B------:R-:W-:-:S03]  /*0ed0*/  IMAD.X R17, R21, 0x1, ~R9, P1 ;  /* 0x0000000115117824 */ /* 0x000fc600008e0e09 */
[----:B------:R-:W-:Y:S02]  /*0ee0*/  SEL R13, R13, R19, P0 ;  /* 0x000000130d0d7207 */ /* 0x000fe40000000000 */
[----:B------:R-:W-:Y:S02]  /*0ef0*/  SEL R15, R12, R15, P0 ;  /* 0x0000000f0c0f7207 */ /* 0x000fe40000000000 */
[----:B------:R-:W-:Y:S02]  /*0f00*/  SEL R17, R17, R21, P0 ;  /* 0x0000001511117207 */ /* 0x000fe40000000000 */
[----:B------:R-:W-:Y:S02]  /*0f10*/  ISETP.GE.U32.AND P1, PT, R13, R8, PT ;  /* 0x000000080d00720c */ /* 0x000fe40003f26070 */
[----:B------:R-:W-:Y:S01]  /*0f20*/  SEL R8, R14, R11, P0 ;  /* 0x0000000b0e087207 */ /* 0x000fe20000000000 */
[----:B------:R-:W-:Y:S01]  /*0f30*/  IMAD.MOV.U32 R11, RZ, RZ, 0x0 ;  /* 0x00000000ff0b7424 */ /* 0x000fe200078e00ff */
[----:B------:R-:W-:-:S02]  /*0f40*/  IADD3 R12, P3, R15, 0x1, RZ ;  /* 0x000000010f0c7810 */ /* 0x000fc40007f7e0ff */
[----:B------:R-:W-:-:S03]  /*0f50*/  ISETP.GE.U32.AND.EX P0, PT, R17, R9, PT, P1 ;  /* 0x000000091100720c */ /* 0x000fc60003f06110 */
[----:B------:R-:W-:Y:S01]  /*0f60*/  IMAD.X R13, RZ, RZ, R8, P3 ;  /* 0x000000ffff0d7224 */ /* 0x000fe200018e0608 */
[----:B------:R-:W-:-:S04]  /*0f70*/  SEL R12, R12, R15, P0 ;  /* 0x0000000f0c0c7207 */ /* 0x000fc80000000000 */
[----:B------:R-:W-:Y:S02]  /*0f80*/  SEL R13, R13, R8, P0 ;  /* 0x000000080d0d7207 */ /* 0x000fe40000000000 */
[-C--:B------:R-:W-:Y:S02]  /*0f90*/  IADD3 R9, P1, RZ, -R12.reuse, RZ ;  /* 0x8000000cff097210 */ /* 0x080fe40007f3e0ff */
[----:B------:R-:W-:Y:S02]  /*0fa0*/  ISETP.NE.U32.AND P0, PT, RZ, UR11, PT ;  /* 0x0000000bff007c0c */ /* 0x000fe4000bf05070 */
[----:B------:R-:W-:Y:S01]  /*0fb0*/  SEL R12, R9, R12, !P2 ;  /* 0x0000000c090c7207 */ /* 0x000fe20005000000 */
[----:B------:R-:W-:Y:S01]  /*0fc0*/  IMAD.X R8, RZ, RZ, ~R13, P1 ;  /* 0x000000ffff087224 */ /* 0x000fe200008e0e0d */
[----:B------:R-:W-:-:S04]  /*0fd0*/  ISETP.NE.AND.EX P0, PT, RZ, UR7, PT, P0 ;  /* 0x00000007ff007c0c */ /* 0x000fc8000bf05300 */
[----:B------:R-:W-:Y:S02]  /*0fe0*/  SEL R13, R8, R13, !P2 ;  /* 0x0000000d080d7207 */ /* 0x000fe40005000000 */
[----:B------:R-:W-:Y:S02]  /*0ff0*/  SEL R12, R12, 0xffffffff, P0 ;  /* 0xffffffff0c0c7807 */ /* 0x000fe40000000000 */
[----:B------:R-:W-:Y:S01]  /*1000*/  SEL R13, R13, 0xffffffff, P0 ;  /* 0xffffffff0d0d7807 */ /* 0x000fe20000000000 */
[----:B------:R-:W-:Y:S06]  /*1010*/  RET.REL.NODEC R10 `(_ZN2at6native49_GLOBAL__N__cfa43aba_16_ReflectionPad_cu_f800513936reflection_pad2d_backward_out_kernelIN3c108BFloat16EEEvPT_PKS5_lliiiiiii) ;  /* 0xffffefe00a007950 */ /* 0x000fec0003c3ffff */
.L_x_849:
        /* <DEDUP_REMOVED lines=14> */
.L_x_1221:


//--------------------- .text._ZN2at6native49_GLOBAL__N__cfa43aba_16_ReflectionPad_cu_f800513940reflection_pad2d_backward_det_out_kernelIN3c108BFloat16EEEvPT_PKS5_lliiiiiii --------------------------
	.section	.text._ZN2at6native49_GLOBAL__N__cfa43aba_16_ReflectionPad_cu_f800513940reflection_pad2d_backward_det_out_kernelIN3c108BFloat16EEEvPT_PKS5_lliiiiiii,"ax",@progbits
	.sectioninfo	@"SHI_REGISTERS=28"
	.align	128
.text._ZN2at6native49_GLOBAL__N__cfa43aba_16_ReflectionPad_cu_f800513940reflection_pad2d_backward_det_out_kernelIN3c108BFloat16EEEvPT_PKS5_lliiiiiii:
        .type           _ZN2at6native49_GLOBAL__N__cfa43aba_16_ReflectionPad_cu_f800513940reflection_pad2d_backward_det_out_kernelIN3c108BFloat16EEEvPT_PKS5_lliiiiiii,@function
        .size           _ZN2at6native49_GLOBAL__N__cfa43aba_16_ReflectionPad_cu_f800513940reflection_pad2d_backward_det_out_kernelIN3c108BFloat16EEEvPT_PKS5_lliiiiiii,(.L_x_1223 - _ZN2at6native49_GLOBAL__N__cfa43aba_16_ReflectionPad_cu_f800513940reflection_pad2d_backward_det_out_kernelIN3c108BFloat16EEEvPT_PKS5_lliiiiiii)
        .other          _ZN2at6native49_GLOBAL__N__cfa43aba_16_ReflectionPad_cu_f800513940reflection_pad2d_backward_det_out_kernelIN3c108BFloat16EEEvPT_PKS5_lliiiiiii,@"STO_CUDA_ENTRY STV_DEFAULT"
_ZN2at6native49_GLOBAL__N__cfa43aba_16_ReflectionPad_cu_f800513940reflection_pad2d_backward_det_out_kernelIN3c108BFloat16EEEvPT_PKS5_lliiiiiii:
[----:B------:R-:W-:Y:S02]  /*0000*/  IMAD.MOV.U32 R1, RZ, RZ, c[0x0][0x28] ;  /* 0x00000a00ff017624 */ /* 0x000fe400078e00ff */
[----:B------:R-:W-:Y:S01]  /*0010*/  ULDC.64 UR14, c[0x0][0x178] ;  /* 0x00005e00000e7ab9 */ /* 0x000fe20000000a00 */
[----:B------:R-:W0:Y:S01]  /*0020*/  S2R R0, SR_CTAID.X ;  /* 0x0000000000007919 */ /* 0x000e220000002500 */
[----:B------:R-:W-:Y:S02]  /*0030*/  ULDC.64 UR12, c[0x0][0x170] ;  /* 0x00005c00000c7ab9 */ /* 0x000fe40000000a00 */
[----:B------:R-:W-:Y:S01]  /*0040*/  UIMAD UR4, UR12, UR15, URZ ;  /* 0x0000000f0c0472a4 */ /* 0x000fe2000f8e023f */
[----:B------:R-:W0:Y:S01]  /*0050*/  S2R R3, SR_TID.X ;  /* 0x0000000000037919 */ /* 0x000e220000002100 */
[----:B------:R-:W-:Y:S02]  /*0060*/  UIMAD.WIDE.U32 UR22, UR12, UR14, URZ ;  /* 0x0000000e0c1672a5 */ /* 0x000fe4000f8e003f */
[----:B------:R-:W-:Y:S02]  /*0070*/  UIMAD UR4, UR14, UR13, UR4 ;  /* 0x0000000d0e0472a4 */ /* 0x000fe4000f8e0204 */
[----:B------:R-:W-:-:S02]  /*0080*/  ULDC.64 UR8, c[0x0][0x190] ;  /* 0x0000640000087ab9 */ /* 0x000fc40000000a00 */
[----:B------:R-:W-:Y:S02]  /*0090*/  UIADD3 UR4, UR23, UR4, URZ ;  /* 0x0000000417047290 */ /* 0x000fe4000fffe03f */
[----:B------:R-:W-:Y:S02]  /*00a0*/  ULDC UR6, c[0x0][0x190] ;  /* 0x0000640000067ab9 */ /* 0x000fe40000000800 */
[----:B------:R-:W-:Y:S02]  /*00b0*/  USHF.R.S32.HI UR5, URZ, 0x1f, UR8 ;  /* 0x0000001f3f057899 */ /* 0x000fe40008011408 */
[----:B------:R-:W-:Y:S02]  /*00c0*/  UIMAD UR8, UR4, UR6, URZ ;  /* 0x00000006040872a4 */ /* 0x000fe4000f8e023f */
[----:B------:R-:W-:Y:S02]  /*00d0*/  UIMAD.WIDE.U32 UR6, UR22, UR6, URZ ;  /* 0x00000006160672a5 */ /* 0x000fe4000f8e003f */
[----:B------:R-:W-:-:S02]  /*00e0*/  UIMAD UR8, UR5, UR22, UR8 ;  /* 0x00000016050872a4 */ /* 0x000fc4000f8e0208 */
[----:B------:R-:W-:Y:S02]  /*00f0*/  ULDC UR24, c[0x0][0x194] ;  /* 0x0000650000187ab9 */ /* 0x000fe40000000800 */
[----:B------:R-:W-:Y:S02]  /*0100*/  UIADD3 UR7, UR7, UR8, URZ ;  /* 0x0000000807077290 */ /* 0x000fe4000fffe03f */
[----:B------:R-:W-:Y:S01]  /*0110*/  USHF.R.S32.HI UR5, URZ, 0x1f, UR9 ;  /* 0x0000001f3f057899 */ /* 0x000fe20008011409 */
[----:B0-----:R-:W-:Y:S01]  /*0120*/  IMAD R0, R0, c[0x0][0x0], R3 ;  /* 0x0000000000007a24 */ /* 0x001fe200078e0203 */
[----:B------:R-:W-:Y:S02]  /*0130*/  UIMAD UR7, UR7, UR24, URZ ;  /* 0x00000018070772a4 */ /* 0x000fe4000f8e023f */
[----:B------:R-:W-:Y:S02]  /*0140*/  UIMAD.WIDE.U32 UR24, UR6, UR24, URZ ;  /* 0x00000018061872a5 */ /* 0x000fe4000f8e003f */
[----:B------:R-:W-:-:S02]  /*0150*/  UIMAD UR6, UR5, UR6, UR7 ;  /* 0x00000006050672a4 */ /* 0x000fc4000f8e0207 */
[----:B------:R-:W-:Y:S02]  /*0160*/  ULDC.64 UR8, c[0x0][0x188] ;  /* 0x0000620000087ab9 */ /* 0x000fe40000000a00 */
[----:B------:R-:W-:Y:S01]  /*0170*/  UIADD3 UR6, UR25, UR6, URZ ;  /* 0x0000000619067290 */ /* 0x000fe2000fffe03f */
[----:B------:R-:W-:Y:S01]  /*0180*/  ISETP.LT.U32.AND P0, PT, R0, UR24, PT ;  /* 0x0000001800007c0c */ /* 0x000fe2000bf01070 */
[----:B------:R-:W-:Y:S02]  /*0190*/  ULDC.64 UR16, c[0x0][0x170] ;  /* 0x00005c0000107ab9 */ /* 0x000fe40000000a00 */
[----:B------:R-:W-:Y:S02]  /*01a0*/  USHF.R.S32.HI UR7, URZ, 0x1f, UR8 ;  /* 0x0000001f3f077899 */ /* 0x000fe40008011408 */
[----:B------:R-:W-:Y:S01]  /*01b0*/  IMAD.U32 R2, RZ, RZ, UR6 ;  /* 0x00000006ff027e24 */ /* 0x000fe2000f8e00ff */
[----:B------:R-:W-:Y:S02]  /*01c0*/  ULDC.64 UR34, c[0x0][0x180] ;  /* 0x0000600000227ab9 */ /* 0x000fe40000000a00 */
[----:B------:R-:W-:-:S02]  /*01d0*/  USHF.R.S32.HI UR10, URZ, 0x1f, UR9 ;  /* 0x0000001f3f0a7899 */ /* 0x000fc40008011409 */
[----:B------:R-:W-:Y:S01]  /*01e0*/  ISETP.GT.AND.EX P0, PT, R2, RZ, PT, P0 ;  /* 0x000000ff0200720c */ /* 0x000fe20003f04300 */
[----:B------:R-:W-:Y:S02]  /*01f0*/  UIADD3 UR8, UP0, UP1, UR9, UR16, UR8 ;  /* 0x0000001009087290 */ /* 0x000fe4000f91e008 */
[----:B------:R-:W-:Y:S02]  /*0200*/  USHF.R.S32.HI UR9, URZ, 0x1f, UR34 ;  /* 0x0000001f3f097899 */ /* 0x000fe40008011422 */
[----:B------:R-:W-:Y:S02]  /*0210*/  USHF.R.S32.HI UR11, URZ, 0x1f, UR35 ;  /* 0x0000001f3f0b7899 */ /* 0x000fe40008011423 */
[----:B------:R-:W-:Y:S02]  /*0220*/  UIADD3 UR34, UP2, UP3, UR35, UR14, UR34 ;  /* 0x0000000e23227290 */ /* 0x000fe4000fb5e022 */
[----:B------:R-:W-:Y:S02]  /*0230*/  UIADD3.X UR10, UR10, UR17, UR7, UP0, UP1 ;  /* 0x000000110a0a7290 */ /* 0x000fe400087e2407 */
[----:B------:R-:W-:-:S02]  /*0240*/  UMOV UR18, UR14 ;  /* 0x0000000e00127c82 */ /* 0x000fc40008000000 */
[----:B------:R-:W-:Y:S01]  /*0250*/  UIADD3.X UR21, UR11, UR15, UR9, UP2, UP3 ;  /* 0x0000000f0b157290 */ /* 0x000fe200097e6409 */
[----:B------:R-:W-:Y:S11]  /*0260*/  @!P0 EXIT ;  /* 0x000000000000894d */ /* 0x000ff60003800000 */
[----:B------:R-:W-:Y:S01]  /*0270*/  ULDC UR15, c[0x0][0x184] ;  /* 0x00006100000f7ab9 */ /* 0x000fe20000000800 */
[----:B------:R-:W-:Y:S01]  /*0280*/  BSSY B0, `(.L_x_850) ;  /* 0x00001fc000007945 */ /* 0x000fe20003800000 */
[----:B------:R-:W-:Y:S01]  /*0290*/  UIADD3 UR11, UP3, UR12, -0x1, URZ ;  /* 0xffffffff0c0b7890 */ /* 0x000fe2000ff7e03f */
[----:B------:R-:W-:Y:S01]  /*02a0*/  IMAD.MOV.U32 R13, RZ, RZ, RZ ;  /* 0x000000ffff0d7224 */ /* 0x000fe200078e00ff */
[----:B------:R-:W-:Y:S02]  /*02b0*/  ULOP3.LUT UR15, URZ, UR15, URZ, 0x33, !UPT ;  /* 0x0000000f3f0f7292 */ /* 0x000fe4000f8e333f */
[----:B------:R-:W-:Y:S02]  /*02c0*/  ULDC.64 UR12, c[0x0][0x188] ;  /* 0x00006200000c7ab9 */ /* 0x000fe40000000a00 */
[----:B------:R-:W-:Y:S02]  /*02d0*/  ULDC.64 UR26, c[0x0][0x178] ;  /* 0x00005e00001a7ab9 */ /* 0x000fe40000000a00 */
[----:B------:R-:W-:-:S02]  /*02e0*/  ULOP3.LUT UR17, URZ, UR13, URZ, 0x33, !UPT ;  /* 0x0000000d3f117292 */ /* 0x000fc4000f8e333f */
[----:B------:R-:W-:Y:S02]  /*02f0*/  UIADD3 UR13, UP1, UR15, UR26, URZ ;  /* 0x0000001a0f0d7290 */ /* 0x000fe4000ff3e03f */
[----:B------:R-:W-:Y:S02]  /*0300*/  UIMAD UR19, UR10, UR34, URZ ;  /* 0x000000220a1372a4 */ /* 0x000fe4000f8e023f */
[----:B------:R-:W-:Y:S02]  /*0310*/  ULDC.64 UR28, c[0x0][0x170] ;  /* 0x00005c00001c7ab9 */ /* 0x000fe40000000a00 */
[----:B------:R-:W-:Y:S02]  /*0320*/  UIADD3 UR14, UP2, UR17, UR28, URZ ;  /* 0x0000001c110e7290 */ /* 0x000fe4000ff5e03f */
[----:B------:R-:W-:Y:S02]  /*0330*/  ULEA.HI.X.SX32 UR15, UR15, UR27, 0x1, UP1 ;  /* 0x0000001b0f0f7291 */ /* 0x000fe400088f0e3f */
[----:B------:R-:W-:-:S02]  /*0340*/  UIMAD.WIDE.U32 UR26, UR8, UR34, URZ ;  /* 0x00000022081a72a5 */ /* 0x000fc4000f8e003f */
[----:B------:R-:W-:Y:S02]  /*0350*/  UIMAD UR20, UR21, UR8, UR19 ;  /* 0x00000008151472a4 */ /* 0x000fe4000f8e0213 */
[----:B------:R-:W-:Y:S02]  /*0360*/  UMOV UR32, 0xffffffff ;  /* 0xffffffff00207882 */ /* 0x000fe40000000000 */
[----:B------:R-:W-:Y:S02]  /*0370*/  ULDC UR35, c[0x0][0x194] ;  /* 0x0000650000237ab9 */ /* 0x000fe40000000800 */
[----:B------:R-:W-:Y:S02]  /*0380*/  UIADD3 UR18, UP1, UR18, -0x1, URZ ;  /* 0xffffffff12127890 */ /* 0x000fe4000ff3e03f */
[----:B------:R-:W-:Y:S02]  /*0390*/  UIADD3.X UR16, UR32, UR29, URZ, UP3, !UPT ;  /* 0x0000001d20107290 */ /* 0x000fe40009ffe43f */
[----:B------:R-:W-:-:S02]  /*03a0*/  ULEA.HI.X.SX32 UR17, UR17, UR29, 0x1, UP2 ;  /* 0x0000001d11117291 */ /* 0x000fc400090f0e3f */
[----:B------:R-:W-:Y:S02]  /*03b0*/  ULDC UR33, c[0x0][0x17c] ;  /* 0x00005f0000217ab9 */ /* 0x000fe40000000800 */
[----:B------:R-:W-:Y:S02]  /*03c0*/  UIMAD.WIDE.U32 UR28, UR22, UR35, URZ ;  /* 0x00000023161c72a5 */ /* 0x000fe4000f8e003f */
[----:B------:R-:W-:Y:S02]  /*03d0*/  UIADD3 UR20, UR27, UR20, URZ ;  /* 0x000000141b147290 */ /* 0x000fe4000fffe03f */
[----:B------:R-:W-:Y:S02]  /*03e0*/  ULDC UR36, c[0x0][0x194] ;  /* 0x0000650000247ab9 */ /* 0x000fe40000000800 */
[----:B------:R-:W-:Y:S02]  /*03f0*/  UIMAD UR35, UR4, UR35, URZ ;  /* 0x00000023042372a4 */ /* 0x000fe4000f8e023f */
[----:B------:R-:W-:-:S02]  /*0400*/  UIADD3.X UR19, UR32, UR33, URZ, UP1, !UPT ;  /* 0x0000002120137290 */ /* 0x000fc40008ffe43f */
[----:B------:R-:W-:Y:S02]  /*0410*/  UIMAD.WIDE.U32 UR30, UR26, UR36, URZ ;  /* 0x000000241a1e72a5 */ /* 0x000fe4000f8e003f */
[----:B------:R-:W-:Y:S02]  /*0420*/  UIMAD.WIDE.U32 UR32, UR34, UR36, URZ ;  /* 0x00000024222072a5 */ /* 0x000fe4000f8e003f */
[----:B------:R-:W-:Y:S02]  /*0430*/  UIMAD UR37, UR21, UR36, URZ ;  /* 0x00000024152572a4 */ /* 0x000fe4000f8e023f */
[----:B------:R-:W-:Y:S02]  /*0440*/  UIMAD UR36, UR20, UR36, URZ ;  /* 0x00000024142472a4 */ /* 0x000fe4000f8e023f */
[----:B------:R-:W-:Y:S02]  /*0450*/  UIMAD UR35, UR5, UR22, UR35 ;  /* 0x00000016052372a4 */ /* 0x000fe4000f8e0223 */
[----:B------:R-:W-:-:S02]  /*0460*/  UIADD3 UR12, UP0, UR11, UR12, URZ ;  /* 0x0000000c0b0c7290 */ /* 0x000fc4000ff1e03f */
[----:B------:R-:W-:Y:S02]  /*0470*/  UIMAD UR37, UR5, UR34, UR37 ;  /* 0x00000022052572a4 */ /* 0x000fe4000f8e0225 */
[----:B------:R-:W-:Y:S02]  /*0480*/  UIMAD UR36, UR5, UR26, UR36 ;  /* 0x0000001a052472a4 */ /* 0x000fe4000f8e0224 */
[----:B------:R-:W-:Y:S02]  /*0490*/  UIADD3 UR44, UR29, UR35, URZ ;  /* 0x000000231d2c7290 */ /* 0x000fe4000fffe03f */
[----:B------:R-:W-:Y:S02]  /*04a0*/  UIADD3.X UR21, UR7, UR16, URZ, UP0, !UPT ;  /* 0x0000001007157290 */ /* 0x000fe400087fe43f */
[----:B------:R-:W-:Y:S02]  /*04b0*/  UIADD3 UR45, UR33, UR37, URZ ;  /* 0x00000025212d7290 */ /* 0x000fe4000fffe03f */
[----:B------:R-:W-:-:S02]  /*04c0*/  UIADD3 UR46, UR31, UR36, URZ ;  /* 0x000000241f2e7290 */ /* 0x000fc4000fffe03f */
[----:B------:R-:W-:Y:S02]  /*04d0*/  ULDC.64 UR34, c[0x0][0x118] ;  /* 0x0000460000227ab9 */ /* 0x000fe40000000a00 */
.L_x_883:
[----:B------:R-:W-:Y:S01]  /*04e0*/  LOP3.LUT R2, R13, UR44, RZ, 0xfc, !PT ;  /* 0x0000002c0d027c12 */ /* 0x000fe2000f8efcff */
[----:B------:R-:W-:Y:S01]  /*04f0*/  BSSY B1, `(.L_x_851) ;  /* 0x0000021000017945 */ /* 0x000fe20003800000 */
[----:B------:R-:W-:Y:S02]  /*0500*/  PRMT R12, RZ, 0x7610, R12 ;  /* 0x00007610ff0c7816 */ /* 0x000fe4000000000c */
        /* <DEDUP_REMOVED lines=8> */
[----:B------:R-:W-:Y:S05]  /*0590*/  CALL.REL.NOINC `($__internal_68_$__cuda_sm20_div_s64) ;  /* 0x00001cd000007944 */ /* 0x000fea0003c00000 */
[----:B------:R-:W-:Y:S02]  /*05a0*/  IMAD.MOV.U32 R2, RZ, RZ, R6 ;  /* 0x000000ffff027224 */ /* 0x000fe400078e0006 */
[----:B------:R-:W-:Y:S01]  /*05b0*/  IMAD.MOV.U32 R3, RZ, RZ, R7 ;  /* 0x000000ffff037224 */ /* 0x000fe200078e0007 */
[----:B------:R-:W-:Y:S05]  /*05c0*/  BRA `(.L_x_853) ;  /* 0x0000013000007947 */ /* 0x000fea0003800000 */
.L_x_852:
        /* <DEDUP_REMOVED lines=18> */
[----:B------:R-:W-:Y:S02]  /*06f0*/  @!P2 LOP3.LUT R2, RZ, UR28, RZ, 0x33, !PT ;  /* 0x0000001cff02ac12 */ /* 0x000fe4000f8e33ff */
.L_x_853:
[----:B------:R-:W-:Y:S05]  /*0700*/  BSYNC B1 ;  /* 0x0000000000017941 */ /* 0x000fea0003800000 */
.L_x_851:
[----:B------:R-:W-:Y:S01]  /*0710*/  LOP3.LUT R4, R13, UR4, RZ, 0xfc, !PT ;  /* 0x000000040d047c12 */ /* 0x000fe2000f8efcff */
[----:B------:R-:W-:Y:S03]  /*0720*/  BSSY B1, `(.L_x_854) ;  /* 0x000002a000017945 */ /* 0x000fe60003800000 */
        /* <DEDUP_REMOVED lines=9> */
[----:B------:R-:W-:Y:S01]  /*07c0*/  IADD3 R9, P0, RZ, -R6, RZ ;  /* 0x80000006ff097210 */ /* 0x000fe20007f1e0ff */
[----:B------:R-:W-:Y:S02]  /*07d0*/  IMAD.MOV.U32 R4, RZ, RZ, R0 ;  /* 0x000000ffff047224 */ /* 0x000fe400078e0000 */
[----:B------:R-:W-:-:S02]  /*07e0*/  IMAD.MOV.U32 R5, RZ, RZ, R13 ;  /* 0x000000ffff057224 */ /* 0x000fc400078e000d */
[----:B------:R-:W-:Y:S02]  /*07f0*/  IMAD.X R8, RZ, RZ, ~R7, P0 ;  /* 0x000000ffff087224 */ /* 0x000fe400000e0e07 */
[----:B------:R-:W-:-:S04]  /*0800*/  IMAD.WIDE.U32 R16, R9, UR22, R4 ;  /* 0x0000001609107c25 */ /* 0x000fc8000f8e0004 */
[----:B------:R-:W-:-:S04]  /*0810*/  IMAD R8, R8, UR22, RZ ;  /* 0x0000001608087c24 */ /* 0x000fc8000f8e02ff */
[----:B------:R-:W-:-:S04]  /*0820*/  IMAD R5, R9, UR4, R8 ;  /* 0x0000000409057c24 */ /* 0x000fc8000f8e0208 */
[----:B------:R-:W-:Y:S01]  /*0830*/  IMAD.IADD R17, R17, 0x1, R5 ;  /* 0x0000000111117824 */ /* 0x000fe200078e0205 */
[----:B------:R-:W-:Y:S05]  /*0840*/  BRA `(.L_x_856) ;  /* 0x0000017000007947 */ /* 0x000fea0003800000 */
.L_x_855:
        /* <DEDUP_REMOVED lines=19> */
[--C-:B------:R-:W-:Y:S02]  /*0980*/  IMAD.MOV R7, RZ, RZ, -R5.reuse ;  /* 0x000000ffff077224 */ /* 0x100fe400078e0a05 */
[----:B------:R-:W-:Y:S02]  /*0990*/  IMAD.MOV.U32 R6, RZ, RZ, R5 ;  /* 0x000000ffff067224 */ /* 0x000fe400078e0005 */
[----:B------:R-:W-:Y:S02]  /*09a0*/  IMAD R16, R7, UR22, R0 ;  /* 0x0000001607107c24 */ /* 0x000fe4000f8e0200 */
[----:B------:R-:W-:Y:S02]  /*09b0*/  IMAD.MOV.U32 R7, RZ, RZ, RZ ;  /* 0x000000ffff077224 */ /* 0x000fe400078e00ff */
.L_x_856:
[----:B------:R-:W-:Y:S05]  /*09c0*/  BSYNC B1 ;  /* 0x0000000000017941 */ /* 0x000fea0003800000 */
.L_x_854:
[----:B------:R-:W-:Y:S01]  /*09d0*/  LOP3.LUT R4, R7, UR5, RZ, 0xfc, !PT ;  /* 0x0000000507047c12 */ /* 0x000fe2000f8efcff */
[----:B------:R-:W-:Y:S03]  /*09e0*/  BSSY B1, `(.L_x_857) ;  /* 0x000001d000017945 */ /* 0x000fe60003800000 */
[----:B------:R-:W-:-:S13]  /*09f0*/  ISETP.NE.U32.AND P0, PT, R4, RZ, PT ;  /* 0x000000ff0400720c */ /* 0x000fda0003f05070 */
[----:B------:R-:W-:Y:S05]  /*0a00*/  @!P0 BRA `(.L_x_858) ;  /* 0x0000007000008947 */ /* 0x000fea0003800000 */
[----:B------:R-:W-:Y:S01]  /*0a10*/  IMAD.MOV.U32 R8, RZ, RZ, R6 ;  /* 0x000000ffff087224 */ /* 0x000fe200078e0006 */
[----:B------:R-:W-:Y:S01]  /*0a20*/  MOV R4, 0xa50 ;  /* 0x00000a5000047802 */ /* 0x000fe20000000f00 */
[----:B------:R-:W-:Y:S02]  /*0a30*/  IMAD.MOV.U32 R9, RZ, RZ, R7 ;  /* 0x000000ffff097224 */ /* 0x000fe400078e0007 */
[----:B------:R-:W-:Y:S05]  /*0a40*/  CALL.REL.NOINC `($__internal_69_$__cuda_sm20_rem_s64) ;  /* 0x00001d5000007944 */ /* 0x000fea0003c00000 */
[----:B------:R-:W-:Y:S02]  /*0a50*/  IMAD.MOV.U32 R4, RZ, RZ, R6 ;  /* 0x000000ffff047224 */ /* 0x000fe400078e0006 */
[----:B------:R-:W-:Y:S01]  /*0a60*/  IMAD.MOV.U32 R5, RZ, RZ, R7 ;  /* 0x000000ffff057224 */ /* 0x000fe200078e0007 */
[----:B------:R-:W-:Y:S05]  /*0a70*/  BRA `(.L_x_859) ;  /* 0x0000013000007947 */ /* 0x000fea0003800000 */
.L_x_858:
[----:B------:R-:W0:Y:S01]  /*0a80*/  I2F.U32.RP R7, c[0x0][0x194] ;  /* 0x0000650000077b06 */ /* 0x000e220000209000 */
[----:B------:R-:W-:-:S07]  /*0a90*/  ISETP.NE.U32.AND P1, PT, RZ, c[0x0][0x194], PT ;  /* 0x00006500ff007a0c */ /* 0x000fce0003f25070 */
        /* <DEDUP_REMOVED lines=9> */
[----:B------:R-:W-:Y:S02]  /*0b30*/  IMAD R6, R5, c[0x0][0x194], R6 ;  /* 0x0000650005067a24 */ /* 0x000fe400078e0206 */
[----:B------:R-:W-:-:S03]  /*0b40*/  IMAD.MOV.U32 R5, RZ, RZ, RZ ;  /* 0x000000ffff057224 */ /* 0x000fc600078e00ff */
[----:B------:R-:W-:-:S13]  /*0b50*/  ISETP.GE.U32.AND P0, PT, R6, c[0x0][0x194], PT ;  /* 0x0000650006007a0c */ /* 0x000fda0003f06070 */
[----:B------:R-:W-:-:S04]  /*0b60*/  @P0 IADD3 R6, R6, -c[0x0][0x194], RZ ;  /* 0x8000650006060a10 */ /* 0x000fc80007ffe0ff */
[----:B------:R-:W-:-:S13]  /*0b70*/  ISETP.GE.U32.AND P0, PT, R6, c[0x0][0x194], PT ;  /* 0x0000650006007a0c */ /* 0x000fda0003f06070 */
[----:B------:R-:W-:Y:S02]  /*0b80*/  @P0 IADD3 R6, R6, -c[0x0][0x194], RZ ;  /* 0x8000650006060a10 */ /* 0x000fe40007ffe0ff */
[----:B------:R-:W-:-:S05]  /*0b90*/  @!P1 LOP3.LUT R6, RZ, c[0x0][0x194], RZ, 0x33, !PT ;  /* 0x00006500ff069a12 */ /* 0x000fca00078e33ff */
[----:B------:R-:W-:Y:S02]  /*0ba0*/  IMAD.MOV.U32 R4, RZ, RZ, R6 ;  /* 0x000000ffff047224 */ /* 0x000fe400078e0006 */
.L_x_859:
[----:B------:R-:W-:Y:S05]  /*0bb0*/  BSYNC B1 ;  /* 0x0000000000017941 */ /* 0x000fea0003800000 */
.L_x_857:
[----:B------:R-:W-:Y:S01]  /*0bc0*/  LOP3.LUT R6, R17, c[0x0][0x174], RZ, 0xfc, !PT ;  /* 0x00005d0011067a12 */ /* 0x000fe200078efcff */
[----:B------:R-:W-:Y:S03]  /*0bd0*/  BSSY B1, `(.L_x_860) ;  /* 0x0000024000017945 */ /* 0x000fe60003800000 */
[----:B------:R-:W-:-:S13]  /*0be0*/  ISETP.NE.U32.AND P0, PT, R6, RZ, PT ;  /* 0x000000ff0600720c */ /* 0x000fda0003f05070 */
[----:B------:R-:W-:Y:S05]  /*0bf0*/  @!P0 BRA `(.L_x_861) ;  /* 0x000000b000008947 */ /* 0x000fea0003800000 */
[----:B------:R-:W-:Y:S01]  /*0c00*/  IMAD.MOV.U32 R18, RZ, RZ, c[0x0][0x170] ;  /* 0x00005c00ff127624 */ /* 0x000fe200078e00ff */
[----:B------:R-:W-:Y:S01]  /*0c10*/  MOV R14, 0xc40 ;  /* 0x00000c40000e7802 */ /* 0x000fe20000000f00 */
[----:B------:R-:W-:Y:S02]  /*0c20*/  IMAD.MOV.U32 R15, RZ, RZ, c[0x0][0x174] ;  /* 0x00005d00ff0f7624 */ /* 0x000fe400078e00ff */
[----:B------:R-:W-:Y:S05]  /*0c30*/  CALL.REL.NOINC `($__internal_68_$__cuda_sm20_div_s64) ;  /* 0x0000163000007944 */ /* 0x000fea0003c00000 */
[----:B------:R-:W-:-:S05]  /*0c40*/  IADD3 R9, P0, RZ, -R6, RZ ;  /* 0x80000006ff097210 */ /* 0x000fca0007f1e0ff */
[----:B------:R-:W-:Y:S02]  /*0c50*/  IMAD.X R8, RZ, RZ, ~R7, P0 ;  /* 0x000000ffff087224 */ /* 0x000fe400000e0e07 */
[----:B------:R-:W-:-:S04]  /*0c60*/  IMAD.WIDE.U32 R16, R9, c[0x0][0x170], R16 ;  /* 0x00005c0009107a25 */ /* 0x000fc800078e0010 */
[----:B------:R-:W-:-:S04]  /*0c70*/  IMAD R8, R8, c[0x0][0x170], RZ ;  /* 0x00005c0008087a24 */ /* 0x000fc800078e02ff */
[----:B------:R-:W-:-:S04]  /*0c80*/  IMAD R9, R9, c[0x0][0x174], R8 ;  /* 0x00005d0009097a24 */ /* 0x000fc800078e0208 */
[----:B------:R-:W-:Y:S01]  /*0c90*/  IMAD.IADD R8, R17, 0x1, R9 ;  /* 0x0000000111087824 */ /* 0x000fe200078e0209 */
[----:B------:R-:W-:Y:S05]  /*0ca0*/  BRA `(.L_x_862) ;  /* 0x0000016000007947 */ /* 0x000fea0003800000 */
.L_x_861:
        /* <DEDUP_REMOVED lines=22> */
.L_x_862:
[----:B------:R-:W-:Y:S05]  /*0e10*/  BSYNC B1 ;  /* 0x0000000000017941 */ /* 0x000fea0003800000 */
.L_x_860:
[C---:B------:R-:W-:Y:S01]  /*0e20*/  ISETP.GT.U32.AND P3, PT, R6.reuse, c[0x0][0x180], PT ;  /* 0x0000600006007a0c */ /* 0x040fe20003f64070 */
[----:B------:R-:W-:Y:S01]  /*0e30*/  BSSY B1, `(.L_x_863) ;  /* 0x0000066000017945 */ /* 0x000fe20003800000 */
[----:B------:R-:W-:Y:S02]  /*0e40*/  ISETP.LT.U32.AND P2, PT, R6, 0x1, PT ;  /* 0x000000010600780c */ /* 0x000fe40003f41070 */
[C---:B------:R-:W-:Y:S02]  /*0e50*/  ISETP.GT.AND.EX P3, PT, R7.reuse, UR9, PT, P3 ;  /* 0x0000000907007c0c */ /* 0x040fe4000bf64330 */
[----:B------:R-:W-:Y:S02]  /*0e60*/  ISETP.GE.U32.AND P5, PT, R16, UR14, PT ;  /* 0x0000000e10007c0c */ /* 0x000fe4000bfa6070 */
[----:B------:R-:W-:-:S02]  /*0e70*/  ISETP.LT.OR.EX P2, PT, R7, RZ, P3, P2 ;  /* 0x000000ff0700720c */ /* 0x000fc40001f41720 */
[C---:B------:R-:W-:Y:S02]  /*0e80*/  ISETP.NE.U32.AND P0, PT, R16.reuse, RZ, PT ;  /* 0x000000ff1000720c */ /* 0x040fe40003f05070 */
[C---:B------:R-:W-:Y:S02]  /*0e90*/  ISETP.LT.U32.AND P4, PT, R16.reuse, UR11, PT ;  /* 0x0000000b10007c0c */ /* 0x040fe4000bf81070 */
[----:B------:R-:W-:Y:S02]  /*0ea0*/  ISETP.LE.U32.AND P1, PT, R16, c[0x0][0x188], PT ;  /* 0x0000620010007a0c */ /* 0x000fe40003f23070 */
[C---:B------:R-:W-:Y:S02]  /*0eb0*/  ISETP.GE.AND.EX P5, PT, R8.reuse, UR17, PT, P5 ;  /* 0x0000001108007c0c */ /* 0x040fe4000bfa6350 */
[C---:B------:R-:W-:Y:S02]  /*0ec0*/  ISETP.NE.AND.EX P0, PT, R8.reuse, RZ, PT, P0 ;  /* 0x000000ff0800720c */ /* 0x040fe40003f05300 */
[----:B------:R-:W-:-:S02]  /*0ed0*/  ISETP.LE.AND.EX P6, PT, R8, UR7, PT, P1 ;  /* 0x0000000708007c0c */ /* 0x000fc4000bfc3310 */
[C---:B------:R-:W-:Y:S02]  /*0ee0*/  ISETP.LT.AND.EX P4, PT, R8.reuse, UR16, P5, P4 ;  /* 0x0000001008007c0c */ /* 0x040fe4000af81340 */
[----:B------:R-:W-:Y:S01]  /*0ef0*/  ISETP.LE.AND.EX P3, PT, R8, UR7, P0, P1 ;  /* 0x0000000708007c0c */ /* 0x000fe20008763310 */
[----:B------:R-:W-:Y:S07]  /*0f00*/  @P2 BRA `(.L_x_864) ;  /* 0x0000058000002947 */ /* 0x000fee0003800000 */
[----:B------:R-:W-:Y:S01]  /*0f10*/  IADD3 R10, P5, -R6, c[0x0][0x180], RZ ;  /* 0x00006000060a7a10 */ /* 0x000fe20007fbe1ff */
[----:B------:R-:W-:Y:S01]  /*0f20*/  BSSY B2, `(.L_x_865) ;  /* 0x000001b000027945 */ /* 0x000fe20003800000 */
[----:B------:R-:W-:Y:S02]  /*0f30*/  IADD3 R14, P2, R16, c[0x0][0x188], RZ ;  /* 0x00006200100e7a10 */ /* 0x000fe40007f5e0ff */
[----:B------:R-:W-:Y:S02]  /*0f40*/  IADD3.X R9, ~R7, UR9, RZ, P5, !PT ;  /* 0x0000000907097c10 */ /* 0x000fe4000affe5ff */
[C---:B------:R-:W-:Y:S02]  /*0f50*/  IADD3.X R15, R8.reuse, UR7, RZ, P2, !PT ;  /* 0x00000007080f7c10 */ /* 0x040fe400097fe4ff */
[----:B------:R-:W-:Y:S01]  /*0f60*/  ISETP.LE.AND.EX P1, PT, R8, UR7, PT, P1 ;  /* 0x0000000708007c0c */ /* 0x000fe2000bf23310 */
[----:B------:R-:W-:-:S02]  /*0f70*/  IMAD R9, R9, UR8, RZ ;  /* 0x0000000809097c24 */ /* 0x000fc4000f8e02ff */
[----:B------:R-:W-:-:S04]  /*0f80*/  IMAD.WIDE.U32 R14, R10, UR8, R14 ;  /* 0x000000080a0e7c25 */ /* 0x000fc8000f8e000e */
[----:B------:R-:W-:Y:S01]  /*0f90*/  IMAD R9, R10, UR10, R9 ;  /* 0x0000000a0a097c24 */ /* 0x000fe2000f8e0209 */
[----:B------:R-:W-:-:S03]  /*0fa0*/  ISETP.GE.U32.AND P2, PT, R14, UR26, PT ;  /* 0x0000001a0e007c0c */ /* 0x000fc6000bf46070 */
[----:B------:R-:W-:-:S05]  /*0fb0*/  IMAD.IADD R17, R15, 0x1, R9 ;  /* 0x000000010f117824 */ /* 0x000fca00078e0209 */
[----:B------:R-:W-:-:S13]  /*0fc0*/  ISETP.GE.AND.EX P2, PT, R17, UR20, PT, P2 ;  /* 0x0000001411007c0c */ /* 0x000fda000bf46320 */
[----:B------:R-:W-:Y:S05]  /*0fd0*/  @P2 BRA `(.L_x_866) ;  /* 0x000000f000002947 */ /* 0x000fea0003800000 */
[C---:B------:R-:W-:Y:S02]  /*0fe0*/  IMAD R11, R2.reuse, UR46, RZ ;  /* 0x0000002e020b7c24 */ /* 0x040fe4000f8e02ff */
[----:B------:R-:W-:-:S04]  /*0ff0*/  IMAD.WIDE.U32 R18, R2, UR30, RZ ;  /* 0x0000001e02127c25 */ /* 0x000fc8000f8e00ff */
[----:B------:R-:W-:-:S04]  /*1000*/  IMAD R11, R3, UR30, R11 ;  /* 0x0000001e030b7c24 */ /* 0x000fc8000f8e020b */
[----:B------:R-:W-:Y:S02]  /*1010*/  IMAD.IADD R19, R19, 0x1, R11 ;  /* 0x0000000113137824 */ /* 0x000fe400078e020b */
[----:B------:R-:W-:Y:S02]  /*1020*/  IMAD R11, R5, UR26, RZ ;  /* 0x0000001a050b7c24 */ /* 0x000fe4000f8e02ff */
[----:B------:R-:W-:-:S04]  /*1030*/  IMAD.WIDE.U32 R18, R4, UR26, R18 ;  /* 0x0000001a04127c25 */ /* 0x000fc8000f8e0012 */
[----:B------:R-:W-:Y:S01]  /*1040*/  IMAD R11, R4, UR20, R11 ;  /* 0x00000014040b7c24 */ /* 0x000fe2000f8e020b */
[----:B------:R-:W-:-:S04]  /*1050*/  IADD3 R15, P2, R14, R18, RZ ;  /* 0x000000120e0f7210 */ /* 0x000fc80007f5e0ff */
[----:B------:R-:W-:Y:S02]  /*1060*/  IADD3.X R18, R17, R19, R11, P2, !PT ;  /* 0x0000001311127210 */ /* 0x000fe400017fe40b */
[----:B------:R-:W-:-:S04]  /*1070*/  LEA R14, P2, R15, c[0x0][0x168], 0x1 ;  /* 0x00005a000f0e7a11 */ /* 0x000fc800078408ff */
[----:B------:R-:W-:-:S05]  /*1080*/  LEA.HI.X R15, R15, c[0x0][0x16c], R18, 0x1, P2 ;  /* 0x00005b000f0f7a11 */ /* 0x000fca00010f0c12 */
[----:B------:R-:W2:Y:S02]  /*1090*/  LDG.E.U16 R14, [R14.64] ;  /* 0x000000220e0e7981 */ /* 0x000ea4000c1e1500 */
[----:B--2---:R-:W-:-:S05]  /*10a0*/  PRMT R14, RZ, 0x5410, R14 ;  /* 0x00005410ff0e7816 */ /* 0x004fca000000000e */
[----:B------:R-:W-:-:S05]  /*10b0*/  FADD.FTZ R12, RZ, R14 ;  /* 0x0000000eff0c7221 */ /* 0x000fca0000010000 */
[----:B------:R-:W-:Y:S02]  /*10c0*/  F2FP.BF16.PACK_AB R12, RZ, R12 ;  /* 0x0000000cff0c723e */ /* 0x000fe400000010ff */
.L_x_866:
[----:B------:R-:W-:Y:S05]  /*10d0*/  BSYNC B2 ;  /* 0x0000000000027941 */ /* 0x000fea0003800000 */
.L_x_865:
[----:B------:R-:W-:Y:S05]  /*10e0*/  @P0 BRA P1, `(.L_x_867) ;  /* 0x0000022000000947 */ /* 0x000fea0000800000 */
[----:B------:R-:W-:Y:S05]  /*10f0*/  @!P4 BRA `(.L_x_864) ;  /* 0x000003900000c947 */ /* 0x000fea0003800000 */
[----:B------:R-:W-:Y:S01]  /*1100*/  IADD3 R17, P1, R16, -UR11, RZ ;  /* 0x8000000b10117c10 */ /* 0x000fe2000ff3e0ff */
[----:B------:R-:W-:Y:S02]  /*1110*/  IMAD.U32 R14, RZ, RZ, UR12 ;  /* 0x0000000cff0e7e24 */ /* 0x000fe4000f8e00ff */
[----:B------:R-:W-:Y:S01]  /*1120*/  IMAD.U32 R15, RZ, RZ, UR21 ;  /* 0x00000015ff0f7e24 */ /* 0x000fe2000f8e00ff */
[----:B------:R-:W-:Y:S02]  /*1130*/  IADD3.X R18, R8, ~UR16, RZ, P1, !PT ;  /* 0x8000001008127c10 */ /* 0x000fe40008ffe4ff */
[----:B------:R-:W-:Y:S01]  /*1140*/  IADD3 R20, P2, RZ, -R17, RZ ;  /* 0x80000011ff147210 */ /* 0x000fe20007f5e0ff */
[----:B------:R-:W-:Y:S01]  /*1150*/  IMAD.WIDE.U32 R10, R10, UR8, R14 ;  /* 0x000000080a0a7c25 */ /* 0x000fe2000f8e000e */
[----:B------:R-:W-:-:S03]  /*1160*/  ISETP.LT.AND P1, PT, R18, RZ, PT ;  /* 0x000000ff1200720c */ /* 0x000fc60003f21270 */
[----:B------:R-:W-:Y:S01]  /*1170*/  IMAD.X R15, RZ, RZ, ~R18, P2 ;  /* 0x000000ffff0f7224 */ /* 0x000fe200010e0e12 */
[----:B------:R-:W-:-:S04]  /*1180*/  SEL R17, R20, R17, P1 ;  /* 0x0000001114117207 */ /* 0x000fc80000800000 */
[----:B------:R-:W-:Y:S02]  /*1190*/  SEL R18, R15, R18, P1 ;  /* 0x000000120f127207 */ /* 0x000fe40000800000 */
[----:B------:R-:W-:-:S04]  /*11a0*/  IADD3 R17, P1, R10, R17, RZ ;  /* 0x000000110a117210 */ /* 0x000fc80007f3e0ff */
[----:B------:R-:W-:Y:S02]  /*11b0*/  IADD3.X R15, R18, R9, R11, P1, !PT ;  /* 0x00000009120f7210 */ /* 0x000fe40000ffe40b */
[----:B------:R-:W-:-:S04]  /*11c0*/  ISETP.GE.U32.AND P1, PT, R17, UR26, PT ;  /* 0x0000001a11007c0c */ /* 0x000fc8000bf26070 */
[----:B------:R-:W-:-:S04]  /*11d0*/  ISETP.GE.AND.EX P1, PT, R15, UR20, PT, P1 ;  /* 0x000000140f007c0c */ /* 0x000fc8000bf26310 */
[----:B------:R-:W-:-:S13]  /*11e0*/  ISETP.LT.OR P1, PT, R15, RZ, P1 ;  /* 0x000000ff0f00720c */ /* 0x000fda0000f21670 */
        /* <DEDUP_REMOVED lines=12> */
[----:B------:R-:W2:Y:S01]  /*12b0*/  LDG.E.U16 R10, [R10.64] ;  /* 0x000000220a0a7981 */ /* 0x000ea2000c1e1500 */
[----:B------:R-:W-:Y:S02]  /*12c0*/  PRMT R12, RZ, 0x5410, R12 ;  /* 0x00005410ff0c7816 */ /* 0x000fe4000000000c */
[----:B--2---:R-:W-:-:S05]  /*12d0*/  PRMT R9, RZ, 0x5410, R10 ;  /* 0x00005410ff097816 */ /* 0x004fca000000000a */
[----:B------:R-:W-:-:S05]  /*12e0*/  FADD.FTZ R12, R12, R9 ;  /* 0x000000090c0c7221 */ /* 0x000fca0000010000 */
[----:B------:R-:W-:Y:S01]  /*12f0*/  F2FP.BF16.PACK_AB R12, RZ, R12 ;  /* 0x0000000cff0c723e */ /* 0x000fe200000010ff */
[----:B------:R-:W-:Y:S05]  /*1300*/  BRA `(.L_x_864) ;  /* 0x0000018000007947 */ /* 0x000fea0003800000 */
.L_x_867:
[----:B------:R-:W-:-:S04]  /*1310*/  IADD3 R14, P1, -R16, c[0x0][0x188], RZ ;  /* 0x00006200100e7a10 */ /* 0x000fc80007f3e1ff */
[----:B------:R-:W-:-:S05]  /*1320*/  IADD3.X R15, ~R8, UR7, RZ, P1, !PT ;  /* 0x00000007080f7c10 */ /* 0x000fca0008ffe5ff */
[----:B------:R-:W-:-:S04]  /*1330*/  IMAD.WIDE.U32 R10, R10, UR8, R14 ;  /* 0x000000080a0a7c25 */ /* 0x000fc8000f8e000e */
[----:B------:R-:W-:Y:S01]  /*1340*/  IMAD.IADD R9, R9, 0x1, R11 ;  /* 0x0000000109097824 */ /* 0x000fe200078e020b */
        /* <DEDUP_REMOVED lines=19> */
[----:B------:R-:W-:Y:S02]  /*1480*/  F2FP.BF16.PACK_AB R12, RZ, R12 ;  /* 0x0000000cff0c723e */ /* 0x000fe400000010ff */
.L_x_864:
[----:B------:R-:W-:Y:S05]  /*1490*/  BSYNC B1 ;  /* 0x0000000000017941 */ /* 0x000fea0003800000 */
.L_x_863:
[C---:B------:R-:W-:Y:S01]  /*14a0*/  ISETP.GE.U32.AND P1, PT, R6.reuse, UR13, PT ;  /* 0x0000000d06007c0c */ /* 0x040fe2000bf26070 */
[----:B------:R-:W-:Y:S01]  /*14b0*/  BSSY B2, `(.L_x_868) ;  /* 0x00000af000027945 */ /* 0x000fe20003800000 */
[----:B------:R-:W-:Y:S01]  /*14c0*/  ISETP.LT.U32.AND P2, PT, R6, UR18, PT ;  /* 0x0000001206007c0c */ /* 0x000fe2000bf41070 */
[----:B------:R-:W-:Y:S01]  /*14d0*/  BSSY B1, `(.L_x_869) ;  /* 0x0000088000017945 */ /* 0x000fe20003800000 */
[C---:B------:R-:W-:Y:S02]  /*14e0*/  ISETP.GE.AND.EX P1, PT, R7.reuse, UR15, PT, P1 ;  /* 0x0000000f07007c0c */ /* 0x040fe4000bf26310 */
[----:B------:R-:W-:-:S13]  /*14f0*/  ISETP.LT.AND.EX P2, PT, R7, UR19, PT, P2 ;  /* 0x0000001307007c0c */ /* 0x000fda000bf41320 */
[----:B------:R-:W-:Y:S05]  /*1500*/  @P1 BRA P2, `(.L_x_870) ;  /* 0x0000002000001947 */ /* 0x000fea0001000000 */
[----:B------:R-:W-:Y:S05]  /*1510*/  @!P3 BRA `(.L_x_871) ;  /* 0x000008100000b947 */ /* 0x000fea0003800000 */
[----:B------:R-:W-:Y:S05]  /*1520*/  BRA `(.L_x_872) ;  /* 0x0000062000007947 */ /* 0x000fea0003800000 */
.L_x_870:
[----:B------:R-:W-:Y:S01]  /*1530*/  IADD3 R9, P1, R6, -UR18, RZ ;  /* 0x8000001206097c10 */ /* 0x000fe2000ff3e0ff */
[----:B------:R-:W-:Y:S01]  /*1540*/  IMAD.U32 R18, RZ, RZ, UR18 ;  /* 0x00000012ff127e24 */ /* 0x000fe2000f8e00ff */
[----:B------:R-:W-:Y:S02]  /*1550*/  BSSY B3, `(.L_x_873) ;  /* 0x0000024000037945 */ /* 0x000fe40003800000 */
[----:B------:R-:W-:Y:S02]  /*1560*/  IADD3.X R10, R7, ~UR19, RZ, P1, !PT ;  /* 0x80000013070a7c10 */ /* 0x000fe40008ffe4ff */
[----:B------:R-:W-:Y:S02]  /*1570*/  IADD3 R14, P2, RZ, -R9, RZ ;  /* 0x80000009ff0e7210 */ /* 0x000fe40007f5e0ff */
[----:B------:R-:W-:-:S03]  /*1580*/  ISETP.LT.AND P1, PT, R10, RZ, PT ;  /* 0x000000ff0a00720c */ /* 0x000fc60003f21270 */
[----:B------:R-:W-:Y:S01]  /*1590*/  IMAD.X R11, RZ, RZ, ~R10, P2 ;  /* 0x000000ffff0b7224 */ /* 0x000fe200010e0e0a */
[----:B------:R-:W-:-:S04]  /*15a0*/  SEL R9, R14, R9, P1 ;  /* 0x000000090e097207 */ /* 0x000fc80000800000 */
[----:B------:R-:W-:Y:S01]  /*15b0*/  SEL R10, R11, R10, P1 ;  /* 0x0000000a0b0a7207 */ /* 0x000fe20000800000 */
[----:B------:R-:W-:Y:S01]  /*15c0*/  IMAD.U32 R11, RZ, RZ, UR9 ;  /* 0x00000009ff0b7e24 */ /* 0x000fe2000f8e00ff */
[----:B------:R-:W-:-:S04]  /*15d0*/  IADD3 R9, P1, P2, R9, c[0x0][0x180], R18 ;  /* 0x0000600009097a10 */ /* 0x000fc80007a3e012 */
[----:B------:R-:W-:-:S05]  /*15e0*/  IADD3.X R10, R10, UR19, R11, P1, P2 ;  /* 0x000000130a0a7c10 */ /* 0x000fca0008fe440b */
[----:B------:R-:W-:Y:S02]  /*15f0*/  IMAD R14, R10, UR8, RZ ;  /* 0x000000080a0e7c24 */ /* 0x000fe4000f8e02ff */
[----:B------:R-:W-:-:S04]  /*1600*/  IMAD.WIDE.U32 R10, R9, UR8, RZ ;  /* 0x00000008090a7c25 */ /* 0x000fc8000f8e00ff */
[----:B------:R-:W-:Y:S01]  /*1610*/  IMAD R9, R9, UR10, R14 ;  /* 0x0000000a09097c24 */ /* 0x000fe2000f8e020e */
[----:B------:R-:W-:-:S03]  /*1620*/  IADD3 R17, P2, P3, R10, c[0x0][0x188], R16 ;  /* 0x000062000a117a10 */ /* 0x000fc60007b5e010 */
[----:B------:R-:W-:Y:S01]  /*1630*/  IMAD.IADD R9, R11, 0x1, R9 ;  /* 0x000000010b097824 */ /* 0x000fe200078e0209 */
[----:B------:R-:W-:-:S04]  /*1640*/  ISETP.GE.U32.AND P1, PT, R17, UR26, PT ;  /* 0x0000001a11007c0c */ /* 0x000fc8000bf26070 */
[----:B------:R-:W-:-:S04]  /*1650*/  IADD3.X R19, R9, UR7, R8, P2, P3 ;  /* 0x0000000709137c10 */ /* 0x000fc800097e6408 */
        /* <DEDUP_REMOVED lines=14> */
[----:B------:R0:W2:Y:S02]  /*1740*/  LDG.E.U16 R14, [R14.64] ;  /* 0x000000220e0e7981 */ /* 0x0000a4000c1e1500 */
[----:B0-----:R-:W-:Y:S02]  /*1750*/  PRMT R15, RZ, 0x5410, R12 ;  /* 0x00005410ff0f7816 */ /* 0x001fe4000000000c */
[----:B--2---:R-:W-:-:S05]  /*1760*/  PRMT R14, RZ, 0x5410, R14 ;  /* 0x00005410ff0e7816 */ /* 0x004fca000000000e */
[----:B------:R-:W-:-:S05]  /*1770*/  FADD.FTZ R12, R15, R14 ;  /* 0x0000000e0f0c7221 */ /* 0x000fca0000010000 */
[----:B------:R-:W-:Y:S02]  /*1780*/  F2FP.BF16.PACK_AB R12, RZ, R12 ;  /* 0x0000000cff0c723e */ /* 0x000fe400000010ff */
.L_x_874:
[----:B------:R-:W-:Y:S05]  /*1790*/  BSYNC B3 ;  /* 0x0000000000037941 */ /* 0x000fea0003800000 */
.L_x_873:
[----:B------:R-:W-:Y:S05]  /*17a0*/  @P0 BRA P6, `(.L_x_875) ;  /* 0x0000022000000947 */ /* 0x000fea0003000000 */
[----:B------:R-:W-:Y:S01]  /*17b0*/  @!P4 BREAK B1 ;  /* 0x000000000001c942 */ /* 0x000fe20003800000 */
[----:B------:R-:W-:Y:S05]  /*17c0*/  @!P4 BRA `(.L_x_876) ;  /* 0x000007d00000c947 */ /* 0x000fea0003800000 */
[----:B------:R-:W-:Y:S01]  /*17d0*/  IADD3 R11, P0, R16, -UR11, RZ ;  /* 0x8000000b100b7c10 */ /* 0x000fe2000ff1e0ff */
[----:B------:R-:W-:Y:S03]  /*17e0*/  BSSY B3, `(.L_x_877) ;  /* 0x000001d000037945 */ /* 0x000fe60003800000 */
[----:B------:R-:W-:Y:S02]  /*17f0*/  IADD3.X R14, R8, ~UR16, RZ, P0, !PT ;  /* 0x80000010080e7c10 */ /* 0x000fe400087fe4ff */
[----:B------:R-:W-:Y:S02]  /*1800*/  IADD3 R18, P1, RZ, -R11, RZ ;  /* 0x8000000bff127210 */ /* 0x000fe40007f3e0ff */
[----:B------:R-:W-:-:S03]  /*1810*/  ISETP.LT.AND P0, PT, R14, RZ, PT ;  /* 0x000000ff0e00720c */ /* 0x000fc60003f01270 */
[----:B------:R-:W-:Y:S01]  /*1820*/  IMAD.X R15, RZ, RZ, ~R14, P1 ;  /* 0x000000ffff0f7224 */ /* 0x000fe200008e0e0e */
[----:B------:R-:W-:-:S04]  /*1830*/  SEL R11, R18, R11, P0 ;  /* 0x0000000b120b7207 */ /* 0x000fc80000000000 */
[----:B------:R-:W-:Y:S02]  /*1840*/  SEL R14, R15, R14, P0 ;  /* 0x0000000e0f0e7207 */ /* 0x000fe40000000000 */
[----:B------:R-:W-:-:S04]  /*1850*/  IADD3 R15, P0, P1, R10, UR12, R11 ;  /* 0x0000000c0a0f7c10 */ /* 0x000fc8000f91e00b */
[----:B------:R-:W-:Y:S02]  /*1860*/  IADD3.X R17, R9, UR21, R14, P0, P1 ;  /* 0x0000001509117c10 */ /* 0x000fe400087e240e */
        /* <DEDUP_REMOVED lines=20> */
.L_x_878:
[----:B------:R-:W-:Y:S05]  /*19b0*/  BSYNC B3 ;  /* 0x0000000000037941 */ /* 0x000fea0003800000 */
.L_x_877:
[----:B------:R-:W-:Y:S05]  /*19c0*/  BRA `(.L_x_879) ;  /* 0x0000038000007947 */ /* 0x000fea0003800000 */
.L_x_875:
[----:B------:R-:W-:Y:S01]  /*19d0*/  IADD3 R15, P0, P1, R10, c[0x0][0x188], -R16 ;  /* 0x000062000a0f7a10 */ /* 0x000fe2000791e810 */
[----:B------:R-:W-:Y:S03]  /*19e0*/  BSSY B3, `(.L_x_872) ;  /* 0x0000016000037945 */ /* 0x000fe60003800000 */
[----:B------:R-:W-:Y:S02]  /*19f0*/  IADD3.X R17, R9, UR7, ~R8, P0, P1 ;  /* 0x0000000709117c10 */ /* 0x000fe400087e2c08 */
        /* <DEDUP_REMOVED lines=20> */
.L_x_880:
[----:B------:R-:W-:Y:S05]  /*1b40*/  BSYNC B3 ;  /* 0x0000000000037941 */ /* 0x000fea0003800000 */
.L_x_872:
[----:B------:R-:W-:Y:S01]  /*1b50*/  IADD3 R9, P0, R6, c[0x0][0x180], RZ ;  /* 0x0000600006097a10 */ /* 0x000fe20007f1e0ff */
[----:B------:R-:W-:Y:S01]  /*1b60*/  BSSY B3, `(.L_x_871) ;  /* 0x000001c000037945 */ /* 0x000fe20003800000 */
[----:B------:R-:W-:Y:S02]  /*1b70*/  IADD3 R10, P1, -R16, c[0x0][0x188], RZ ;  /* 0x00006200100a7a10 */ /* 0x000fe40007f3e1ff */
[----:B------:R-:W-:Y:S02]  /*1b80*/  IADD3.X R14, R7, UR9, RZ, P0, !PT ;  /* 0x00000009070e7c10 */ /* 0x000fe400087fe4ff */
[----:B------:R-:W-:-:S03]  /*1b90*/  IADD3.X R11, ~R8, UR7, RZ, P1, !PT ;  /* 0x00000007080b7c10 */ /* 0x000fc60008ffe5ff */
[----:B------:R-:W-:Y:S02]  /*1ba0*/  IMAD R14, R14, UR8, RZ ;  /* 0x000000080e0e7c24 */ /* 0x000fe4000f8e02ff */
[----:B------:R-:W-:-:S04]  /*1bb0*/  IMAD.WIDE.U32 R10, R9, UR8, R10 ;  /* 0x00000008090a7c25 */ /* 0x000fc8000f8e000a */
[----:B------:R-:W-:Y:S01]  /*1bc0*/  IMAD R9, R9, UR10, R14 ;  /* 0x0000000a09097c24 */ /* 0x000fe2000f8e020e */
[----:B------:R-:W-:-:S03]  /*1bd0*/  ISETP.GE.U32.AND P0, PT, R10, UR26, PT ;  /* 0x0000001a0a007c0c */ /* 0x000fc6000bf06070 */
[----:B------:R-:W-:-:S05]  /*1be0*/  IMAD.IADD R9, R11, 0x1, R9 ;  /* 0x000000010b097824 */ /* 0x000fca00078e0209 */
        /* <DEDUP_REMOVED lines=19> */
.L_x_881:
[----:B------:R-:W-:Y:S05]  /*1d20*/  BSYNC B3 ;  /* 0x0000000000037941 */ /* 0x000fea0003800000 */
.L_x_871:
[----:B------:R-:W-:Y:S01]  /*1d30*/  @!P4 BREAK B1 ;  /* 0x000000000001c942 */ /* 0x000fe20003800000 */
[----:B------:R-:W-:Y:S05]  /*1d40*/  @!P4 BRA `(.L_x_876) ;  /* 0x000002500000c947 */ /* 0x000fea0003800000 */
.L_x_879:
[----:B------:R-:W-:Y:S05]  /*1d50*/  BSYNC B1 ;  /* 0x0000000000017941 */ /* 0x000fea0003800000 */
.L_x_869:
[----:B------:R-:W-:Y:S01]  /*1d60*/  IADD3 R9, P0, R16, -UR11, RZ ;  /* 0x8000000b10097c10 */ /* 0x000fe2000ff1e0ff */
[----:B------:R-:W-:Y:S01]  /*1d70*/  IMAD.U32 R10, RZ, RZ, UR12 ;  /* 0x0000000cff0a7e24 */ /* 0x000fe2000f8e00ff */
[----:B------:R-:W-:Y:S01]  /*1d80*/  IADD3 R15, P1, R6, c[0x0][0x180], RZ ;  /* 0x00006000060f7a10 */ /* 0x000fe20007f3e0ff */
[----:B------:R-:W-:Y:S01]  /*1d90*/  IMAD.U32 R11, RZ, RZ, UR21 ;  /* 0x00000015ff0b7e24 */ /* 0x000fe2000f8e00ff */
[----:B------:R-:W-:Y:S02]  /*1da0*/  IADD3.X R14, R8, ~UR16, RZ, P0, !PT ;  /* 0x80000010080e7c10 */ /* 0x000fe400087fe4ff */
[----:B------:R-:W-:Y:S01]  /*1db0*/  IADD3.X R17, R7, UR9, RZ, P1, !PT ;  /* 0x0000000907117c10 */ /* 0x000fe20008ffe4ff */
[----:B------:R-:W-:Y:S01]  /*1dc0*/  IMAD.WIDE.U32 R10, R15, UR8, R10 ;  /* 0x000000080f0a7c25 */ /* 0x000fe2000f8e000a */
[----:B------:R-:W-:Y:S02]  /*1dd0*/  IADD3 R20, P1, RZ, -R9, RZ ;  /* 0x80000009ff147210 */ /* 0x000fe40007f3e0ff */
[----:B------:R-:W-:Y:S01]  /*1de0*/  ISETP.LT.AND P0, PT, R14, RZ, PT ;  /* 0x000000ff0e00720c */ /* 0x000fe20003f01270 */
[----:B------:R-:W-:-:S02]  /*1df0*/  IMAD R18, R17, UR8, RZ ;  /* 0x0000000811127c24 */ /* 0x000fc4000f8e02ff */
[----:B------:R-:W-:Y:S01]  /*1e00*/  IMAD.X R17, RZ, RZ, ~R14, P1 ;  /* 0x000000ffff117224 */ /* 0x000fe200008e0e0e */
[----:B------:R-:W-:Y:S01]  /*1e10*/  SEL R9, R20, R9, P0 ;  /* 0x0000000914097207 */ /* 0x000fe20000000000 */
[----:B------:R-:W-:-:S03]  /*1e20*/  IMAD R15, R15, UR10, R18 ;  /* 0x0000000a0f0f7c24 */ /* 0x000fc6000f8e0212 */
        /* <DEDUP_REMOVED lines=23> */
.L_x_876:
[----:B------:R-:W-:Y:S05]  /*1fa0*/  BSYNC B2 ;  /* 0x0000000000027941 */ /* 0x000fea0003800000 */
.L_x_868:
[----:B------:R-:W-:Y:S02]  /*1fb0*/  IMAD.U32 R11, RZ, RZ, UR9 ;  /* 0x00000009ff0b7e24 */ /* 0x000fe4000f8e00ff */
[----:B------:R-:W-:Y:S02]  /*1fc0*/  IMAD.MOV.U32 R10, RZ, RZ, c[0x0][0x180] ;  /* 0x00006000ff0a7624 */ /* 0x000fe400078e00ff */
[----:B------:R-:W-:Y:S02]  /*1fd0*/  IMAD.U32 R15, RZ, RZ, UR7 ;  /* 0x00000007ff0f7e24 */ /* 0x000fe4000f8e00ff */
[----:B------:R-:W-:Y:S02]  /*1fe0*/  IMAD.MOV.U32 R14, RZ, RZ, c[0x0][0x188] ;  /* 0x00006200ff0e7624 */ /* 0x000fe400078e00ff */
[C---:B------:R-:W-:Y:S02]  /*1ff0*/  IMAD R9, R2.reuse, UR45, RZ ;  /* 0x0000002d02097c24 */ /* 0x040fe4000f8e02ff */
[----:B------:R-:W-:-:S04]  /*2000*/  IMAD.WIDE.U32 R10, R2, UR32, R10 ;  /* 0x00000020020a7c25 */ /* 0x000fc8000f8e000a */
[----:B------:R-:W-:Y:S01]  /*2010*/  IMAD R17, R5, UR26, RZ ;  /* 0x0000001a05117c24 */ /* 0x000fe2000f8e02ff */
[----:B------:R-:W-:Y:S01]  /*2020*/  IADD3 R5, P0, R6, R10, RZ ;  /* 0x0000000a06057210 */ /* 0x000fe20007f1e0ff */
[----:B------:R-:W-:-:S04]  /*2030*/  IMAD.WIDE.U32 R14, R4, UR26, R14 ;  /* 0x0000001a040e7c25 */ /* 0x000fc8000f8e000e */
[----:B------:R-:W-:Y:S01]  /*2040*/  IMAD R9, R3, UR32, R9 ;  /* 0x0000002003097c24 */ /* 0x000fe2000f8e0209 */
[----:B------:R-:W-:Y:S01]  /*2050*/  IADD3 R2, P1, R16, R14, RZ ;  /* 0x0000000e10027210 */ /* 0x000fe20007f3e0ff */
[----:B------:R-:W-:-:S03]  /*2060*/  IMAD R17, R4, UR20, R17 ;  /* 0x0000001404117c24 */ /* 0x000fc6000f8e0211 */
[----:B------:R-:W-:Y:S02]  /*2070*/  IADD3.X R6, R7, R11, R9, P0, !PT ;  /* 0x0000000b07067210 */ /* 0x000fe400007fe409 */
[----:B------:R-:W-:-:S03]  /*2080*/  IADD3.X R3, R8, R17, R15, P1, !PT ;  /* 0x0000001108037210 */ /* 0x000fc60000ffe40f */
[----:B------:R-:W-:Y:S02]  /*2090*/  IMAD R6, R6, UR8, RZ ;  /* 0x0000000806067c24 */ /* 0x000fe4000f8e02ff */
[----:B------:R-:W-:-:S04]  /*20a0*/  IMAD.WIDE.U32 R2, R5, UR8, R2 ;  /* 0x0000000805027c25 */ /* 0x000fc8000f8e0002 */
[----:B------:R-:W-:Y:S01]  /*20b0*/  IMAD R5, R5, UR10, R6 ;  /* 0x0000000a05057c24 */ /* 0x000fe2000f8e0206 */
[----:B------:R-:W-:-:S03]  /*20c0*/  LEA R4, P0, R2, c[0x0][0x168], 0x1 ;  /* 0x00005a0002047a11 */ /* 0x000fc600078008ff */
[----:B------:R-:W-:-:S05]  /*20d0*/  IMAD.IADD R3, R3, 0x1, R5 ;  /* 0x0000000103037824 */ /* 0x000fca00078e0205 */
[----:B------:R-:W-:Y:S02]  /*20e0*/  LEA.HI.X R5, R2, c[0x0][0x16c], R3, 0x1, P0 ;  /* 0x00005b0002057a11 */ /* 0x000fe400000f0c03 */
[----:B------:R-:W-:-:S03]  /*20f0*/  LEA R2, P0, R0, c[0x0][0x160], 0x1 ;  /* 0x0000580000027a11 */ /* 0x000fc600078008ff */
[----:B------:R-:W2:Y:S01]  /*2100*/  LDG.E.U16 R4, [R4.64] ;  /* 0x0000002204047981 */ /* 0x000ea2000c1e1500 */
[----:B------:R-:W-:-:S05]  /*2110*/  LEA.HI.X R3, R0, c[0x0][0x164], R13, 0x1, P0 ;  /* 0x0000590000037a11 */ /* 0x000fca00000f0c0d */
[----:B------:R-:W3:Y:S01]  /*2120*/  LDG.E.U16 R6, [R2.64] ;  /* 0x0000002202067981 */ /* 0x000ee2000c1e1500 */
[----:B------:R-:W-:Y:S02]  /*2130*/  PRMT R12, RZ, 0x5410, R12 ;  /* 0x00005410ff0c7816 */ /* 0x000fe4000000000c */
[----:B--2---:R-:W-:-:S05]  /*2140*/  PRMT R5, RZ, 0x5410, R4 ;  /* 0x00005410ff057816 */ /* 0x004fca0000000004 */
[----:B------:R-:W-:Y:S01]  /*2150*/  FADD.FTZ R12, R12, R5 ;  /* 0x000000050c0c7221 */ /* 0x000fe20000010000 */
[----:B---3--:R-:W-:-:S04]  /*2160*/  PRMT R6, RZ, 0x5410, R6 ;  /* 0x00005410ff067816 */ /* 0x008fc80000000006 */
[----:B------:R-:W-:-:S04]  /*2170*/  F2FP.BF16.PACK_AB R12, RZ, R12 ;  /* 0x0000000cff0c723e */ /* 0x000fc800000010ff */
[----:B------:R-:W-:Y:S01]  /*2180*/  PRMT R5, RZ, 0x5410, R12 ;  /* 0x00005410ff057816 */ /* 0x000fe2000000000c */
[----:B------:R-:W-:-:S04]  /*2190*/  IMAD.MOV.U32 R12, RZ, RZ, R0 ;  /* 0x000000ffff0c7224 */ /* 0x000fc800078e0000 */
[----:B------:R-:W-:Y:S02]  /*21a0*/  FADD.FTZ R6, R6, R5 ;  /* 0x0000000506067221 */ /* 0x000fe40000010000 */
[----:B------:R-:W-:-:S03]  /*21b0*/  IMAD.MOV.U32 R5, RZ, RZ, c[0x0][0xc] ;  /* 0x00000300ff057624 */ /* 0x000fc600078e00ff */
[----:B------:R-:W-:Y:S01]  /*21c0*/  F2FP.BF16.PACK_AB R6, RZ, R6 ;  /* 0x00000006ff06723e */ /* 0x000fe200000010ff */
[----:B------:R-:W-:-:S04]  /*21d0*/  IMAD.WIDE.U32 R12, R5, c[0x0][0x0], R12 ;  /* 0x00000000050c7a25 */ /* 0x000fc800078e000c */
[----:B------:R0:W-:Y:S01]  /*21e0*/  STG.E.U16 [R2.64], R6 ;  /* 0x0000000602007986 */ /* 0x0001e2000c101522 */
[----:B------:R-:W-:Y:S01]  /*21f0*/  ISETP.GE.U32.AND P0, PT, R12, UR24, PT ;  /* 0x000000180c007c0c */ /* 0x000fe2000bf06070 */
[----:B------:R-:W-:-:S03]  /*2200*/  IMAD.MOV.U32 R0, RZ, RZ, R12 ;  /* 0x000000ffff007224 */ /* 0x000fc600078e000c */
[----:B------:R-:W-:-:S13]  /*2210*/  ISETP.GE.AND.EX P0, PT, R13, UR6, PT, P0 ;  /* 0x000000060d007c0c */ /* 0x000fda000bf06300 */
[----:B0-----:R-:W-:Y:S01]  /*2220*/  @P0 CALL.REL.NOINC `(.L_x_882) ;  /* 0x0000001000000944 */ /* 0x001fe20003c00000 */
[----:B------:R-:W-:Y:S05]  /*2230*/  BRA `(.L_x_883) ;  /* 0xffffe2a000007947 */ /* 0x000fea000383ffff */
.L_x_882:
[----:B------:R-:W-:Y:S05]  /*2240*/  BSYNC B0 ;  /* 0x0000000000007941 */ /* 0x000fea0003800000 */
.L_x_850:
[----:B------:R-:W-:Y:S01]  /*2250*/  WARPSYNC 0xffffffff ;  /* 0xffffffff00007948 */ /* 0x000fe20003800000 */
[----:B------:R-:W-:Y:S05]  /*2260*/  EXIT ;  /* 0x000000000000794d */ /* 0x000fea0003800000 */
        .weak           $__internal_68_$__cuda_sm20_div_s64
        .type           $__internal_68_$__cuda_sm20_div_s64,@function
        .size           $__internal_68_$__cuda_sm20_div_s64,($__internal_69_$__cuda_sm20_rem_s64 - $__internal_68_$__cuda_sm20_div_s64)
$__internal_68_$__cuda_sm20_div_s64:
        /* <DEDUP_REMOVED lines=29> */
[----:B------:R-:W-:Y:S01]  /*2440*/  IMAD.X R6, RZ, RZ, ~R7, P0 ;  /* 0x000000ffff067224 */ /* 0x000fe200000e0e07 */
[----:B------:R-:W-:-:S03]  /*2450*/  IADD3 R7, P4, RZ, -R16, RZ ;  /* 0x80000010ff077210 */ /* 0x000fc60007f9e0ff */
[----:B------:R-:W-:-:S04]  /*2460*/  IMAD.WIDE.U32 R10, P0, R11, R6, R10 ;  /* 0x000000060b0a7225 */ /* 0x000fc8000780000a */
[----:B------:R-:W-:Y:S02]  /*2470*/  IMAD.X R20, RZ, RZ, ~R17, P4 ;  /* 0x000000ffff147224 */ /* 0x000fe400020e0e11 */
[----:B------:R-:W-:Y:S01]  /*2480*/  IMAD.HI.U32 R10, P1, R19, R21, R10 ;  /* 0x00000015130a7227 */ /* 0x000fe2000782000a */
[----:B------:R-:W-:-:S03]  /*2490*/  SEL R11, R7, R16, !P3 ;  /* 0x00000010070b7207 */ /* 0x000fc60005800000 */
[CC--:B------:R-:W-:Y:S02]  /*24a0*/  IMAD R21, R19.reuse, R6.reuse, RZ ;  /* 0x0000000613157224 */ /* 0x0c0fe400078e02ff */
[----:B------:R-:W-:-:S03]  /*24b0*/  IMAD.HI.U32 R6, R19, R6, RZ ;  /* 0x0000000613067227 */ /* 0x000fc600078e00ff */
[----:B------:R-:W-:Y:S01]  /*24c0*/  IADD3 R10, P2, R21, R10, RZ ;  /* 0x0000000a150a7210 */ /* 0x000fe20007f5e0ff */
[----:B------:R-:W-:Y:S01]  /*24d0*/  IMAD.X R7, R6, 0x1, R19, P0 ;  /* 0x0000000106077824 */ /* 0x000fe200000e0613 */
[----:B------:R-:W-:-:S03]  /*24e0*/  SEL R19, R20, R17, !P3 ;  /* 0x0000001114137207 */ /* 0x000fc60005800000 */
[----:B------:R-:W-:Y:S01]  /*24f0*/  IMAD.HI.U32 R6, R10, R11, RZ ;  /* 0x0000000b0a067227 */ /* 0x000fe200078e00ff */
[----:B------:R-:W-:-:S03]  /*2500*/  IADD3.X R20, RZ, RZ, R7, P2, P1 ;  /* 0x000000ffff147210 */ /* 0x000fc600017e2407 */
[----:B------:R-:W-:Y:S02]  /*2510*/  IMAD.MOV.U32 R7, RZ, RZ, RZ ;  /* 0x000000ffff077224 */ /* 0x000fe400078e00ff */
        /* <DEDUP_REMOVED lines=39> */
[----:B------:R-:W-:Y:S06]  /*2790*/  RET.REL.NODEC R14 `(_ZN2at6native49_GLOBAL__N__cfa43aba_16_ReflectionPad_cu_f800513940reflection_pad2d_backward_det_out_kernelIN3c108BFloat16EEEvPT_PKS5_lliiiiiii) ;  /* 0xffffd8600e007950 */ /* 0x000fec0003c3ffff */
        .weak           $__internal_69_$__cuda_sm20_rem_s64
        .type           $__internal_69_$__cuda_sm20_rem_s64,@function
        .size           $__internal_69_$__cuda_sm20_rem_s64,(.L_x_1223 - $__internal_69_$__cuda_sm20_rem_s64)
$__internal_69_$__cuda_sm20_rem_s64:
[----:B------:R-:W-:Y:S01]  /*27a0*/  ULDC UR37, c[0x0][0x194] ;  /* 0x0000650000257ab9 */ /* 0x000fe20000000800 */
[----:B------:R-:W-:Y:S01]  /*27b0*/  ISETP.GE.AND P1, PT, R9, RZ, PT ;  /* 0x000000ff0900720c */ /* 0x000fe20003f26270 */
[----:B------:R-:W-:Y:S01]  /*27c0*/  UIADD3 UR36, UP1, URZ, -UR37, URZ ;  /* 0x800000253f247290 */ /* 0x000fe2000ff3e03f */
[-C--:B------:R-:W-:Y:S01]  /*27d0*/  IADD3 R11, P0, RZ, -R8.reuse, RZ ;  /* 0x80000008ff0b7210 */ /* 0x080fe20007f1e0ff */
[----:B------:R-:W-:Y:S02]  /*27e0*/  UISETP.GE.AND UP0, UPT, UR5, URZ, UPT ;  /* 0x0000003f0500728c */ /* 0x000fe4000bf06270 */
[----:B------:R-:W-:Y:S01]  /*27f0*/  UIADD3.X UR38, URZ, ~UR5, URZ, UP1, !UPT ;  /* 0x800000053f267290 */ /* 0x000fe20008ffe43f */
[----:B------:R-:W-:Y:S01]  /*2800*/  SEL R11, R11, R8, !P1 ;  /* 0x000000080b0b7207 */ /* 0x000fe20004800000 */
[----:B------:R-:W-:Y:S01]  /*2810*/  USEL UR36, UR36, UR37, !UP0 ;  /* 0x0000002524247287 */ /* 0x000fe2000c000000 */
[----:B------:R-:W-:Y:S01]  /*2820*/  IMAD.X R10, RZ, RZ, ~R9, P0 ;  /* 0x000000ffff0a7224 */ /* 0x000fe200000e0e09 */
[----:B------:R-:W-:-:S04]  /*2830*/  USEL UR37, UR38, UR5, !UP0 ;  /* 0x0000000526257287 */ /* 0x000fc8000c000000 */
[----:B------:R-:W-:-:S05]  /*2840*/  SEL R10, R10, R9, !P1 ;  /* 0x000000090a0a7207 */ /* 0x000fca0004800000 */
[----:B------:R-:W0:Y:S08]  /*2850*/  I2F.U64.RP R5, UR36 ;  /* 0x0000002400057d12 */ /* 0x000e300008309000 */
[----:B0-----:R-:W0:Y:S02]  /*2860*/  MUFU.RCP R5, R5 ;  /* 0x0000000500057308 */ /* 0x001e240000001000 */
[----:B0-----:R-:W-:-:S06]  /*2870*/  IADD3 R6, R5, 0x1ffffffe, RZ ;  /* 0x1ffffffe05067810 */ /* 0x001fcc0007ffe0ff */
[----:B------:R-:W0:Y:S02]  /*2880*/  F2I.U64.TRUNC R6, R6 ;  /* 0x0000000600067311 */ /* 0x000e24000020d800 */
[----:B0-----:R-:W0:Y:S08]  /*2890*/  R2UR UR38, R6 ;  /* 0x00000000062673c2 */ /* 0x001e3000000e0000 */
[----:B------:R1:W2:Y:S02]  /*28a0*/  R2UR UR39, R7 ;  /* 0x00000000072773c2 */ /* 0x0002a400000e0000 */
[----:B-1----:R-:W-:Y:S01]  /*28b0*/  IMAD.MOV.U32 R7, RZ, RZ, RZ ;  /* 0x000000ffff077224 */ /* 0x002fe200078e00ff */
[----:B0-----:R-:W-:-:S04]  /*28c0*/  UIMAD.WIDE.U32 UR40, UR38, UR36, URZ ;  /* 0x00000024262872a5 */ /* 0x001fc8000f8e003f */
[----:B------:R-:W-:Y:S02]  /*28d0*/  UIMAD UR41, UR38, UR37, UR41 ;  /* 0x00000025262972a4 */ /* 0x000fe4000f8e0229 */
[----:B------:R-:W-:Y:S02]  /*28e0*/  UIADD3 UR47, UP0, URZ, -UR40, URZ ;  /* 0x800000283f2f7290 */ /* 0x000fe4000ff1e03f */
[----:B--2---:R-:W-:Y:S02]  /*28f0*/  UIMAD UR42, UR39, UR36, UR41 ;  /* 0x00000024272a72a4 */ /* 0x004fe4000f8e0229 */
[----:B------:R-:W-:Y:S02]  /*2900*/  UIMAD.WIDE.U32 UR40, UR38, UR47, URZ ;  /* 0x0000002f262872a5 */ /* 0x000fe4000f8e003f */
[----:B------:R-:W-:-:S05]  /*2910*/  UIADD3.X UR48, URZ, ~UR42, URZ, UP0, !UPT ;  /* 0x8000002a3f307290 */ /* 0x000fca00087fe43f */
[----:B------:R-:W-:Y:S02]  /*2920*/  UMOV UR40, UR41 ;  /* 0x0000002900287c82 */ /* 0x000fe40008000000 */
[----:B------:R-:W-:Y:S02]  /*2930*/  UMOV UR41, UR38 ;  /* 0x0000002600297c82 */ /* 0x000fe40008000000 */
[----:B------:R-:W-:Y:S02]  /*2940*/  UIMAD.WIDE.U32 UR42, UP0, UR38, UR48, UR40 ;  /* 0x00000030262a72a5 */ /* 0x000fe4000f800028 */
[----:B------:R-:W-:Y:S02]  /*2950*/  UIMAD.WIDE.U32 UR40, UR39, UR48, URZ ;  /* 0x00000030272872a5 */ /* 0x000fe4000f8e003f */
[----:B------:R-:W-:Y:S02]  /*2960*/  UIMAD.WIDE.U32 UR42, UP1, UR39, UR47, UR42 ;  /* 0x0000002f272a72a5 */ /* 0x000fe4000f82002a */
[----:B------:R-:W-:-:S02]  /*2970*/  UIMAD UR48, UR39, UR48, URZ ;  /* 0x00000030273072a4 */ /* 0x000fc4000f8e023f */
[----:B------:R-:W-:Y:S02]  /*2980*/  UIADD3.X UR40, UR41, UR39, URZ, UP0, !UPT ;  /* 0x0000002729287290 */ /* 0x000fe400087fe43f */
[----:B------:R-:W-:-:S04]  /*2990*/  UIADD3 UR43, UP2, UR48, UR43, URZ ;  /* 0x0000002b302b7290 */ /* 0x000fc8000ff5e03f */
[----:B------:R-:W-:Y:S02]  /*29a0*/  UIMAD.WIDE.U32 UR38, UR43, UR36, URZ ;  /* 0x000000242b2672a5 */ /* 0x000fe4000f8e003f */
[----:B------:R-:W-:Y:S02]  /*29b0*/  UIADD3.X UR47, URZ, URZ, UR40, UP2, UP1 ;  /* 0x0000003f3f2f7290 */ /* 0x000fe400097e2428 */
[----:B------:R-:W-:Y:S02]  /*29c0*/  UIMAD UR39, UR43, UR37, UR39 ;  /* 0x000000252b2772a4 */ /* 0x000fe4000f8e0227 */
[----:B------:R-:W-:Y:S02]  /*29d0*/  UIADD3 UR41, UP0, URZ, -UR38, URZ ;  /* 0x800000263f297290 */ /* 0x000fe4000ff1e03f */
[----:B------:R-:W-:Y:S02]  /*29e0*/  UIMAD UR40, UR47, UR36, UR39 ;  /* 0x000000242f2872a4 */ /* 0x000fe4000f8e0227 */
[----:B------:R-:W-:-:S02]  /*29f0*/  UIMAD.WIDE.U32 UR38, UR43, UR41, URZ ;  /* 0x000000292b2672a5 */ /* 0x000fc4000f8e003f */
[----:B------:R-:W-:-:S05]  /*2a00*/  UIADD3.X UR40, URZ, ~UR40, URZ, UP0, !UPT ;  /* 0x800000283f287290 */ /* 0x000fca00087fe43f */
[----:B------:R-:W-:Y:S02]  /*2a10*/  UMOV UR42, UR39 ;  /* 0x00000027002a7c82 */ /* 0x000fe40008000000 */
[----:B------:R-:W-:Y:S02]  /*2a20*/  UIMAD.WIDE.U32 UR38, UP0, UR43, UR40, UR42 ;  /* 0x000000282b2672a5 */ /* 0x000fe4000f80002a */
[----:B------:R-:W-:Y:S02]  /*2a30*/  UIMAD UR42, UR47, UR40, URZ ;  /* 0x000000282f2a72a4 */ /* 0x000fe4000f8e023f */
[----:B------:R-:W-:Y:S02]  /*2a40*/  UIMAD.WIDE.U32 UR38, UP1, UR47, UR41, UR38 ;  /* 0x000000292f2672a5 */ /* 0x000fe4000f820026 */
[----:B------:R-:W-:Y:S02]  /*2a50*/  UIMAD.WIDE.U32 UR40, UR47, UR40, URZ ;  /* 0x000000282f2872a5 */ /* 0x000fe4000f8e003f */
[----:B------:R-:W-:-:S02]  /*2a60*/  UIADD3 UR38, UP2, UR42, UR39, URZ ;  /* 0x000000272a267290 */ /* 0x000fc4000ff5e03f */
[----:B------:R-:W-:-:S04]  /*2a70*/  UIADD3.X UR47, UR41, UR47, URZ, UP0, !UPT ;  /* 0x0000002f292f7290 */ /* 0x000fc800087fe43f */
[----:B------:R-:W-:Y:S01]  /*2a80*/  IMAD.HI.U32 R6, R11, UR38, RZ ;  /* 0x000000260b067c27 */ /* 0x000fe2000f8e00ff */
[----:B------:R-:W-:-:S05]  /*2a90*/  UIADD3.X UR47, URZ, URZ, UR47, UP2, UP1 ;  /* 0x0000003f3f2f7290 */ /* 0x000fca00097e242f */
[----:B------:R-:W-:-:S04]  /*2aa0*/  IMAD.WIDE.U32 R6, R10, UR38, R6 ;  /* 0x000000260a067c25 */ /* 0x000fc8000f8e0006 */
[----:B------:R-:W-:Y:S02]  /*2ab0*/  IMAD R9, R10, UR47, RZ ;  /* 0x0000002f0a097c24 */ /* 0x000fe4000f8e02ff */
[----:B------:R-:W-:-:S04]  /*2ac0*/  IMAD.HI.U32 R6, P0, R11, UR47, R6 ;  /* 0x0000002f0b067c27 */ /* 0x000fc8000f800006 */
[----:B------:R-:W-:Y:S01]  /*2ad0*/  IMAD.HI.U32 R5, R10, UR47, RZ ;  /* 0x0000002f0a057c27 */ /* 0x000fe2000f8e00ff */
        /* <DEDUP_REMOVED lines=24> */
[----:B------:R-:W-:Y:S01]  /*2c60*/  ISETP.NE.AND.EX P0, PT, RZ, UR5, PT, P0 ;  /* 0x00000005ff007c0c */ /* 0x000fe2000bf05300 */
[----:B------:R-:W-:-:S03]  /*2c70*/  IMAD.MOV.U32 R5, RZ, RZ, 0x0 ;  /* 0x00000000ff057424 */ /* 0x000fc600078e00ff */
[----:B------:R-:W-:Y:S02]  /*2c80*/  SEL R7, R8, R7, !P1 ;  /* 0x0000000708077207 */ /* 0x000fe40004800000 */
[----:B------:R-:W-:Y:S02]  /*2c90*/  SEL R6, R6, 0xffffffff, P0 ;  /* 0xffffffff06067807 */ /* 0x000fe40000000000 */
[----:B------:R-:W-:Y:S01]  /*2ca0*/  SEL R7, R7, 0xffffffff, P0 ;  /* 0xffffffff07077807 */ /* 0x000fe20000000000 */
[----:B------:R-:W-:Y:S06]  /*2cb0*/  RET.REL.NODEC R4 `(_ZN2at6native49_GLOBAL__N__cfa43aba_16_ReflectionPad_cu_f800513940reflection_pad2d_backward_det_out_kernelIN3c108BFloat16EEEvPT_PKS5_lliiiiiii) ;  /* 0xffffd34004007950 */ /* 0x000fec0003c3ffff */
.L_x_884:
        /* <DEDUP_REMOVED lines=12> */
.L_x_1223:


//--------------------- .text._ZN2at6native49_GLOBAL__N__cfa43aba_16_ReflectionPad_cu_f800513936reflection_pad2d_backward_out_kernelIN3c104HalfEEEvPT_PKS5_lliiiiiii --------------------------
	.section	.text._ZN2at6native49_GLOBAL__N__cfa43aba_16_ReflectionPad_cu_f800513936reflection_pad2d_backward_out_kernelIN3c104HalfEEEvPT_PKS5_lliiiiiii,"ax",@progbits
	.sectioninfo	@"SHI_REGISTERS=26"
	.align	128
.text._ZN2at6native49_GLOBAL__N__cfa43aba_16_ReflectionPad_cu_f800513936reflection_pad2d_backward_out_kernelIN3c104HalfEEEvPT_PKS5_lliiiiiii:
        .type           _ZN2at6native49_GLOBAL__N__cfa43aba_16_ReflectionPad_cu_f800513936reflection_pad2d_backward_out_kernelIN3c104HalfEEEvPT_PKS5_lliiiiiii,@function
        .size           _ZN2at6native49_GLOBAL__N__cfa43aba_16_ReflectionPad_cu_f800513936reflection_pad2d_backward_out_kernelIN3c104HalfEEEvPT_PKS5_lliiiiiii,(.L_x_1226 - _ZN2at6native49_GLOBAL__N__cfa43aba_16_ReflectionPad_cu_f800513936reflection_pad2d_backward_out_kernelIN3c104HalfEEEvPT_PKS5_lliiiiiii)
        .other          _ZN2at6native49_GLOBAL__N__cfa43aba_16_ReflectionPad_cu_f800513936reflection_pad2d_backward_out_kernelIN3c104HalfEEEvPT_PKS5_lliiiiiii,@"STO_CUDA_ENTRY STV_DEFAULT"
_ZN2at6native49_GLOBAL__N__cfa43aba_16_ReflectionPad_cu_f800513936reflection_pad2d_backward_out_kernelIN3c104HalfEEEvPT_PKS5_lliiiiiii:
        /* <DEDUP_REMOVED lines=29> */
[----:B------:R-:W-:Y:S05]  /*01d0*/  CALL.REL.NOINC `($__internal_70_$__cuda_sm20_div_s64) ;  /* 0x000008c000007944 */ /* 0x000fea0003c00000 */
        /* <DEDUP_REMOVED lines=10> */
.L_x_885:
        /* <DEDUP_REMOVED lines=23> */
.L_x_886:
[----:B------:R-:W0:Y:S01]  /*03f0*/  S2R R11, SR_CTAID.Z ;  /* 0x00000000000b7919 */ /* 0x000e220000002700 */
[----:B------:R-:W-:Y:S02]  /*0400*/  IMAD.MOV.U32 R12, RZ, RZ, R2 ;  /* 0x000000ffff0c7224 */ /* 0x000fe400078e0002 */
[----:B------:R-:W-:Y:S01]  /*0410*/  IMAD.MOV.U32 R13, RZ, RZ, R3 ;  /* 0x000000ffff0d7224 */ /* 0x000fe200078e0003 */
[----:B------:R-:W1:Y:S01]  /*0420*/  S2R R10, SR_CTAID.Y ;  /* 0x00000000000a7919 */ /* 0x000e620000002600 */
[----:B0-----:R-:W-:Y:S02]  /*0430*/  IADD3 R11, R11, c[0x0][0x194], RZ ;  /* 0x000065000b0b7a10 */ /* 0x001fe40007ffe0ff */
[----:B-1----:R-:W-:-:S05]  /*0440*/  IADD3 R10, R10, c[0x0][0x190], RZ ;  /* 0x000064000a0a7a10 */ /* 0x002fca0007ffe0ff */
[----:B------:R-:W-:-:S04]  /*0450*/  IMAD R11, R11, c[0x0][0x198], R10 ;  /* 0x000066000b0b7a24 */ /* 0x000fc800078e020a */
[----:B------:R-:W-:-:S04]  /*0460*/  IMAD.WIDE.U32 R12, R11, R4, R12 ;  /* 0x000000040b0c7225 */ /* 0x000fc800078e000c */
[----:B------:R-:W-:-:S04]  /*0470*/  IMAD R15, R6, R11, RZ ;  /* 0x0000000b060f7224 */ /* 0x000fc800078e02ff */
[----:B------:R-:W-:Y:S02]  /*0480*/  IMAD.IADD R4, R13, 0x1, R15 ;  /* 0x000000010d047824 */ /* 0x000fe400078e020f */
[----:B------:R-:W-:-:S04]  /*0490*/  IMAD.WIDE.U32 R14, R12, UR6, R8 ;  /* 0x000000060c0e7c25 */ /* 0x000fc8000f8e0008 */
[----:B------:R-:W-:-:S04]  /*04a0*/  IMAD R13, R4, UR6, RZ ;  /* 0x00000006040d7c24 */ /* 0x000fc8000f8e02ff */
[----:B------:R-:W-:Y:S01]  /*04b0*/  IMAD R13, R12, UR5, R13 ;  /* 0x000000050c0d7c24 */ /* 0x000fe2000f8e020d */
[----:B------:R-:W-:-:S03]  /*04c0*/  LEA R12, P0, R14, c[0x0][0x168], 0x1 ;  /* 0x00005a000e0c7a11 */ /* 0x000fc600078008ff */
[----:B------:R-:W-:-:S05]  /*04d0*/  IMAD.IADD R13, R15, 0x1, R13 ;  /* 0x000000010f0d7824 */ /* 0x000fca00078e020d */
[----:B------:R-:W-:Y:S02]  /*04e0*/  LEA.HI.X R13, R14, c[0x0][0x16c], R13, 0x1, P0 ;  /* 0x00005b000e0d7a11 */ /* 0x000fe400000f0c0d */
[----:B------:R-:W-:-:S03]  /*04f0*/  IADD3 R17, P0, P1, R2, 0x1, -R7 ;  /* 0x0000000102117810 */ /* 0x000fc6000791e807 */
[----:B------:R0:W5:Y:S01]  /*0500*/  LDG.E.U16 R6, [R12.64] ;  /* 0x0000000a0c067981 */ /* 0x000162000c1e1500 */
[----:B------:R-:W-:Y:S01]  /*0510*/  IADD3.X R15, R3, RZ, ~R0, P0, P1 ;  /* 0x000000ff030f7210 */ /* 0x000fe200007e2c00 */
[----:B------:R-:W-:Y:S01]  /*0520*/  ULDC UR9, c[0x0][0x188] ;  /* 0x0000620000097ab9 */ /* 0x000fe20000000800 */
[----:B------:R-:W-:Y:S01]  /*0530*/  IADD3 R4, P0, R2, -c[0x0][0x180], RZ ;  /* 0x8000600002047a10 */ /* 0x000fe20007f1e0ff */
[----:B------:R-:W-:Y:S01]  /*0540*/  UISETP.LT.U32.AND UP0, UPT, URZ, UR9, UPT ;  /* 0x000000093f00728c */ /* 0x000fe2000bf01070 */
[----:B------:R-:W-:Y:S02]  /*0550*/  IADD3 R14, P1, RZ, -R17, RZ ;  /* 0x80000011ff0e7210 */ /* 0x000fe40007f3e0ff */
[----:B------:R-:W-:Y:S01]  /*0560*/  ISETP.GE.AND P2, PT, R15, RZ, PT ;  /* 0x000000ff0f00720c */ /* 0x000fe20003f46270 */
[----:B------:R-:W-:Y:S01]  /*0570*/  IMAD.X R10, R3, 0x1, ~R5, P0 ;  /* 0x00000001030a7824 */ /* 0x000fe200000e0e05 */
[----:B------:R-:W-:Y:S01]  /*0580*/  ISETP.LT.U32.AND P0, PT, RZ, c[0x0][0x180], PT ;  /* 0x00006000ff007a0c */ /* 0x000fe20003f01070 */
[----:B------:R-:W-:Y:S01]  /*0590*/  UISETP.GT.AND.EX UP0, UPT, UR4, URZ, UPT, UP0 ;  /* 0x0000003f0400728c */ /* 0x000fe2000bf04300 */
[----:B------:R-:W-:Y:S01]  /*05a0*/  SEL R17, R17, R14, !P2 ;  /* 0x0000000e11117207 */ /* 0x000fe20005000000 */
[----:B------:R-:W-:Y:S01]  /*05b0*/  IMAD.X R14, RZ, RZ, ~R15, P1 ;  /* 0x000000ffff0e7224 */ /* 0x000fe200008e0e0f */
[----:B------:R-:W-:Y:S01]  /*05c0*/  IADD3 R19, P3, RZ, -R4, RZ ;  /* 0x80000004ff137210 */ /* 0x000fe20007f7e0ff */
[----:B------:R-:W-:Y:S01]  /*05d0*/  USEL UR5, URZ, UR9, !UP0 ;  /* 0x000000093f057287 */ /* 0x000fe2000c000000 */
[----:B------:R-:W-:Y:S01]  /*05e0*/  ISETP.LT.AND P1, PT, R10, RZ, PT ;  /* 0x000000ff0a00720c */ /* 0x000fe20003f21270 */
[----:B------:R-:W-:Y:S01]  /*05f0*/  USEL UR6, UR4, URZ, UP0 ;  /* 0x0000003f04067287 */ /* 0x000fe20008000000 */
[----:B0-----:R-:W-:Y:S01]  /*0600*/  IADD3 R12, P4, R8, -c[0x0][0x188], RZ ;  /* 0x80006200080c7a10 */ /* 0x001fe20007f9e0ff */
[----:B------:R-:W-:Y:S01]  /*0610*/  IMAD.X R21, RZ, RZ, ~R10, P3 ;  /* 0x000000ffff157224 */ /* 0x000fe200018e0e0a */
[----:B------:R-:W-:Y:S01]  /*0620*/  ISETP.GT.AND.EX P0, PT, R5, RZ, PT, P0 ;  /* 0x000000ff0500720c */ /* 0x000fe20003f04300 */
[----:B------:R-:W-:Y:S01]  /*0630*/  ULOP3.LUT UR5, URZ, UR5, URZ, 0x33, !UPT ;  /* 0x000000053f057292 */ /* 0x000fe2000f8e333f */
[----:B------:R-:W-:Y:S01]  /*0640*/  SEL R15, R15, R14, !P2 ;  /* 0x0000000e0f0f7207 */ /* 0x000fe20005000000 */
[----:B------:R-:W-:Y:S01]  /*0650*/  ULOP3.LUT UR6, URZ, UR6, URZ, 0x33, !UPT ;  /* 0x000000063f067292 */ /* 0x000fe2000f8e333f */
[----:B------:R-:W-:Y:S01]  /*0660*/  SEL R13, R19, R4, P1 ;  /* 0x00000004130d7207 */ /* 0x000fe20000800000 */
[----:B------:R-:W-:Y:S01]  /*0670*/  UIADD3 UR5, UP0, UP1, UR5, UR9, UR7 ;  /* 0x0000000905057290 */ /* 0x000fe2000f91e007 */
[----:B------:R-:W-:-:S02]  /*0680*/  IADD3.X R19, R9, ~UR4, RZ, P4, !PT ;  /* 0x8000000409137c10 */ /* 0x000fc4000a7fe4ff */
[----:B------:R-:W-:Y:S02]  /*0690*/  IADD3 R23, P2, RZ, -R12, RZ ;  /* 0x8000000cff177210 */ /* 0x000fe40007f5e0ff */
[----:B------:R-:W-:Y:S02]  /*06a0*/  IADD3 R4, P4, RZ, -c[0x0][0x180], RZ ;  /* 0x80006000ff047a10 */ /* 0x000fe40007f9e0ff */
[----:B------:R-:W-:Y:S01]  /*06b0*/  SEL R16, RZ, c[0x0][0x180], !P0 ;  /* 0x00006000ff107a07 */ /* 0x000fe20004000000 */
[----:B------:R-:W-:Y:S01]  /*06c0*/  IMAD.X R20, RZ, RZ, ~R19, P2 ;  /* 0x000000ffff147224 */ /* 0x000fe200010e0e13 */
[----:B------:R-:W-:Y:S01]  /*06d0*/  ISETP.LT.AND P3, PT, R19, RZ, PT ;  /* 0x000000ff1300720c */ /* 0x000fe20003f61270 */
[----:B------:R-:W-:Y:S01]  /*06e0*/  IMAD.X R14, RZ, RZ, ~R5, P4 ;  /* 0x000000ffff0e7224 */ /* 0x000fe200020e0e05 */
[----:B------:R-:W-:Y:S02]  /*06f0*/  LOP3.LUT R16, RZ, R16, RZ, 0x33, !PT ;  /* 0x00000010ff107212 */ /* 0x000fe400078e33ff */
[----:B------:R-:W-:-:S02]  /*0700*/  SEL R10, R21, R10, P1 ;  /* 0x0000000a150a7207 */ /* 0x000fc40000800000 */
[----:B------:R-:W-:Y:S02]  /*0710*/  ISETP.GT.U32.AND P1, PT, R4, RZ, PT ;  /* 0x000000ff0400720c */ /* 0x000fe40003f24070 */
[----:B------:R-:W-:Y:S02]  /*0720*/  SEL R18, R5, RZ, P0 ;  /* 0x000000ff05127207 */ /* 0x000fe40000000000 */
[----:B------:R-:W-:Y:S02]  /*0730*/  IADD3 R16, P2, P4, R16, c[0x0][0x180], R7 ;  /* 0x0000600010107a10 */ /* 0x000fe40007c5e007 */
[----:B------:R-:W-:Y:S01]  /*0740*/  SEL R7, R20, R19, P3 ;  /* 0x0000001314077207 */ /* 0x000fe20001800000 */
[----:B------:R-:W-:Y:S01]  /*0750*/  IMAD.U32 R19, RZ, RZ, UR7 ;  /* 0x00000007ff137e24 */ /* 0x000fe2000f8e00ff */
[----:B------:R-:W-:Y:S02]  /*0760*/  LOP3.LUT R18, RZ, R18, RZ, 0x33, !PT ;  /* 0x00000012ff127212 */ /* 0x000fe400078e33ff */
[----:B------:R-:W-:-:S02]  /*0770*/  ISETP.GT.AND.EX P0, PT, R14, RZ, PT, P1 ;  /* 0x000000ff0e00720c */ /* 0x000fc40003f04310 */
[----:B------:R-:W-:Y:S02]  /*0780*/  IADD3.X R5, R18, R0, R5, P2, P4 ;  /* 0x0000000012057210 */ /* 0x000fe400017e8405 */
[----:B------:R-:W-:Y:S02]  /*0790*/  SEL R21, R4, RZ, P0 ;  /* 0x000000ff04157207 */ /* 0x000fe40000000000 */
[----:B------:R-:W-:Y:S02]  /*07a0*/  IADD3 R19, P1, P2, R8, 0x1, -R19 ;  /* 0x0000000108137810 */ /* 0x000fe40007a3e813 */
[----:B------:R-:W-:Y:S02]  /*07b0*/  IADD3 R18, P4, RZ, -c[0x0][0x188], RZ ;  /* 0x80006200ff127a10 */ /* 0x000fe40007f9e0ff */
[----:B------:R-:W-:Y:S02]  /*07c0*/  IADD3 R4, P5, R16, R21, RZ ;  /* 0x0000001510047210 */ /* 0x000fe40007fbe0ff */
[----:B------:R-:W-:Y:S01]  /*07d0*/  SEL R14, R14, RZ, P0 ;  /* 0x000000ff0e0e7207 */ /* 0x000fe20000000000 */
[----:B------:R-:W-:Y:S01]  /*07e0*/  IMAD.X R0, RZ, RZ, ~UR4, P4 ;  /* 0x80000004ff007e24 */ /* 0x000fe2000a0e06ff */
[----:B------:R-:W-:Y:S01]  /*07f0*/  IADD3.X R16, R9, ~UR8, RZ, P1, P2 ;  /* 0x8000000809107c10 */ /* 0x000fe20008fe44ff */
[----:B------:R-:W-:Y:S01]  /*0800*/  UIADD3.X UR4, UR6, UR8, UR4, UP0, UP1 ;  /* 0x0000000806047290 */ /* 0x000fe200087e2404 */
[----:B------:R-:W-:Y:S01]  /*0810*/  IADD3 R20, P2, RZ, -R19, RZ ;  /* 0x80000013ff147210 */ /* 0x000fe20007f5e0ff */
[----:B------:R-:W-:Y:S01]  /*0820*/  IMAD.X R5, R5, 0x1, R14, P5 ;  /* 0x0000000105057824 */ /* 0x000fe200028e060e */
[----:B------:R-:W-:-:S02]  /*0830*/  ISETP.GT.U32.AND P1, PT, R18, RZ, PT ;  /* 0x000000ff1200720c */ /* 0x000fc40003f24070 */
[----:B------:R-:W-:Y:S01]  /*0840*/  SEL R12, R23, R12, P3 ;  /* 0x0000000c170c7207 */ /* 0x000fe20001800000 */
[----:B------:R-:W-:Y:S01]  /*0850*/  IMAD.X R21, RZ, RZ, ~R16, P2 ;  /* 0x000000ffff157224 */ /* 0x000fe200010e0e10 */
[----:B------:R-:W-:Y:S01]  /*0860*/  ISETP.GE.AND P3, PT, R16, RZ, PT ;  /* 0x000000ff1000720c */ /* 0x000fe20003f66270 */
[C---:B------:R-:W-:Y:S01]  /*0870*/  IMAD.WIDE.U32 R4, R11.reuse, c[0x0][0x178], R4 ;  /* 0x00005e000b047a25 */ /* 0x040fe200078e0004 */
[----:B------:R-:W-:Y:S02]  /*0880*/  ISETP.GT.AND.EX P0, PT, R0, RZ, PT, P1 ;  /* 0x000000ff0000720c */ /* 0x000fe40003f04310 */
[----:B------:R-:W-:Y:S01]  /*0890*/  SEL R14, R16, R21, !P3 ;  /* 0x00000015100e7207 */ /* 0x000fe20005800000 */
[----:B------:R-:W-:Y:S01]  /*08a0*/  IMAD R11, R11, c[0x0][0x17c], R5 ;  /* 0x00005f000b0b7a24 */ /* 0x000fe200078e0205 */
[----:B------:R-:W-:Y:S02]  /*08b0*/  SEL R19, R19, R20, !P3 ;  /* 0x0000001413137207 */ /* 0x000fe40005800000 */
[----:B------:R-:W-:-:S02]  /*08c0*/  SEL R21, R18, RZ, P0 ;  /* 0x000000ff12157207 */ /* 0x000fc40000000000 */
[----:B------:R-:W-:Y:S02]  /*08d0*/  IADD3 R4, P3, P4, R17, R4, -R2 ;  /* 0x0000000411047210 */ /* 0x000fe40007c7e802 */
[----:B------:R-:W-:Y:S02]  /*08e0*/  IADD3 R2, P1, P2, -R8, UR5, R21 ;  /* 0x0000000508027c10 */ /* 0x000fe4000fa3e115 */
[----:B------:R-:W-:Y:S02]  /*08f0*/  SEL R0, R0, RZ, P0 ;  /* 0x000000ff00007207 */ /* 0x000fe40000000000 */
[----:B------:R-:W-:Y:S02]  /*0900*/  IADD3.X R15, R15, R11, ~R3, P3, P4 ;  /* 0x0000000b0f0f7210 */ /* 0x000fe40001fe8c03 */
[----:B------:R-:W-:Y:S02]  /*0910*/  IADD3 R13, P0, R4, R13, RZ ;  /* 0x0000000d040d7210 */ /* 0x000fe40007f1e0ff */
[----:B------:R-:W-:-:S02]  /*0920*/  IADD3 R2, P3, P4, R12, R2, R19 ;  /* 0x000000020c027210 */ /* 0x000fc40007c7e013 */
[----:B------:R-:W-:Y:S01]  /*0930*/  IADD3.X R0, ~R9, UR4, R0, P1, P2 ;  /* 0x0000000409007c10 */ /* 0x000fe20008fe4500 */
[----:B------:R-:W-:Y:S01]  /*0940*/  IMAD.X R10, R15, 0x1, R10, P0 ;  /* 0x000000010f0a7824 */ /* 0x000fe200000e060a */
[----:B------:R-:W-:Y:S02]  /*0950*/  ULDC.64 UR4, c[0x0][0x118] ;  /* 0x0000460000047ab9 */ /* 0x000fe40000000a00 */
[----:B------:R-:W-:Y:S01]  /*0960*/  IADD3.X R3, R7, R0, R14, P3, P4 ;  /* 0x0000000007037210 */ /* 0x000fe20001fe840e */
[----:B------:R-:W-:-:S04]  /*0970*/  IMAD R10, R10, c[0x0][0x170], RZ ;  /* 0x00005c000a0a7a24 */ /* 0x000fc800078e02ff */
[----:B------:R-:W-:-:S04]  /*0980*/  IMAD.WIDE.U32 R2, R13, c[0x0][0x170], R2 ;  /* 0x00005c000d027a25 */ /* 0x000fc800078e0002 */
[----:B------:R-:W-:Y:S01]  /*0990*/  IMAD R13, R13, c[0x0][0x174], R10 ;  /* 0x00005d000d0d7a24 */ /* 0x000fe200078e020a */
[----:B------:R-:W-:-:S03]  /*09a0*/  LEA R7, P0, R2, c[0x0][0x160], 0x1 ;  /* 0x0000580002077a11 */ /* 0x000fc600078008ff */
[----:B------:R-:W-:Y:S01]  /*09b0*/  IMAD.IADD R3, R3, 0x1, R13 ;  /* 0x0000000103037824 */ /* 0x000fe200078e020d */
[C---:B------:R-:W-:Y:S02]  /*09c0*/  LOP3.LUT R4, R7.reuse, 0xfffffffd, RZ, 0xc0, !PT ;  /* 0xfffffffd07047812 */ /* 0x040fe400078ec0ff */
[----:B------:R-:W-:Y:S02]  /*09d0*/  LOP3.LUT R0, R7, 0x2, RZ, 0xc0, !PT ;  /* 0x0000000207007812 */ /* 0x000fe400078ec0ff */
[----:B------:R-:W-:Y:S02]  /*09e0*/  LEA.HI.X R5, R2, c[0x0][0x164], R3, 0x1, P0 ;  /* 0x0000590002057a11 */ /* 0x000fe400000f0c03 */
[----:B------:R-:W-:Y:S01]  /*09f0*/  ISETP.EQ.U32.AND P0, PT, R0, RZ, PT ;  /* 0x000000ff0000720c */ /* 0x000fe20003f02070 */
[----:B------:R-:W-:Y:S02]  /*0a00*/  IMAD.MOV.U32 R0, RZ, RZ, 0x3254 ;  /* 0x00003254ff007424 */ /* 0x000fe400078e00ff */
[----:B------:R0:W1:Y:S03]  /*0a10*/  LD.E R3, [R4.64] ;  /* 0x0000000404037980 */ /* 0x000066000c101900 */
[----:B------:R-:W-:-:S02]  /*0a20*/  SEL R2, R0, 0x7610, P0 ;  /* 0x0000761000027807 */ /* 0x000fc40000000000 */
.L_x_887:
[----:B-1---5:R-:W-:-:S05]  /*0a30*/  HADD2 R0, R3, R6.H0_H0 ;  /* 0x2000000603007230 */ /* 0x022fca0000000000 */
[----:B------:R-:W-:-:S06]  /*0a40*/  PRMT R0, R3, R2, R0 ;  /* 0x0000000203007216 */ /* 0x000fcc0000000000 */
[----:B------:R-:W1:Y:S02]  /*0a50*/  ATOM.E.CAS.STRONG.GPU PT, R0, [R4], R3, R0 ;  /* 0x000000030400738b */ /* 0x000e6400001ee100 */
[----:B-1----:R-:W-:Y:S01]  /*0a60*/  ISETP.NE.U32.AND P0, PT, R0, R3, PT ;  /* 0x000000030000720c */ /* 0x002fe20003f05070 */
[----:B------:R-:W-:-:S12]  /*0a70*/  IMAD.MOV.U32 R3, RZ, RZ, R0 ;  /* 0x000000ffff037224 */ /* 0x000fd800078e0000 */
[----:B------:R-:W-:Y:S05]  /*0a80*/  @P0 BRA `(.L_x_887) ;  /* 0xffffffa000000947 */ /* 0x000fea000383ffff */
[----:B------:R-:W-:Y:S05]  /*0a90*/  EXIT ;  /* 0x000000000000794d */ /* 0x000fea0003800000 */
        .weak           $__internal_70_$__cuda_sm20_div_s64
        .type           $__internal_70_$__cuda_sm20_div_s64,@function
        .size           $__internal_70_$__cuda_sm20_div_s64,(.L_x_1226 - $__internal_70_$__cuda_sm20_div_s64)
$__internal_70_$__cuda_sm20_div_s64:
        /* <DEDUP_REMOVED lines=73> */
[----:B------:R-:W-:Y:S06]  /*0f30*/  RET.REL.NODEC R10 `(_ZN2at6native49_GLOBAL__N__cfa43aba_16_ReflectionPad_cu_f800513936reflection_pad2d_backward_out_kernelIN3c104HalfEEEvPT_PKS5_lliiiiiii) ;  /* 0xfffff0c00a007950 */ /* 0x000fec0003c3ffff */
.L_x_888:
        /* <DEDUP_REMOVED lines=12> */
.L_x_1226:


//--------------------- .text._ZN2at6native49_GLOBAL__N__cfa43aba_16_ReflectionPad_cu_f800513940reflection_pad2d_backward_det_out_kernelIN3c104HalfEEEvPT_PKS5_lliiiiiii --------------------------
	.section	.text._ZN2at6native49_GLOBAL__N__cfa43aba_16_ReflectionPad_cu_f800513940reflection_pad2d_backward_det_out_kernelIN3c104HalfEEEvPT_PKS5_lliiiiiii,"ax",@progbits
	.sectioninfo	@"SHI_REGISTERS=28"
	.align	128
.text._ZN2at6native49_GLOBAL__N__cfa43aba_16_ReflectionPad_cu_f800513940reflection_pad2d_backward_det_out_kernelIN3c104HalfEEEvPT_PKS5_lliiiiiii:
        .type           _ZN2at6native49_GLOBAL__N__cfa43aba_16_ReflectionPad_cu_f800513940reflection_pad2d_backward_det_out_kernelIN3c104HalfEEEvPT_PKS5_lliiiiiii,@function
        .size           _ZN2at6native49_GLOBAL__N__cfa43aba_16_ReflectionPad_cu_f800513940reflection_pad2d_backward_det_out_kernelIN3c104HalfEEEvPT_PKS5_lliiiiiii,(.L_x_1228 - _ZN2at6native49_GLOBAL__N__cfa43aba_16_ReflectionPad_cu_f800513940reflection_pad2d_backward_det_out_kernelIN3c104HalfEEEvPT_PKS5_lliiiiiii)
        .other          _ZN2at6native49_GLOBAL__N__cfa43aba_16_ReflectionPad_cu_f800513940reflection_pad2d_backward_det_out_kernelIN3c104HalfEEEvPT_PKS5_lliiiiiii,@"STO_CUDA_ENTRY STV_DEFAULT"
_ZN2at6native49_GLOBAL__N__cfa43aba_16_ReflectionPad_cu_f800513940reflection_pad2d_backward_det_out_kernelIN3c104HalfEEEvPT_PKS5_lliiiiiii:
        /* <DEDUP_REMOVED lines=78> */
.L_x_922:
[----:B0-----:R-:W-:Y:S01]  /*04e0*/  LOP3.LUT R2, R13, UR44, RZ, 0xfc, !PT ;  /* 0x0000002c0d027c12 */ /* 0x001fe2000f8efcff */
        /* <DEDUP_REMOVED lines=10> */
[----:B------:R-:W-:Y:S05]  /*0590*/  CALL.REL.NOINC `($__internal_71_$__cuda_sm20_div_s64) ;  /* 0x00001cd000007944 */ /* 0x000fea0003c00000 */
[----:B------:R-:W-:Y:S02]  /*05a0*/  IMAD.MOV.U32 R2, RZ, RZ, R6 ;  /* 0x000000ffff027224 */ /* 0x000fe400078e0006 */
[----:B------:R-:W-:Y:S01]  /*05b0*/  IMAD.MOV.U32 R3, RZ, RZ, R7 ;  /* 0x000000ffff037224 */ /* 0x000fe200078e0007 */
[----:B------:R-:W-:Y:S05]  /*05c0*/  BRA `(.L_x_892) ;  /* 0x0000013000007947 */ /* 0x000fea0003800000 */
.L_x_891:
        /* <DEDUP_REMOVED lines=19> */
.L_x_892:
[----:B------:R-:W-:Y:S05]  /*0700*/  BSYNC B1 ;  /* 0x0000000000017941 */ /* 0x000fea0003800000 */
.L_x_890:
        /* <DEDUP_REMOVED lines=20> */
.L_x_894:
        /* <DEDUP_REMOVED lines=23> */
.L_x_895:
[----:B------:R-:W-:Y:S05]  /*09c0*/  BSYNC B1 ;  /* 0x0000000000017941 */ /* 0x000fea0003800000 */
.L_x_893:
[----:B------:R-:W-:Y:S01]  /*09d0*/  LOP3.LUT R4, R7, UR5, RZ, 0xfc, !PT ;  /* 0x0000000507047c12 */ /* 0x000fe2000f8efcff */
[----:B------:R-:W-:Y:S03]  /*09e0*/  BSSY B1, `(.L_x_896) ;  /* 0x000001d000017945 */ /* 0x000fe60003800000 */
[----:B------:R-:W-:-:S13]  /*09f0*/  ISETP.NE.U32.AND P0, PT, R4, RZ, PT ;  /* 0x000000ff0400720c */ /* 0x000fda0003f05070 */
[----:B------:R-:W-:Y:S05]  /*0a00*/  @!P0 BRA `(.L_x_897) ;  /* 0x0000007000008947 */ /* 0x000fea0003800000 */
[----:B------:R-:W-:Y:S01]  /*0a10*/  IMAD.MOV.U32 R8, RZ, RZ, R6 ;  /* 0x000000ffff087224 */ /* 0x000fe200078e0006 */
[----:B------:R-:W-:Y:S01]  /*0a20*/  MOV R4, 0xa50 ;  /* 0x00000a5000047802 */ /* 0x000fe20000000f00 */
[----:B------:R-:W-:Y:S02]  /*0a30*/  IMAD.MOV.U32 R9, RZ, RZ, R7 ;  /* 0x000000ffff097224 */ /* 0x000fe400078e0007 */
[----:B------:R-:W-:Y:S05]  /*0a40*/  CALL.REL.NOINC `($__internal_72_$__cuda_sm20_rem_s64) ;  /* 0x00001d5000007944 */ /* 0x000fea0003c00000 */
[----:B------:R-:W-:Y:S02]  /*0a50*/  IMAD.MOV.U32 R4, RZ, RZ, R6 ;  /* 0x000000ffff047224 */ /* 0x000fe400078e0006 */
[----:B------:R-:W-:Y:S01]  /*0a60*/  IMAD.MOV.U32 R5, RZ, RZ, R7 ;  /* 0x000000ffff057224 */ /* 0x000fe200078e0007 */
[----:B------:R-:W-:Y:S05]  /*0a70*/  BRA `(.L_x_898) ;  /* 0x0000013000007947 */ /* 0x000fea0003800000 */
.L_x_897:
        /* <DEDUP_REMOVED lines=19> */
.L_x_898:
[----:B------:R-:W-:Y:S05]  /*0bb0*/  BSYNC B1 ;  /* 0x0000000000017941 */ /* 0x000fea0003800000 */
.L_x_896:
[----:B------:R-:W-:Y:S01]  /*0bc0*/  LOP3.LUT R6, R17, c[0x0][0x174], RZ, 0xfc, !PT ;  /* 0x00005d0011067a12 */ /* 0x000fe200078efcff */
[----:B------:R-:W-:Y:S03]  /*0bd0*/  BSSY B1, `(.L_x_899) ;  /* 0x0000024000017945 */ /* 0x000fe60003800000 */
[----:B------:R-:W-:-:S13]  /*0be0*/  ISETP.NE.U32.AND P0, PT, R6, RZ, PT ;  /* 0x000000ff0600720c */ /* 0x000fda0003f05070 */
[----:B------:R-:W-:Y:S05]  /*0bf0*/  @!P0 BRA `(.L_x_900) ;  /* 0x000000b000008947 */ /* 0x000fea0003800000 */
[----:B------:R-:W-:Y:S01]  /*0c00*/  IMAD.MOV.U32 R18, RZ, RZ, c[0x0][0x170] ;  /* 0x00005c00ff127624 */ /* 0x000fe200078e00ff */
[----:B------:R-:W-:Y:S01]  /*0c10*/  MOV R14, 0xc40 ;  /* 0x00000c40000e7802 */ /* 0x000fe20000000f00 */
[----:B------:R-:W-:Y:S02]  /*0c20*/  IMAD.MOV.U32 R15, RZ, RZ, c[0x0][0x174] ;  /* 0x00005d00ff0f7624 */ /* 0x000fe400078e00ff */
[----:B------:R-:W-:Y:S05]  /*0c30*/  CALL.REL.NOINC `($__internal_71_$__cuda_sm20_div_s64) ;  /* 0x0000163000007944 */ /* 0x000fea0003c00000 */
[----:B------:R-:W-:-:S05]  /*0c40*/  IADD3 R9, P0, RZ, -R6, RZ ;  /* 0x80000006ff097210 */ /* 0x000fca0007f1e0ff */
[----:B------:R-:W-:Y:S02]  /*0c50*/  IMAD.X R8, RZ, RZ, ~R7, P0 ;  /* 0x000000ffff087224 */ /* 0x000fe400000e0e07 */
[----:B------:R-:W-:-:S04]  /*0c60*/  IMAD.WIDE.U32 R16, R9, c[0x0][0x170], R16 ;  /* 0x00005c0009107a25 */ /* 0x000fc800078e0010 */
[----:B------:R-:W-:-:S04]  /*0c70*/  IMAD R8, R8, c[0x0][0x170], RZ ;  /* 0x00005c0008087a24 */ /* 0x000fc800078e02ff */
[----:B------:R-:W-:-:S04]  /*0c80*/  IMAD R9, R9, c[0x0][0x174], R8 ;  /* 0x00005d0009097a24 */ /* 0x000fc800078e0208 */
[----:B------:R-:W-:Y:S01]  /*0c90*/  IMAD.IADD R8, R17, 0x1, R9 ;  /* 0x0000000111087824 */ /* 0x000fe200078e0209 */
[----:B------:R-:W-:Y:S05]  /*0ca0*/  BRA `(.L_x_901) ;  /* 0x0000016000007947 */ /* 0x000fea0003800000 */
.L_x_900:
        /* <DEDUP_REMOVED lines=22> */
.L_x_901:
[----:B------:R-:W-:Y:S05]  /*0e10*/  BSYNC B1 ;  /* 0x0000000000017941 */ /* 0x000fea0003800000 */
.L_x_899:
        /* <DEDUP_REMOVED lines=40> */
[----:B--2---:R-:W-:-:S05]  /*10a0*/  HADD2.F32 R11, -RZ, R14.H0_H0 ;  /* 0x2000000eff0b7230 */ /* 0x004fca0000004100 */
[----:B------:R-:W-:-:S05]  /*10b0*/  FADD.FTZ R11, RZ, R11 ;  /* 0x0000000bff0b7221 */ /* 0x000fca0000010000 */
[----:B------:R-:W-:Y:S02]  /*10c0*/  F2FP.PACK_AB R12, RZ, R11 ;  /* 0x0000000bff0c723e */ /* 0x000fe400000000ff */
.L_x_905:
[----:B------:R-:W-:Y:S05]  /*10d0*/  BSYNC B2 ;  /* 0x0000000000027941 */ /* 0x000fea0003800000 */
.L_x_904:
        /* <DEDUP_REMOVED lines=30> */
[----:B------:R-:W-:Y:S02]  /*12c0*/  HADD2.F32 R12, -RZ, R12.H0_H0 ;  /* 0x2000000cff0c7230 */ /* 0x000fe40000004100 */
[----:B--2---:R-:W-:-:S05]  /*12d0*/  HADD2.F32 R9, -RZ, R10.H0_H0 ;  /* 0x2000000aff097230 */ /* 0x004fca0000004100 */
[----:B------:R-:W-:-:S05]  /*12e0*/  FADD.FTZ R12, R12, R9 ;  /* 0x000000090c0c7221 */ /* 0x000fca0000010000 */
[----:B------:R-:W-:Y:S01]  /*12f0*/  F2FP.PACK_AB R12, RZ, R12 ;  /* 0x0000000cff0c723e */ /* 0x000fe200000000ff */
[----:B------:R-:W-:Y:S05]  /*1300*/  BRA `(.L_x_903) ;  /* 0x0000018000007947 */ /* 0x000fea0003800000 */
.L_x_906:
        /* <DEDUP_REMOVED lines=23> */
[----:B------:R-:W-:Y:S02]  /*1480*/  F2FP.PACK_AB R12, RZ, R9 ;  /* 0x00000009ff0c723e */ /* 0x000fe400000000ff */
.L_x_903:
[----:B------:R-:W-:Y:S05]  /*1490*/  BSYNC B1 ;  /* 0x0000000000017941 */ /* 0x000fea0003800000 */
.L_x_902:
        /* <DEDUP_REMOVED lines=9> */
.L_x_909:
        /* <DEDUP_REMOVED lines=38> */
.L_x_913:
[----:B------:R-:W-:Y:S05]  /*1790*/  BSYNC B3 ;  /* 0x0000000000037941 */ /* 0x000fea0003800000 */
.L_x_912:
        /* <DEDUP_REMOVED lines=33> */
.L_x_917:
[----:B------:R-:W-:Y:S05]  /*19b0*/  BSYNC B3 ;  /* 0x0000000000037941 */ /* 0x000fea0003800000 */
.L_x_916:
[----:B------:R-:W-:Y:S05]  /*19c0*/  BRA `(.L_x_918) ;  /* 0x0000038000007947 */ /* 0x000fea0003800000 */
.L_x_914:
        /* <DEDUP_REMOVED lines=23> */
.L_x_919:
[----:B------:R-:W-:Y:S05]  /*1b40*/  BSYNC B3 ;  /* 0x0000000000037941 */ /* 0x000fea0003800000 */
.L_x_911:
        /* <DEDUP_REMOVED lines=29> */
.L_x_920:
[----:B------:R-:W-:Y:S05]  /*1d20*/  BSYNC B3 ;  /* 0x0000000000037941 */ /* 0x000fea0003800000 */
.L_x_910:
[----:B------:R-:W-:Y:S01]  /*1d30*/  @!P4 BREAK B1 ;  /* 0x000000000001c942 */ /* 0x000fe20003800000 */
[----:B------:R-:W-:Y:S05]  /*1d40*/  @!P4 BRA `(.L_x_915) ;  /* 0x000002500000c947 */ /* 0x000fea0003800000 */
.L_x_918:
[----:B------:R-:W-:Y:S05]  /*1d50*/  BSYNC B1 ;  /* 0x0000000000017941 */ /* 0x000fea0003800000 */
.L_x_908:
        /* <DEDUP_REMOVED lines=36> */
.L_x_915:
[----:B------:R-:W-:Y:S05]  /*1fa0*/  BSYNC B2 ;  /* 0x0000000000027941 */ /* 0x000fea0003800000 */
.L_x_907:
        /* <DEDUP_REMOVED lines=19> */
[----:B------:R-:W-:-:S05]  /*20e0*/  LEA.HI.X R5, R2, c[0x0][0x16c], R3, 0x1, P0 ;  /* 0x00005b0002057a11 */ /* 0x000fca00000f0c03 */
[----:B------:R0:W2:Y:S01]  /*20f0*/  LDG.E.U16 R4, [R4.64] ;  /* 0x0000002204047981 */ /* 0x0000a2000c1e1500 */
[----:B------:R-:W-:-:S04]  /*2100*/  LEA R2, P0, R0, c[0x0][0x160], 0x1 ;  /* 0x0000580000027a11 */ /* 0x000fc800078008ff */
[----:B------:R-:W-:-:S05]  /*2110*/  LEA.HI.X R3, R0, c[0x0][0x164], R13, 0x1, P0 ;  /* 0x0000590000037a11 */ /* 0x000fca00000f0c0d */
[----:B------:R-:W3:Y:S01]  /*2120*/  LDG.E.U16 R6, [R2.64] ;  /* 0x0000002202067981 */ /* 0x000ee2000c1e1500 */
[----:B------:R-:W-:Y:S01]  /*2130*/  HADD2.F32 R12, -RZ, R12.H0_H0 ;  /* 0x2000000cff0c7230 */ /* 0x000fe20000004100 */
[----:B0-----:R-:W-:Y:S01]  /*2140*/  IMAD.MOV.U32 R5, RZ, RZ, c[0x0][0xc] ;  /* 0x00000300ff057624 */ /* 0x001fe200078e00ff */
[----:B--2---:R-:W-:-:S05]  /*2150*/  HADD2.F32 R7, -RZ, R4.H0_H0 ;  /* 0x20000004ff077230 */ /* 0x004fca0000004100 */
[----:B------:R-:W-:Y:S02]  /*2160*/  FADD.FTZ R7, R12, R7 ;  /* 0x000000070c077221 */ /* 0x000fe40000010000 */
[----:B------:R-:W-:-:S03]  /*2170*/  IMAD.MOV.U32 R12, RZ, RZ, R0 ;  /* 0x000000ffff0c7224 */ /* 0x000fc600078e0000 */
[----:B------:R-:W-:Y:S01]  /*2180*/  F2FP.PACK_AB R7, RZ, R7 ;  /* 0x00000007ff07723e */ /* 0x000fe200000000ff */
[----:B---3--:R-:W-:Y:S01]  /*2190*/  HADD2.F32 R6, -RZ, R6.H0_H0 ;  /* 0x20000006ff067230 */ /* 0x008fe20000004100 */
[----:B------:R-:W-:-:S03]  /*21a0*/  IMAD.WIDE.U32 R12, R5, c[0x0][0x0], R12 ;  /* 0x00000000050c7a25 */ /* 0x000fc600078e000c */
[----:B------:R-:W-:Y:S01]  /*21b0*/  HADD2.F32 R7, -RZ, R7.H0_H0 ;  /* 0x20000007ff077230 */ /* 0x000fe20000004100 */
[----:B------:R-:W-:Y:S01]  /*21c0*/  IMAD.MOV.U32 R0, RZ, RZ, R12 ;  /* 0x000000ffff007224 */ /* 0x000fe200078e000c */
[----:B------:R-:W-:-:S03]  /*21d0*/  ISETP.GE.U32.AND P0, PT, R12, UR24, PT ;  /* 0x000000180c007c0c */ /* 0x000fc6000bf06070 */
[----:B------:R-:W-:Y:S01]  /*21e0*/  FADD.FTZ R6, R6, R7 ;  /* 0x0000000706067221 */ /* 0x000fe20000010000 */
[----:B------:R-:W-:-:S04]  /*21f0*/  ISETP.GE.AND.EX P0, PT, R13, UR6, PT, P0 ;  /* 0x000000060d007c0c */ /* 0x000fc8000bf06300 */
[----:B------:R-:W-:-:S05]  /*2200*/  F2FP.PACK_AB R6, RZ, R6 ;  /* 0x00000006ff06723e */ /* 0x000fca00000000ff */
[----:B------:R0:W-:Y:S04]  /*2210*/  STG.E.U16 [R2.64], R6 ;  /* 0x0000000602007986 */ /* 0x0001e8000c101522 */
[----:B------:R-:W-:Y:S01]  /*2220*/  @P0 CALL.REL.NOINC `(.L_x_921) ;  /* 0x0000001000000944 */ /* 0x000fe20003c00000 */
[----:B------:R-:W-:Y:S05]  /*2230*/  BRA `(.L_x_922) ;  /* 0xffffe2a000007947 */ /* 0x000fea000383ffff */
.L_x_921:
[----:B------:R-:W-:Y:S05]  /*2240*/  BSYNC B0 ;  /* 0x0000000000007941 */ /* 0x000fea0003800000 */
.L_x_889:
[----:B------:R-:W-:Y:S01]  /*2250*/  WARPSYNC 0xffffffff ;  /* 0xffffffff00007948 */ /* 0x000fe20003800000 */
[----:B------:R-:W-:Y:S05]  /*2260*/  EXIT ;  /* 0x000000000000794d */ /* 0x000fea0003800000 */
        .weak           $__internal_71_$__cuda_sm20_div_s64
        .type           $__internal_71_$__cuda_sm20_div_s64,@function
        .size           $__internal_71_$__cuda_sm20_div_s64,($__internal_72_$__cuda_sm20_rem_s64 - $__internal_71_$__cuda_sm20_div_s64)
$__internal_71_$__cuda_sm20_div_s64:
        /* <DEDUP_REMOVED lines=82> */
[----:B------:R-:W-:Y:S06]  /*2790*/  RET.REL.NODEC R14 `(_ZN2at6native49_GLOBAL__N__cfa43aba_16_ReflectionPad_cu_f800513940reflection_pad2d_backward_det_out_kernelIN3c104HalfEEEvPT_PKS5_lliiiiiii) ;  /* 0xffffd8600e007950 */ /* 0x000fec0003c3ffff */
        .weak           $__internal_72_$__cuda_sm20_rem_s64
        .type           $__internal_72_$__cuda_sm20_rem_s64,@function
        .size           $__internal_72_$__cuda_sm20_rem_s64,(.L_x_1228 - $__internal_72_$__cuda_sm20_rem_s64)
$__internal_72_$__cuda_sm20_rem_s64:
        /* <DEDUP_REMOVED lines=81> */
[----:B------:R-:W-:Y:S06]  /*2cb0*/  RET.REL.NODEC R4 `(_ZN2at6native49_GLOBAL__N__cfa43aba_16_ReflectionPad_cu_f800513940reflection_pad2d_backward_det_out_kernelIN3c104HalfEEEvPT_PKS5_lliiiiiii) ;  /* 0xffffd34004007950 */ /* 0x000fec0003c3ffff */
.L_x_923:
        /* <DEDUP_REMOVED lines=12> */
.L_x_1228:


//--------------------- .text._ZN2at6native49_GLOBAL__N__cfa43aba_16_ReflectionPad_cu_f800513936reflection_pad2d_backward_out_kernelIN3c107complexIfEEEEvPT_PKS6_lliiiiiii --------------------------
	.section	.text._ZN2at6native49_GLOBAL__N__cfa43aba_16_ReflectionPad_cu_f800513936reflection_pad2d_backward_out_kernelIN3c107complexIfEEEEvPT_PKS6_lliiiiiii,"ax",@progbits
	.sectioninfo	@"SHI_REGISTERS=26"
	.align	128
.text._ZN2at6native49_GLOBAL__N__cfa43aba_16_ReflectionPad_cu_f800513936reflection_pad2d_backward_out_kernelIN3c107complexIfEEEEvPT_PKS6_lliiiiiii:
        .type           _ZN2at6native49_GLOBAL__N__cfa43aba_16_ReflectionPad_cu_f800513936reflection_pad2d_backward_out_kernelIN3c107complexIfEEEEvPT_PKS6_lliiiiiii,@function
        .size           _ZN2at6native49_GLOBAL__N__cfa43aba_16_ReflectionPad_cu_f800513936reflection_pad2d_backward_out_kernelIN3c107complexIfEEEEvPT_PKS6_lliiiiiii,(.L_x_1231 - _ZN2at6native49_GLOBAL__N__cfa43aba_16_ReflectionPad_cu_f800513936reflection_pad2d_backward_out_kernelIN3c107complexIfEEEEvPT_PKS6_lliiiiiii)
        .other          _ZN2at6native49_GLOBAL__N__cfa43aba_16_ReflectionPad_cu_f800513936reflection_pad2d_backward_out_kernelIN3c107complexIfEEEEvPT_PKS6_lliiiiiii,@"STO_CUDA_ENTRY STV_DEFAULT"
_ZN2at6native49_GLOBAL__N__cfa43aba_16_ReflectionPad_cu_f800513936reflection_pad2d_backward_out_kernelIN3c107complexIfEEEEvPT_PKS6_lliiiiiii:
        /* <DEDUP_REMOVED lines=29> */
[----:B------:R-:W-:Y:S05]  /*01d0*/  CALL.REL.NOINC `($__internal_73_$__cuda_sm20_div_s64) ;  /* 0x0000083000007944 */ /* 0x000fea0003c00000 */
[----:B------:R-:W-:Y:S01]  /*01e0*/  IADD3 R9, P0, RZ, -R12, RZ ;  /* 0x8000000cff097210 */ /* 0x000fe20007f1e0ff */
[----:B------:R-:W-:-:S04]  /*01f0*/  IMAD.MOV.U32 R3, RZ, RZ, RZ ;  /* 0x000000ffff037224 */ /* 0x000fc800078e00ff */
[----:B------:R-:W-:Y:S02]  /*0200*/  IMAD.X R4, RZ, RZ, ~R13, P0 ;  /* 0x000000ffff047224 */ /* 0x000fe400000e0e0d */
[----:B------:R-:W-:-:S04]  /*0210*/  IMAD.WIDE.U32 R2, R9, UR13, R2 ;  /* 0x0000000d09027c25 */ /* 0x000fc8000f8e0002 */
[----:B------:R-:W-:Y:S02]  /*0220*/  IMAD R4, R4, UR13, RZ ;  /* 0x0000000d04047c24 */ /* 0x000fe4000f8e02ff */
[----:B------:R-:W-:Y:S02]  /*0230*/  IMAD.MOV.U32 R10, RZ, RZ, R2 ;  /* 0x000000ffff0a7224 */ /* 0x000fe400078e0002 */
[----:B------:R-:W-:Y:S02]  /*0240*/  IMAD R9, R9, UR6, R4 ;  /* 0x0000000609097c24 */ /* 0x000fe4000f8e0204 */
[----:B------:R-:W-:Y:S02]  /*0250*/  IMAD.MOV.U32 R2, RZ, RZ, R12 ;  /* 0x000000ffff027224 */ /* 0x000fe400078e000c */
[----:B------:R-:W-:Y:S02]  /*0260*/  IMAD.IADD R9, R3, 0x1, R9 ;  /* 0x0000000103097824 */ /* 0x000fe400078e0209 */
[----:B------:R-:W-:Y:S01]  /*0270*/  IMAD.MOV.U32 R3, RZ, RZ, R13 ;  /* 0x000000ffff037224 */ /* 0x000fe200078e000d */
[----:B------:R-:W-:Y:S05]  /*0280*/  BRA `(.L_x_925) ;  /* 0x0000017000007947 */ /* 0x000fea0003800000 */
.L_x_924:
        /* <DEDUP_REMOVED lines=22> */
[----:B------:R-:W-:-:S03]  /*03f0*/  IMAD.MOV.U32 R3, RZ, RZ, RZ ;  /* 0x000000ffff037224 */ /* 0x000fc600078e00ff */
.L_x_925:
[----:B------:R-:W0:Y:S01]  /*0400*/  S2R R13, SR_CTAID.Z ;  /* 0x00000000000d7919 */ /* 0x000e220000002700 */
[----:B------:R-:W-:-:S03]  /*0410*/  IMAD.MOV.U32 R5, RZ, RZ, R3 ;  /* 0x000000ffff057224 */ /* 0x000fc600078e0003 */
[----:B------:R-:W1:Y:S01]  /*0420*/  S2R R4, SR_CTAID.Y ;  /* 0x0000000000047919 */ /* 0x000e620000002600 */
[----:B0-----:R-:W-:Y:S02]  /*0430*/  IADD3 R13, R13, c[0x0][0x194], RZ ;  /* 0x000065000d0d7a10 */ /* 0x001fe40007ffe0ff */
[----:B-1----:R-:W-:-:S05]  /*0440*/  IADD3 R4, R4, c[0x0][0x190], RZ ;  /* 0x0000640004047a10 */ /* 0x002fca0007ffe0ff */
[----:B------:R-:W-:Y:S02]  /*0450*/  IMAD R13, R13, c[0x0][0x198], R4 ;  /* 0x000066000d0d7a24 */ /* 0x000fe400078e0204 */
[----:B------:R-:W-:Y:S02]  /*0460*/  IMAD.MOV.U32 R4, RZ, RZ, R2 ;  /* 0x000000ffff047224 */ /* 0x000fe400078e0002 */
[----:B------:R-:W-:Y:S02]  /*0470*/  IMAD R15, R8, R13, RZ ;  /* 0x0000000d080f7224 */ /* 0x000fe400078e02ff */
[----:B------:R-:W-:-:S04]  /*0480*/  IMAD.WIDE.U32 R4, R13, R6, R4 ;  /* 0x000000060d047225 */ /* 0x000fc800078e0004 */
[----:B------:R-:W-:Y:S02]  /*0490*/  IMAD.IADD R5, R5, 0x1, R15 ;  /* 0x0000000105057824 */ /* 0x000fe400078e020f */
[----:B------:R-:W-:Y:S02]  /*04a0*/  IMAD.MOV.U32 R8, RZ, RZ, R10 ;  /* 0x000000ffff087224 */ /* 0x000fe400078e000a */
[----:B------:R-:W-:Y:S02]  /*04b0*/  IMAD R5, R5, UR13, RZ ;  /* 0x0000000d05057c24 */ /* 0x000fe4000f8e02ff */
[----:B------:R-:W-:-:S04]  /*04c0*/  IMAD.WIDE.U32 R14, R4, UR13, R8 ;  /* 0x0000000d040e7c25 */ /* 0x000fc8000f8e0008 */
[----:B------:R-:W-:Y:S01]  /*04d0*/  IMAD R5, R4, UR6, R5 ;  /* 0x0000000604057c24 */ /* 0x000fe2000f8e0205 */
[----:B------:R-:W-:-:S03]  /*04e0*/  LEA R4, P0, R14, c[0x0][0x168], 0x3 ;  /* 0x00005a000e047a11 */ /* 0x000fc600078018ff */
[----:B------:R-:W-:-:S05]  /*04f0*/  IMAD.IADD R5, R15, 0x1, R5 ;  /* 0x000000010f057824 */ /* 0x000fca00078e0205 */
[----:B------:R-:W-:-:S06]  /*0500*/  LEA.HI.X R5, R14, c[0x0][0x16c], R5, 0x3, P0 ;  /* 0x00005b000e057a11 */ /* 0x000fcc00000f1c05 */
[----:B------:R-:W2:Y:S01]  /*0510*/  LDG.E.64 R4, [R4.64] ;  /* 0x0000000a04047981 */ /* 0x000ea2000c1e1b00 */
[----:B------:R-:W-:Y:S01]  /*0520*/  IADD3 R17, P0, P1, R2, 0x1, -R11 ;  /* 0x0000000102117810 */ /* 0x000fe2000791e80b */
[----:B------:R-:W-:Y:S01]  /*0530*/  ULDC UR9, c[0x0][0x188] ;  /* 0x0000620000097ab9 */ /* 0x000fe20000000800 */
[----:B------:R-:W-:Y:S01]  /*0540*/  IADD3 R12, P4, R10, -c[0x0][0x188], RZ ;  /* 0x800062000a0c7a10 */ /* 0x000fe20007f9e0ff */
[----:B------:R-:W-:Y:S01]  /*0550*/  UISETP.LT.U32.AND UP0, UPT, URZ, UR9, UPT ;  /* 0x000000093f00728c */ /* 0x000fe2000bf01070 */
[----:B------:R-:W-:Y:S02]  /*0560*/  IADD3.X R15, R3, RZ, ~R0, P0, P1 ;  /* 0x000000ff030f7210 */ /* 0x000fe400007e2c00 */
[----:B------:R-:W-:Y:S01]  /*0570*/  IADD3 R14, P0, R2, -c[0x0][0x180], RZ ;  /* 0x80006000020e7a10 */ /* 0x000fe20007f1e0ff */
[----:B------:R-:W-:Y:S01]  /*0580*/  UISETP.GT.AND.EX UP0, UPT, UR12, URZ, UPT, UP0 ;  /* 0x0000003f0c00728c */ /* 0x000fe2000bf04300 */
[----:B------:R-:W-:Y:S02]  /*0590*/  IADD3 R6, P1, RZ, -R17, RZ ;  /* 0x80000011ff067210 */ /* 0x000fe40007f3e0ff */
[----:B------:R-:W-:Y:S01]  /*05a0*/  ISETP.GE.AND P2, PT, R15, RZ, PT ;  /* 0x000000ff0f00720c */ /* 0x000fe20003f46270 */
[----:B------:R-:W-:Y:S01]  /*05b0*/  IMAD.X R8, R3, 0x1, ~R7, P0 ;  /* 0x0000000103087824 */ /* 0x000fe200000e0e07 */
[----:B------:R-:W-:Y:S01]  /*05c0*/  ISETP.LT.U32.AND P0, PT, RZ, c[0x0][0x180], PT ;  /* 0x00006000ff007a0c */ /* 0x000fe20003f01070 */
[----:B------:R-:W-:Y:S01]  /*05d0*/  USEL UR4, URZ, UR9, !UP0 ;  /* 0x000000093f047287 */ /* 0x000fe2000c000000 */
[----:B------:R-:W-:Y:S01]  /*05e0*/  SEL R17, R17, R6, !P2 ;  /* 0x0000000611117207 */ /* 0x000fe20005000000 */
[----:B------:R-:W-:Y:S01]  /*05f0*/  IMAD.X R6, RZ, RZ, ~R15, P1 ;  /* 0x000000ffff067224 */ /* 0x000fe200008e0e0f */
[-C--:B------:R-:W-:Y:S01]  /*0600*/  IADD3 R19, P3, RZ, -R14.reuse, RZ ;  /* 0x8000000eff137210 */ /* 0x080fe20007f7e0ff */
[----:B------:R-:W-:Y:S01]  /*0610*/  ULOP3.LUT UR4, URZ, UR4, URZ, 0x33, !UPT ;  /* 0x000000043f047292 */ /* 0x000fe2000f8e333f */
[----:B------:R-:W-:Y:S01]  /*0620*/  ISETP.LT.AND P1, PT, R8, RZ, PT ;  /* 0x000000ff0800720c */ /* 0x000fe20003f21270 */
[----:B------:R-:W-:Y:S01]  /*0630*/  USEL UR5, UR12, URZ, UP0 ;  /* 0x0000003f0c057287 */ /* 0x000fe20008000000 */
[----:B------:R-:W-:Y:S01]  /*0640*/  IADD3.X R20, R9, ~UR12, RZ, P4, !PT ;  /* 0x8000000c09147c10 */ /* 0x000fe2000a7fe4ff */
[----:B------:R-:W-:Y:S01]  /*0650*/  UIADD3 UR4, UP0, UP1, UR4, UR9, UR7 ;  /* 0x0000000904047290 */ /* 0x000fe2000f91e007 */
[----:B------:R-:W-:Y:S01]  /*0660*/  ISETP.GT.AND.EX P0, PT, R7, RZ, PT, P0 ;  /* 0x000000ff0700720c */ /* 0x000fe20003f04300 */
[----:B------:R-:W-:Y:S01]  /*0670*/  ULOP3.LUT UR5, URZ, UR5, URZ, 0x33, !UPT ;  /* 0x000000053f057292 */ /* 0x000fe2000f8e333f */
[----:B------:R-:W-:Y:S01]  /*0680*/  SEL R14, R19, R14, P1 ;  /* 0x0000000e130e7207 */ /* 0x000fe20000800000 */
[----:B------:R-:W-:Y:S01]  /*0690*/  IMAD.X R19, RZ, RZ, ~R8, P3 ;  /* 0x000000ffff137224 */ /* 0x000fe200018e0e08 */
[----:B------:R-:W-:Y:S01]  /*06a0*/  SEL R15, R15, R6, !P2 ;  /* 0x000000060f0f7207 */ /* 0x000fe20005000000 */
[----:B------:R-:W-:Y:S01]  /*06b0*/  UIADD3.X UR5, UR5, UR8, UR12, UP0, UP1 ;  /* 0x0000000805057290 */ /* 0x000fe200087e240c */
[----:B------:R-:W-:-:S02]  /*06c0*/  IADD3 R21, P2, RZ, -R12, RZ ;  /* 0x8000000cff157210 */ /* 0x000fc40007f5e0ff */
[----:B------:R-:W-:Y:S02]  /*06d0*/  ISETP.LT.AND P3, PT, R20, RZ, PT ;  /* 0x000000ff1400720c */ /* 0x000fe40003f61270 */
[----:B------:R-:W-:Y:S01]  /*06e0*/  SEL R18, RZ, c[0x0][0x180], !P0 ;  /* 0x00006000ff127a07 */ /* 0x000fe20004000000 */
[----:B------:R-:W-:Y:S01]  /*06f0*/  IMAD.X R23, RZ, RZ, ~R20, P2 ;  /* 0x000000ffff177224 */ /* 0x000fe200010e0e14 */
[----:B------:R-:W-:Y:S02]  /*0700*/  IADD3 R6, P4, RZ, -c[0x0][0x180], RZ ;  /* 0x80006000ff067a10 */ /* 0x000fe40007f9e0ff */
[----:B------:R-:W-:Y:S02]  /*0710*/  SEL R12, R21, R12, P3 ;  /* 0x0000000c150c7207 */ /* 0x000fe40001800000 */
[----:B------:R-:W-:Y:S01]  /*0720*/  LOP3.LUT R18, RZ, R18, RZ, 0x33, !PT ;  /* 0x00000012ff127212 */ /* 0x000fe200078e33ff */
[----:B------:R-:W-:Y:S01]  /*0730*/  IMAD.X R16, RZ, RZ, ~R7, P4 ;  /* 0x000000ffff107224 */ /* 0x000fe200020e0e07 */
[----:B------:R-:W-:-:S02]  /*0740*/  SEL R21, R7, RZ, P0 ;  /* 0x000000ff07157207 */ /* 0x000fc40000000000 */
[----:B------:R-:W-:Y:S02]  /*0750*/  SEL R8, R19, R8, P1 ;  /* 0x0000000813087207 */ /* 0x000fe40000800000 */
[----:B------:R-:W-:Y:S02]  /*0760*/  IADD3 R19, P2, P4, R18, c[0x0][0x180], R11 ;  /* 0x0000600012137a10 */ /* 0x000fe40007c5e00b */
[----:B------:R-:W-:Y:S01]  /*0770*/  LOP3.LUT R18, RZ, R21, RZ, 0x33, !PT ;  /* 0x00000015ff127212 */ /* 0x000fe200078e33ff */
[----:B------:R-:W-:Y:S01]  /*0780*/  IMAD.U32 R21, RZ, RZ, UR7 ;  /* 0x00000007ff157e24 */ /* 0x000fe2000f8e00ff */
[----:B------:R-:W-:Y:S02]  /*0790*/  ISETP.GT.U32.AND P1, PT, R6, RZ, PT ;  /* 0x000000ff0600720c */ /* 0x000fe40003f24070 */
[----:B------:R-:W-:Y:S02]  /*07a0*/  IADD3.X R0, R18, R0, R7, P2, P4 ;  /* 0x0000000012007210 */ /* 0x000fe400017e8407 */
[----:B------:R-:W-:-:S02]  /*07b0*/  ISETP.GT.AND.EX P0, PT, R16, RZ, PT, P1 ;  /* 0x000000ff1000720c */ /* 0x000fc40003f04310 */
[----:B------:R-:W-:Y:S02]  /*07c0*/  IADD3 R7, P1, P2, R10, 0x1, -R21 ;  /* 0x000000010a077810 */ /* 0x000fe40007a3e815 */
[----:B------:R-:W-:Y:S02]  /*07d0*/  SEL R11, R23, R20, P3 ;  /* 0x00000014170b7207 */ /* 0x000fe40001800000 */
[----:B------:R-:W-:Y:S02]  /*07e0*/  SEL R6, R6, RZ, P0 ;  /* 0x000000ff06067207 */ /* 0x000fe40000000000 */
[----:B------:R-:W-:Y:S02]  /*07f0*/  IADD3.X R20, R9, ~UR8, RZ, P1, P2 ;  /* 0x8000000809147c10 */ /* 0x000fe40008fe44ff */
[----:B------:R-:W-:Y:S02]  /*0800*/  IADD3 R18, P4, RZ, -c[0x0][0x188], RZ ;  /* 0x80006200ff127a10 */ /* 0x000fe40007f9e0ff */
[----:B------:R-:W-:-:S02]  /*0810*/  IADD3 R6, P5, R19, R6, RZ ;  /* 0x0000000613067210 */ /* 0x000fc40007fbe0ff */
[----:B------:R-:W-:Y:S02]  /*0820*/  IADD3 R22, P2, RZ, -R7, RZ ;  /* 0x80000007ff167210 */ /* 0x000fe40007f5e0ff */
[----:B------:R-:W-:Y:S02]  /*0830*/  ISETP.GE.AND P3, PT, R20, RZ, PT ;  /* 0x000000ff1400720c */ /* 0x000fe40003f66270 */
[----:B------:R-:W-:Y:S01]  /*0840*/  SEL R21, R16, RZ, P0 ;  /* 0x000000ff10157207 */ /* 0x000fe20000000000 */
[----:B------:R-:W-:Y:S01]  /*0850*/  IMAD.X R16, RZ, RZ, ~UR12, P4 ;  /* 0x8000000cff107e24 */ /* 0x000fe2000a0e06ff */
[----:B------:R-:W-:Y:S02]  /*0860*/  SEL R19, R7, R22, !P3 ;  /* 0x0000001607137207 */ /* 0x000fe40005800000 */
[----:B------:R-:W-:Y:S01]  /*0870*/  ISETP.GT.U32.AND P1, PT, R18, RZ, PT ;  /* 0x000000ff1200720c */ /* 0x000fe20003f24070 */
[----:B------:R-:W-:Y:S02]  /*0880*/  IMAD.X R7, R0, 0x1, R21, P5 ;  /* 0x0000000100077824 */ /* 0x000fe400028e0615 */
[----:B------:R-:W-:Y:S01]  /*0890*/  IMAD.X R21, RZ, RZ, ~R20, P2 ;  /* 0x000000ffff157224 */ /* 0x000fe200010e0e14 */
[----:B------:R-:W-:Y:S01]  /*08a0*/  ISETP.GT.AND.EX P0, PT, R16, RZ, PT, P1 ;  /* 0x000000ff1000720c */ /* 0x000fe20003f04310 */
[----:B------:R-:W-:-:S03]  /*08b0*/  IMAD.WIDE.U32 R6, R13, c[0x0][0x178], R6 ;  /* 0x00005e000d067a25 */ /* 0x000fc600078e0006 */
[----:B------:R-:W-:Y:S01]  /*08c0*/  SEL R0, R20, R21, !P3 ;  /* 0x0000001514007207 */ /* 0x000fe20005800000 */
[----:B------:R-:W-:Y:S01]  /*08d0*/  IMAD R13, R13, c[0x0][0x17c], R7 ;  /* 0x00005f000d0d7a24 */ /* 0x000fe200078e0207 */
[----:B------:R-:W-:Y:S02]  /*08e0*/  SEL R21, R18, RZ, P0 ;  /* 0x000000ff12157207 */ /* 0x000fe40000000000 */
[----:B------:R-:W-:Y:S02]  /*08f0*/  IADD3 R17, P3, P4, R17, R6, -R2 ;  /* 0x0000000611117210 */ /* 0x000fe40007c7e802 */
[----:B------:R-:W-:Y:S02]  /*0900*/  IADD3 R6, P1, P2, -R10, UR4, R21 ;  /* 0x000000040a067c10 */ /* 0x000fe4000fa3e115 */
[----:B------:R-:W-:Y:S02]  /*0910*/  SEL R16, R16, RZ, P0 ;  /* 0x000000ff10107207 */ /* 0x000fe40000000000 */
[----:B------:R-:W-:-:S02]  /*0920*/  IADD3.X R15, R15, R13, ~R3, P3, P4 ;  /* 0x0000000d0f0f7210 */ /* 0x000fc40001fe8c03 */
[----:B------:R-:W-:Y:S02]  /*0930*/  IADD3 R3, P0, R17, R14, RZ ;  /* 0x0000000e11037210 */ /* 0x000fe40007f1e0ff */
[----:B------:R-:W-:Y:S02]  /*0940*/  IADD3 R6, P3, P4, R12, R6, R19 ;  /* 0x000000060c067210 */ /* 0x000fe40007c7e013 */
[----:B------:R-:W-:Y:S01]  /*0950*/  IADD3.X R9, ~R9, UR5, R16, P1, P2 ;  /* 0x0000000509097c10 */ /* 0x000fe20008fe4510 */
[----:B------:R-:W-:-:S03]  /*0960*/  IMAD.X R8, R15, 0x1, R8, P0 ;  /* 0x000000010f087824 */ /* 0x000fc600000e0608 */
[----:B------:R-:W-:Y:S01]  /*0970*/  IADD3.X R7, R11, R9, R0, P3, P4 ;  /* 0x000000090b077210 */ /* 0x000fe20001fe8400 */
[----:B------:R-:W-:-:S04]  /*0980*/  IMAD R8, R8, c[0x0][0x170], RZ ;  /* 0x00005c0008087a24 */ /* 0x000fc800078e02ff */
[----:B------:R-:W-:-:S04]  /*0990*/  IMAD.WIDE.U32 R6, R3, c[0x0][0x170], R6 ;  /* 0x00005c0003067a25 */ /* 0x000fc800078e0006 */
[----:B------:R-:W-:Y:S01]  /*09a0*/  IMAD R3, R3, c[0x0][0x174], R8 ;  /* 0x00005d0003037a24 */ /* 0x000fe200078e0208 */
[----:B------:R-:W-:-:S03]  /*09b0*/  LEA R2, P0, R6, c[0x0][0x160], 0x3 ;  /* 0x0000580006027a11 */ /* 0x000fc600078018ff */
[----:B------:R-:W-:-:S05]  /*09c0*/  IMAD.IADD R3, R7, 0x1, R3 ;  /* 0x0000000107037824 */ /* 0x000fca00078e0203 */
[----:B------:R-:W-:-:S05]  /*09d0*/  LEA.HI.X R3, R6, c[0x0][0x164], R3, 0x3, P0 ;  /* 0x0000590006037a11 */ /* 0x000fca00000f1c03 */
[----:B--2---:R-:W-:Y:S04]  /*09e0*/  RED.E.ADD.F32.FTZ.RN.STRONG.GPU [R2.64], R4 ;  /* 0x000000040200798e */ /* 0x004fe8000c10e78a */
[----:B------:R-:W-:Y:S01]  /*09f0*/  RED.E.ADD.F32.FTZ.RN.STRONG.GPU [R2.64+0x4], R5 ;  /* 0x000004050200798e */ /* 0x000fe2000c10e78a */
[----:B------:R-:W-:Y:S05]  /*0a00*/  EXIT ;  /* 0x000000000000794d */ /* 0x000fea0003800000 */
        .weak           $__internal_73_$__cuda_sm20_div_s64
        .type           $__internal_73_$__cuda_sm20_div_s64,@function
        .size           $__internal_73_$__cuda_sm20_div_s64,(.L_x_1231 - $__internal_73_$__cuda_sm20_div_s64)
$__internal_73_$__cuda_sm20_div_s64:
        /* <DEDUP_REMOVED lines=58> */
[----:B------:R-:W-:Y:S02]  /*0db0*/  SEL R4, R14, R9, P0 ;  /* 0x000000090e047207 */ /* 0x000fe40000000000 */
        /* <DEDUP_REMOVED lines=9> */
[----:B------:R-:W-:Y:S01]  /*0e50*/  ISETP.NE.AND.EX P0, PT, RZ, UR6, PT, P0 ;  /* 0x00000006ff007c0c */ /* 0x000fe2000bf05300 */
[----:B------:R-:W-:-:S03]  /*0e60*/  IMAD.MOV.U32 R5, RZ, RZ, 0x0 ;  /* 0x00000000ff057424 */ /* 0x000fc600078e00ff */
[----:B------:R-:W-:Y:S01]  /*0e70*/  SEL R13, R4, R13, !P2 ;  /* 0x0000000d040d7207 */ /* 0x000fe20005000000 */
[----:B------:R-:W-:Y:S01]  /*0e80*/  IMAD.MOV.U32 R4, RZ, RZ, R10 ;  /* 0x000000ffff047224 */ /* 0x000fe200078e000a */
[----:B------:R-:W-:Y:S02]  /*0e90*/  SEL R12, R12, 0xffffffff, P0 ;  /* 0xffffffff0c0c7807 */ /* 0x000fe40000000000 */
[----:B------:R-:W-:Y:S01]  /*0ea0*/  SEL R13, R13, 0xffffffff, P0 ;  /* 0xffffffff0d0d7807 */ /* 0x000fe20000000000 */
[----:B------:R-:W-:Y:S06]  /*0eb0*/  RET.REL.NODEC R4 `(_ZN2at6native49_GLOBAL__N__cfa43aba_16_ReflectionPad_cu_f800513936reflection_pad2d_backward_out_kernelIN3c107complexIfEEEEvPT_PKS6_lliiiiiii) ;  /* 0xfffff14004007950 */ /* 0x000fec0003c3ffff */
.L_x_926:
        /* <DEDUP_REMOVED lines=12> */
.L_x_1231:


//--------------------- .text._ZN2at6native49_GLOBAL__N__cfa43aba_16_ReflectionPad_cu_f800513940reflection_pad2d_backward_det_out_kernelIN3c107complexIfEEEEvPT_PKS6_lliiiiiii --------------------------
	.section	.text._ZN2at6native49_GLOBAL__N__cfa43aba_16_ReflectionPad_cu_f800513940reflection_pad2d_backward_det_out_kernelIN3c107complexIfEEEEvPT_PKS6_lliiiiiii,"ax",@progbits
	.sectioninfo	@"SHI_REGISTERS=32"
	.align	128
.text._ZN2at6native49_GLOBAL__N__cfa43aba_16_ReflectionPad_cu_f800513940reflection_pad2d_backward_det_out_kernelIN3c107complexIfEEEEvPT_PKS6_lliiiiiii:
        .type           _ZN2at6native49_GLOBAL__N__cfa43aba_16_ReflectionPad_cu_f800513940reflection_pad2d_backward_det_out_kernelIN3c107complexIfEEEEvPT_PKS6_lliiiiiii,@function
        .size           _ZN2at6native49_GLOBAL__N__cfa43aba_16_ReflectionPad_cu_f800513940reflection_pad2d_backward_det_out_kernelIN3c107complexIfEEEEvPT_PKS6_lliiiiiii,(.L_x_1233 - _ZN2at6native49_GLOBAL__N__cfa43aba_16_ReflectionPad_cu_f800513940reflection_pad2d_backward_det_out_kernelIN3c107complexIfEEEEvPT_PKS6_lliiiiiii)
        .other          _ZN2at6native49_GLOBAL__N__cfa43aba_16_ReflectionPad_cu_f800513940reflection_pad2d_backward_det_out_kernelIN3c107complexIfEEEEvPT_PKS6_lliiiiiii,@"STO_CUDA_ENTRY STV_DEFAULT"
_ZN2at6native49_GLOBAL__N__cfa43aba_16_ReflectionPad_cu_f800513940reflection_pad2d_backward_det_out_kernelIN3c107complexIfEEEEvPT_PKS6_lliiiiiii:
        /* <DEDUP_REMOVED lines=40> */
[----:B------:R-:W-:Y:S01]  /*0280*/  IMAD.MOV.U32 R10, RZ, RZ, c[0x0][0xc] ;  /* 0x00000300ff0a7624 */ /* 0x000fe200078e00ff */
[----:B------:R-:W-:Y:S01]  /*0290*/  UIADD3 UR11, UP3, UR12, -0x1, URZ ;  /* 0xffffffff0c0b7890 */ /* 0x000fe2000ff7e03f */
[----:B------:R-:W-:Y:S01]  /*02a0*/  IMAD.MOV.U32 R3, RZ, RZ, RZ ;  /* 0x000000ffff037224 */ /* 0x000fe200078e00ff */
[----:B------:R-:W-:Y:S01]  /*02b0*/  ULOP3.LUT UR15, URZ, UR15, URZ, 0x33, !UPT ;  /* 0x0000000f3f0f7292 */ /* 0x000fe2000f8e333f */
[----:B------:R-:W-:Y:S01]  /*02c0*/  IMAD.WIDE.U32 R10, R10, c[0x0][0x0], RZ ;  /* 0x000000000a0a7a25 */ /* 0x000fe200078e00ff */
[----:B------:R-:W-:Y:S01]  /*02d0*/  ULDC.64 UR12, c[0x0][0x188] ;  /* 0x00006200000c7ab9 */ /* 0x000fe20000000a00 */
[C---:B------:R-:W-:Y:S01]  /*02e0*/  LEA R6, P0, R2.reuse, c[0x0][0x160], 0x3 ;  /* 0x0000580002067a11 */ /* 0x040fe200078018ff */
[----:B------:R-:W-:Y:S01]  /*02f0*/  ULDC.64 UR26, c[0x0][0x178] ;  /* 0x00005e00001a7ab9 */ /* 0x000fe20000000a00 */
[----:B------:R-:W-:Y:S01]  /*0300*/  BSSY B0, `(.L_x_927) ;  /* 0x00001e3000007945 */ /* 0x000fe20003800000 */
[----:B------:R-:W-:Y:S01]  /*0310*/  ULOP3.LUT UR17, URZ, UR13, URZ, 0x33, !UPT ;  /* 0x0000000d3f117292 */ /* 0x000fe2000f8e333f */
[----:B------:R-:W-:Y:S01]  /*0320*/  LEA.HI.X R7, R2, c[0x0][0x164], R3, 0x3, P0 ;  /* 0x0000590002077a11 */ /* 0x000fe200000f1c03 */
[----:B------:R-:W-:Y:S01]  /*0330*/  UIADD3 UR13, UP1, UR15, UR26, URZ ;  /* 0x0000001a0f0d7290 */ /* 0x000fe2000ff3e03f */
[----:B------:R-:W-:Y:S01]  /*0340*/  SHF.L.U64.HI R0, R10, 0x3, R11 ;  /* 0x000000030a007819 */ /* 0x000fe2000001020b */
[----:B------:R-:W-:-:S02]  /*0350*/  UIMAD UR19, UR10, UR34, URZ ;  /* 0x000000220a1372a4 */ /* 0x000fc4000f8e023f */
[----:B------:R-:W-:Y:S02]  /*0360*/  ULEA.HI.X.SX32 UR15, UR15, UR27, 0x1, UP1 ;  /* 0x0000001b0f0f7291 */ /* 0x000fe400088f0e3f */
[----:B------:R-:W-:Y:S02]  /*0370*/  ULDC.64 UR28, c[0x0][0x170] ;  /* 0x00005c00001c7ab9 */ /* 0x000fe40000000a00 */
[----:B------:R-:W-:Y:S02]  /*0380*/  UIMAD.WIDE.U32 UR26, UR8, UR34, URZ ;  /* 0x00000022081a72a5 */ /* 0x000fe4000f8e003f */
[----:B------:R-:W-:Y:S02]  /*0390*/  UIMAD UR21, UR20, UR8, UR19 ;  /* 0x00000008141572a4 */ /* 0x000fe4000f8e0213 */
[----:B------:R-:W-:Y:S02]  /*03a0*/  ULDC UR37, c[0x0][0x194] ;  /* 0x0000650000257ab9 */ /* 0x000fe40000000800 */
[----:B------:R-:W-:-:S02]  /*03b0*/  UIADD3 UR14, UP2, UR17, UR28, URZ ;  /* 0x0000001c110e7290 */ /* 0x000fc4000ff5e03f */
[----:B------:R-:W-:Y:S02]  /*03c0*/  UIADD3 UR18, UP1, UR18, -0x1, URZ ;  /* 0xffffffff12127890 */ /* 0x000fe4000ff3e03f */
[----:B------:R-:W-:Y:S02]  /*03d0*/  UIMAD UR36, UR20, UR37, URZ ;  /* 0x00000025142472a4 */ /* 0x000fe4000f8e023f */
[----:B------:R-:W-:Y:S02]  /*03e0*/  UMOV UR32, 0xffffffff ;  /* 0xffffffff00207882 */ /* 0x000fe40000000000 */
[----:B------:R-:W-:Y:S02]  /*03f0*/  ULDC UR33, c[0x0][0x17c] ;  /* 0x00005f0000217ab9 */ /* 0x000fe40000000800 */
[----:B------:R-:W-:Y:S02]  /*0400*/  UIADD3 UR20, UR27, UR21, URZ ;  /* 0x000000151b147290 */ /* 0x000fe4000fffe03f */
[----:B------:R-:W-:-:S02]  /*0410*/  ULDC UR35, c[0x0][0x194] ;  /* 0x0000650000237ab9 */ /* 0x000fc40000000800 */
[----:B------:R-:W-:Y:S02]  /*0420*/  UIADD3.X UR16, UR32, UR29, URZ, UP3, !UPT ;  /* 0x0000001d20107290 */ /* 0x000fe40009ffe43f */
[----:B------:R-:W-:Y:S02]  /*0430*/  ULEA.HI.X.SX32 UR17, UR17, UR29, 0x1, UP2 ;  /* 0x0000001d11117291 */ /* 0x000fe400090f0e3f */
[----:B------:R-:W-:Y:S02]  /*0440*/  UIADD3.X UR19, UR32, UR33, URZ, UP1, !UPT ;  /* 0x0000002120137290 */ /* 0x000fe40008ffe43f */
[----:B------:R-:W-:Y:S02]  /*0450*/  UIMAD.WIDE.U32 UR28, UR22, UR35, URZ ;  /* 0x00000023161c72a5 */ /* 0x000fe4000f8e003f */
[----:B------:R-:W-:Y:S02]  /*0460*/  UIMAD.WIDE.U32 UR32, UR34, UR37, URZ ;  /* 0x00000025222072a5 */ /* 0x000fe4000f8e003f */
[----:B------:R-:W-:-:S02]  /*0470*/  UIMAD UR36, UR5, UR34, UR36 ;  /* 0x00000022052472a4 */ /* 0x000fc4000f8e0224 */
[----:B------:R-:W-:Y:S02]  /*0480*/  UIMAD UR35, UR4, UR35, URZ ;  /* 0x00000023042372a4 */ /* 0x000fe4000f8e023f */
[----:B------:R-:W-:Y:S02]  /*0490*/  UIMAD UR34, UR20, UR37, URZ ;  /* 0x00000025142272a4 */ /* 0x000fe4000f8e023f */
[----:B------:R-:W-:Y:S02]  /*04a0*/  UIMAD UR35, UR5, UR22, UR35 ;  /* 0x00000016052372a4 */ /* 0x000fe4000f8e0223 */
[----:B------:R-:W-:Y:S02]  /*04b0*/  UIMAD UR34, UR5, UR26, UR34 ;  /* 0x0000001a052272a4 */ /* 0x000fe4000f8e0222 */
[----:B------:R-:W-:Y:S02]  /*04c0*/  UIMAD.WIDE.U32 UR30, UR26, UR37, URZ ;  /* 0x000000251a1e72a5 */ /* 0x000fe4000f8e003f */
[----:B------:R-:W-:-:S02]  /*04d0*/  UIADD3 UR12, UP0, UR11, UR12, URZ ;  /* 0x0000000c0b0c7290 */ /* 0x000fc4000ff1e03f */
[----:B------:R-:W-:Y:S02]  /*04e0*/  UIADD3 UR44, UR29, UR35, URZ ;  /* 0x000000231d2c7290 */ /* 0x000fe4000fffe03f */
[----:B------:R-:W-:Y:S02]  /*04f0*/  UIADD3 UR46, UR31, UR34, URZ ;  /* 0x000000221f2e7290 */ /* 0x000fe4000fffe03f */
[----:B------:R-:W-:Y:S02]  /*0500*/  UIADD3.X UR21, UR7, UR16, URZ, UP0, !UPT ;  /* 0x0000001007157290 */ /* 0x000fe400087fe43f */
[----:B------:R-:W-:Y:S02]  /*0510*/  UIADD3 UR45, UR33, UR36, URZ ;  /* 0x00000024212d7290 */ /* 0x000fe4000fffe03f */
[----:B------:R-:W-:Y:S02]  /*0520*/  ULDC.64 UR34, c[0x0][0x118] ;  /* 0x0000460000227ab9 */ /* 0x000fe40000000a00 */
.L_x_960:
[----:B0-----:R-:W-:Y:S01]  /*0530*/  LOP3.LUT R4, R3, UR44, RZ, 0xfc, !PT ;  /* 0x0000002c03047c12 */ /* 0x001fe2000f8efcff */
[----:B------:R-:W-:Y:S01]  /*0540*/  BSSY B1, `(.L_x_928) ;  /* 0x0000022000017945 */ /* 0x000fe20003800000 */
[----:B------:R-:W-:-:S02]  /*0550*/  IMAD.MOV.U32 R12, RZ, RZ, R6 ;  /* 0x000000ffff0c7224 */ /* 0x000fc400078e0006 */
[----:B------:R-:W-:Y:S01]  /*0560*/  ISETP.NE.U32.AND P0, PT, R4, RZ, PT ;  /* 0x000000ff0400720c */ /* 0x000fe20003f05070 */
[----:B------:R-:W-:-:S12]  /*0570*/  IMAD.MOV.U32 R13, RZ, RZ, R7 ;  /* 0x000000ffff0d7224 */ /* 0x000fd800078e0007 */
[----:B------:R-:W-:Y:S05]  /*0580*/  @!P0 BRA `(.L_x_929) ;  /* 0x000000a000008947 */ /* 0x000fea0003800000 */
[----:B------:R-:W-:Y:S01]  /*0590*/  IMAD.U32 R6, RZ, RZ, UR28 ;  /* 0x0000001cff067e24 */ /* 0x000fe2000f8e00ff */
[----:B------:R-:W-:Y:S01]  /*05a0*/  MOV R4, 0x600 ;  /* 0x0000060000047802 */ /* 0x000fe20000000f00 */
[----:B------:R-:W-:Y:S02]  /*05b0*/  IMAD.U32 R7, RZ, RZ, UR29 ;  /* 0x0000001dff077e24 */ /* 0x000fe4000f8e00ff */
[----:B------:R-:W-:Y:S02]  /*05c0*/  IMAD.MOV.U32 R8, RZ, RZ, R2 ;  /* 0x000000ffff087224 */ /* 0x000fe400078e0002 */
[----:B------:R-:W-:Y:S02]  /*05d0*/  IMAD.MOV.U32 R9, RZ, RZ, R3 ;  /* 0x000000ffff097224 */ /* 0x000fe400078e0003 */
[----:B------:R-:W-:Y:S02]  /*05e0*/  IMAD.U32 R5, RZ, RZ, UR44 ;  /* 0x0000002cff057e24 */ /* 0x000fe4000f8e00ff */
[----:B------:R-:W-:Y:S05]  /*05f0*/  CALL.REL.NOINC `($__internal_74_$__cuda_sm20_div_s64) ;  /* 0x00001b6000007944 */ /* 0x000fea0003c00000 */
[----:B------:R-:W-:Y:S02]  /*0600*/  IMAD.MOV.U32 R14, RZ, RZ, R16 ;  /* 0x000000ffff0e7224 */ /* 0x000fe400078e0010 */
[----:B------:R-:W-:Y:S01]  /*0610*/  IMAD.MOV.U32 R15, RZ, RZ, R17 ;  /* 0x000000ffff0f7224 */ /* 0x000fe200078e0011 */
[----:B------:R-:W-:Y:S05]  /*0620*/  BRA `(.L_x_930) ;  /* 0x0000013000007947 */ /* 0x000fea0003800000 */
.L_x_929:
        /* <DEDUP_REMOVED lines=19> */
.L_x_930:
[----:B------:R-:W-:Y:S05]  /*0760*/  BSYNC B1 ;  /* 0x0000000000017941 */ /* 0x000fea0003800000 */
.L_x_928:
        /* <DEDUP_REMOVED lines=11> */
[----:B------:R-:W-:-:S05]  /*0820*/  IADD3 R5, P0, RZ, -R16, RZ ;  /* 0x80000010ff057210 */ /* 0x000fca0007f1e0ff */
[----:B------:R-:W-:Y:S02]  /*0830*/  IMAD.X R4, RZ, RZ, ~R17, P0 ;  /* 0x000000ffff047224 */ /* 0x000fe400000e0e11 */
[----:B------:R-:W-:-:S04]  /*0840*/  IMAD.WIDE.U32 R8, R5, UR22, R2 ;  /* 0x0000001605087c25 */ /* 0x000fc8000f8e0002 */
[----:B------:R-:W-:-:S04]  /*0850*/  IMAD R4, R4, UR22, RZ ;  /* 0x0000001604047c24 */ /* 0x000fc8000f8e02ff */
[----:B------:R-:W-:Y:S02]  /*0860*/  IMAD R5, R5, UR4, R4 ;  /* 0x0000000405057c24 */ /* 0x000fe4000f8e0204 */
[----:B------:R-:W-:Y:S02]  /*0870*/  IMAD.MOV.U32 R4, RZ, RZ, R16 ;  /* 0x000000ffff047224 */ /* 0x000fe400078e0010 */
[----:B------:R-:W-:Y:S01]  /*0880*/  IMAD.IADD R9, R9, 0x1, R5 ;  /* 0x0000000109097824 */ /* 0x000fe200078e0205 */
[----:B------:R-:W-:Y:S01]  /*0890*/  MOV R5, R17 ;  /* 0x0000001100057202 */ /* 0x000fe20000000f00 */
[----:B------:R-:W-:Y:S05]  /*08a0*/  BRA `(.L_x_933) ;  /* 0x0000016000007947 */ /* 0x000fea0003800000 */
.L_x_932:
        /* <DEDUP_REMOVED lines=19> */
[----:B------:R-:W-:-:S04]  /*09e0*/  IMAD.MOV R5, RZ, RZ, -R4 ;  /* 0x000000ffff057224 */ /* 0x000fc800078e0a04 */
[----:B------:R-:W-:Y:S02]  /*09f0*/  IMAD R8, R5, UR22, R2 ;  /* 0x0000001605087c24 */ /* 0x000fe4000f8e0202 */
[----:B------:R-:W-:Y:S02]  /*0a00*/  IMAD.MOV.U32 R5, RZ, RZ, RZ ;  /* 0x000000ffff057224 */ /* 0x000fe400078e00ff */
.L_x_933:
[----:B------:R-:W-:Y:S05]  /*0a10*/  BSYNC B1 ;  /* 0x0000000000017941 */ /* 0x000fea0003800000 */
.L_x_931:
[----:B------:R-:W-:Y:S01]  /*0a20*/  LOP3.LUT R6, R5, UR5, RZ, 0xfc, !PT ;  /* 0x0000000505067c12 */ /* 0x000fe2000f8efcff */
[----:B------:R-:W-:Y:S03]  /*0a30*/  BSSY B1, `(.L_x_934) ;  /* 0x000001a000017945 */ /* 0x000fe60003800000 */
[----:B------:R-:W-:-:S13]  /*0a40*/  ISETP.NE.U32.AND P0, PT, R6, RZ, PT ;  /* 0x000000ff0600720c */ /* 0x000fda0003f05070 */
[----:B------:R-:W-:Y:S05]  /*0a50*/  @!P0 BRA `(.L_x_935) ;  /* 0x0000005000008947 */ /* 0x000fea0003800000 */
[----:B------:R-:W-:Y:S01]  /*0a60*/  IMAD.MOV.U32 R16, RZ, RZ, R4 ;  /* 0x000000ffff107224 */ /* 0x000fe200078e0004 */
[----:B------:R-:W-:Y:S01]  /*0a70*/  MOV R4, 0xaa0 ;  /* 0x00000aa000047802 */ /* 0x000fe20000000f00 */
[----:B------:R-:W-:Y:S02]  /*0a80*/  IMAD.MOV.U32 R17, RZ, RZ, R5 ;  /* 0x000000ffff117224 */ /* 0x000fe400078e0005 */
[----:B------:R-:W-:Y:S05]  /*0a90*/  CALL.REL.NOINC `($__internal_75_$__cuda_sm20_rem_s64) ;  /* 0x00001bf000007944 */ /* 0x000fea0003c00000 */
[----:B------:R-:W-:Y:S05]  /*0aa0*/  BRA `(.L_x_936) ;  /* 0x0000012000007947 */ /* 0x000fea0003800000 */
.L_x_935:
        /* <DEDUP_REMOVED lines=18> */
.L_x_936:
[----:B------:R-:W-:Y:S05]  /*0bd0*/  BSYNC B1 ;  /* 0x0000000000017941 */ /* 0x000fea0003800000 */
.L_x_934:
[----:B------:R-:W-:Y:S01]  /*0be0*/  LOP3.LUT R4, R9, c[0x0][0x174], RZ, 0xfc, !PT ;  /* 0x00005d0009047a12 */ /* 0x000fe200078efcff */
[----:B------:R-:W-:Y:S03]  /*0bf0*/  BSSY B1, `(.L_x_937) ;  /* 0x0000023000017945 */ /* 0x000fe60003800000 */
[----:B------:R-:W-:-:S13]  /*0c00*/  ISETP.NE.U32.AND P0, PT, R4, RZ, PT ;  /* 0x000000ff0400720c */ /* 0x000fda0003f05070 */
[----:B------:R-:W-:Y:S05]  /*0c10*/  @!P0 BRA `(.L_x_938) ;  /* 0x000000b000008947 */ /* 0x000fea0003800000 */
[----:B------:R-:W-:Y:S01]  /*0c20*/  IMAD.MOV.U32 R6, RZ, RZ, c[0x0][0x170] ;  /* 0x00005c00ff067624 */ /* 0x000fe200078e00ff */
[----:B------:R-:W-:Y:S01]  /*0c30*/  MOV R4, 0xc60 ;  /* 0x00000c6000047802 */ /* 0x000fe20000000f00 */
[----:B------:R-:W-:Y:S02]  /*0c40*/  IMAD.MOV.U32 R5, RZ, RZ, c[0x0][0x174] ;  /* 0x00005d00ff057624 */ /* 0x000fe400078e00ff */
[----:B------:R-:W-:Y:S05]  /*0c50*/  CALL.REL.NOINC `($__internal_74_$__cuda_sm20_div_s64) ;  /* 0x0000150000007944 */ /* 0x000fea0003c00000 */
[----:B------:R-:W-:-:S05]  /*0c60*/  IADD3 R5, P0, RZ, -R16, RZ ;  /* 0x80000010ff057210 */ /* 0x000fca0007f1e0ff */
[----:B------:R-:W-:Y:S02]  /*0c70*/  IMAD.X R4, RZ, RZ, ~R17, P0 ;  /* 0x000000ffff047224 */ /* 0x000fe400000e0e11 */
[----:B------:R-:W-:-:S04]  /*0c80*/  IMAD.WIDE.U32 R8, R5, c[0x0][0x170], R8 ;  /* 0x00005c0005087a25 */ /* 0x000fc800078e0008 */
[----:B------:R-:W-:-:S04]  /*0c90*/  IMAD R4, R4, c[0x0][0x170], RZ ;  /* 0x00005c0004047a24 */ /* 0x000fc800078e02ff */
[----:B------:R-:W-:-:S04]  /*0ca0*/  IMAD R5, R5, c[0x0][0x174], R4 ;  /* 0x00005d0005057a24 */ /* 0x000fc800078e0204 */
[----:B------:R-:W-:Y:S01]  /*0cb0*/  IMAD.IADD R4, R9, 0x1, R5 ;  /* 0x0000000109047824 */ /* 0x000fe200078e0205 */
[----:B------:R-:W-:Y:S05]  /*0cc0*/  BRA `(.L_x_939) ;  /* 0x0000015000007947 */ /* 0x000fea0003800000 */
.L_x_938:
        /* <DEDUP_REMOVED lines=18> */
[----:B------:R-:W-:-:S04]  /*0df0*/  @!P2 LOP3.LUT R16, RZ, c[0x0][0x170], RZ, 0x33, !PT ;  /* 0x00005c00ff10aa12 */ /* 0x000fc800078e33ff */
[----:B------:R-:W-:-:S05]  /*0e00*/  IADD3 R5, -R16, RZ, RZ ;  /* 0x000000ff10057210 */ /* 0x000fca0007ffe1ff */
[----:B------:R-:W-:Y:S02]  /*0e10*/  IMAD R8, R5, c[0x0][0x170], R8 ;  /* 0x00005c0005087a24 */ /* 0x000fe400078e0208 */
.L_x_939:
[----:B------:R-:W-:Y:S05]  /*0e20*/  BSYNC B1 ;  /* 0x0000000000017941 */ /* 0x000fea0003800000 */
.L_x_937:
[C---:B------:R-:W-:Y:S01]  /*0e30*/  ISETP.GT.U32.AND P3, PT, R16.reuse, c[0x0][0x180], PT ;  /* 0x0000600010007a0c */ /* 0x040fe20003f64070 */
[----:B------:R-:W-:Y:S01]  /*0e40*/  BSSY B1, `(.L_x_940) ;  /* 0x0000064000017945 */ /* 0x000fe20003800000 */
[----:B------:R-:W-:Y:S01]  /*0e50*/  ISETP.LT.U32.AND P2, PT, R16, 0x1, PT ;  /* 0x000000011000780c */ /* 0x000fe20003f41070 */
[----:B------:R-:W-:Y:S01]  /*0e60*/  IMAD.MOV.U32 R24, RZ, RZ, RZ ;  /* 0x000000ffff187224 */ /* 0x000fe200078e00ff */
[C---:B------:R-:W-:Y:S01]  /*0e70*/  ISETP.GT.AND.EX P3, PT, R17.reuse, UR9, PT, P3 ;  /* 0x0000000911007c0c */ /* 0x040fe2000bf64330 */
[----:B------:R-:W-:Y:S01]  /*0e80*/  IMAD.MOV.U32 R6, RZ, RZ, RZ ;  /* 0x000000ffff067224 */ /* 0x000fe200078e00ff */
[C---:B------:R-:W-:Y:S02]  /*0e90*/  ISETP.GE.U32.AND P5, PT, R8.reuse, UR14, PT ;  /* 0x0000000e08007c0c */ /* 0x040fe4000bfa6070 */
[----:B------:R-:W-:Y:S02]  /*0ea0*/  ISETP.LT.OR.EX P2, PT, R17, RZ, P3, P2 ;  /* 0x000000ff1100720c */ /* 0x000fe40001f41720 */
[----:B------:R-:W-:-:S02]  /*0eb0*/  ISETP.NE.U32.AND P0, PT, R8, RZ, PT ;  /* 0x000000ff0800720c */ /* 0x000fc40003f05070 */
[C---:B------:R-:W-:Y:S02]  /*0ec0*/  ISETP.LT.U32.AND P4, PT, R8.reuse, UR11, PT ;  /* 0x0000000b08007c0c */ /* 0x040fe4000bf81070 */
[----:B------:R-:W-:Y:S02]  /*0ed0*/  ISETP.LE.U32.AND P1, PT, R8, c[0x0][0x188], PT ;  /* 0x0000620008007a0c */ /* 0x000fe40003f23070 */
[C---:B------:R-:W-:Y:S02]  /*0ee0*/  ISETP.GE.AND.EX P5, PT, R4.reuse, UR17, PT, P5 ;  /* 0x0000001104007c0c */ /* 0x040fe4000bfa6350 */
[C---:B------:R-:W-:Y:S02]  /*0ef0*/  ISETP.NE.AND.EX P0, PT, R4.reuse, RZ, PT, P0 ;  /* 0x000000ff0400720c */ /* 0x040fe40003f05300 */
[C---:B------:R-:W-:Y:S02]  /*0f00*/  ISETP.LE.AND.EX P6, PT, R4.reuse, UR7, PT, P1 ;  /* 0x0000000704007c0c */ /* 0x040fe4000bfc3310 */
[----:B------:R-:W-:-:S02]  /*0f10*/  ISETP.LT.AND.EX P4, PT, R4, UR16, P5, P4 ;  /* 0x0000001004007c0c */ /* 0x000fc4000af81340 */
[----:B------:R-:W-:Y:S01]  /*0f20*/  ISETP.LE.AND.EX P3, PT, R4, UR7, P0, P1 ;  /* 0x0000000704007c0c */ /* 0x000fe20008763310 */
[----:B------:R-:W-:Y:S07]  /*0f30*/  @P2 BRA `(.L_x_941) ;  /* 0x0000054000002947 */ /* 0x000fee0003800000 */
[----:B------:R-:W-:Y:S01]  /*0f40*/  IADD3 R7, P5, -R16, c[0x0][0x180], RZ ;  /* 0x0000600010077a10 */ /* 0x000fe20007fbe1ff */
[----:B------:R-:W-:Y:S01]  /*0f50*/  BSSY B2, `(.L_x_942) ;  /* 0x000001b000027945 */ /* 0x000fe20003800000 */
[----:B------:R-:W-:Y:S01]  /*0f60*/  IADD3 R20, P2, R8, c[0x0][0x188], RZ ;  /* 0x0000620008147a10 */ /* 0x000fe20007f5e0ff */
[----:B------:R-:W-:Y:S01]  /*0f70*/  IMAD.MOV.U32 R24, RZ, RZ, RZ ;  /* 0x000000ffff187224 */ /* 0x000fe200078e00ff */
        /* <DEDUP_REMOVED lines=20> */
[----:B------:R-:W-:-:S06]  /*10c0*/  LEA.HI.X R21, R21, c[0x0][0x16c], R22, 0x3, P2 ;  /* 0x00005b0015157a11 */ /* 0x000fcc00010f1c16 */
[----:B------:R-:W2:Y:S02]  /*10d0*/  LDG.E.64 R20, [R20.64] ;  /* 0x0000002214147981 */ /* 0x000ea4000c1e1b00 */
[----:B--2---:R-:W-:Y:S02]  /*10e0*/  FADD.FTZ R6, RZ, R20 ;  /* 0x00000014ff067221 */ /* 0x004fe40000010000 */
[----:B------:R-:W-:Y:S02]  /*10f0*/  FADD.FTZ R24, RZ, R21 ;  /* 0x00000015ff187221 */ /* 0x000fe40000010000 */
.L_x_943:
[----:B------:R-:W-:Y:S05]  /*1100*/  BSYNC B2 ;  /* 0x0000000000027941 */ /* 0x000fea0003800000 */
.L_x_942:
        /* <DEDUP_REMOVED lines=30> */
[----:B--2---:R-:W-:Y:S02]  /*12f0*/  FADD.FTZ R6, R6, R20 ;  /* 0x0000001406067221 */ /* 0x004fe40000010000 */
[----:B------:R-:W-:Y:S01]  /*1300*/  FADD.FTZ R24, R24, R21 ;  /* 0x0000001518187221 */ /* 0x000fe20000010000 */
[----:B------:R-:W-:Y:S05]  /*1310*/  BRA `(.L_x_941) ;  /* 0x0000016000007947 */ /* 0x000fea0003800000 */
.L_x_944:
        /* <DEDUP_REMOVED lines=21> */
[----:B------:R-:W-:Y:S02]  /*1470*/  FADD.FTZ R24, R24, R21 ;  /* 0x0000001518187221 */ /* 0x000fe40000010000 */
.L_x_941:
[----:B------:R-:W-:Y:S05]  /*1480*/  BSYNC B1 ;  /* 0x0000000000017941 */ /* 0x000fea0003800000 */
.L_x_940:
        /* <DEDUP_REMOVED lines=9> */
.L_x_947:
[----:B------:R-:W-:Y:S01]  /*1520*/  IADD3 R5, P1, R16, -UR18, RZ ;  /* 0x8000001210057c10 */ /* 0x000fe2000ff3e0ff */
[----:B------:R-:W-:Y:S01]  /*1530*/  IMAD.U32 R26, RZ, RZ, UR18 ;  /* 0x00000012ff1a7e24 */ /* 0x000fe2000f8e00ff */
[----:B------:R-:W-:Y:S02]  /*1540*/  BSSY B3, `(.L_x_950) ;  /* 0x0000022000037945 */ /* 0x000fe40003800000 */
[----:B------:R-:W-:Y:S02]  /*1550*/  IADD3.X R7, R17, ~UR19, RZ, P1, !PT ;  /* 0x8000001311077c10 */ /* 0x000fe40008ffe4ff */
[----:B------:R-:W-:Y:S02]  /*1560*/  IADD3 R20, P2, RZ, -R5, RZ ;  /* 0x80000005ff147210 */ /* 0x000fe40007f5e0ff */
[----:B------:R-:W-:-:S03]  /*1570*/  ISETP.LT.AND P1, PT, R7, RZ, PT ;  /* 0x000000ff0700720c */ /* 0x000fc60003f21270 */
[----:B------:R-:W-:Y:S01]  /*1580*/  IMAD.X R22, RZ, RZ, ~R7, P2 ;  /* 0x000000ffff167224 */ /* 0x000fe200010e0e07 */
[----:B------:R-:W-:Y:S01]  /*1590*/  SEL R5, R20, R5, P1 ;  /* 0x0000000514057207 */ /* 0x000fe20000800000 */
[----:B------:R-:W-:-:S03]  /*15a0*/  IMAD.U32 R20, RZ, RZ, UR9 ;  /* 0x00000009ff147e24 */ /* 0x000fc6000f8e00ff */
[----:B------:R-:W-:Y:S02]  /*15b0*/  SEL R7, R22, R7, P1 ;  /* 0x0000000716077207 */ /* 0x000fe40000800000 */
[----:B------:R-:W-:-:S04]  /*15c0*/  IADD3 R5, P1, P2, R5, c[0x0][0x180], R26 ;  /* 0x0000600005057a10 */ /* 0x000fc80007a3e01a */
[----:B------:R-:W-:Y:S01]  /*15d0*/  IADD3.X R7, R7, UR19, R20, P1, P2 ;  /* 0x0000001307077c10 */ /* 0x000fe20008fe4414 */
[----:B------:R-:W-:-:S04]  /*15e0*/  IMAD.WIDE.U32 R20, R5, UR8, RZ ;  /* 0x0000000805147c25 */ /* 0x000fc8000f8e00ff */
[----:B------:R-:W-:Y:S01]  /*15f0*/  IMAD R22, R7, UR8, RZ ;  /* 0x0000000807167c24 */ /* 0x000fe2000f8e02ff */
[----:B------:R-:W-:-:S03]  /*1600*/  IADD3 R7, P2, P3, R20, c[0x0][0x188], R8 ;  /* 0x0000620014077a10 */ /* 0x000fc60007b5e008 */
[----:B------:R-:W-:Y:S01]  /*1610*/  IMAD R5, R5, UR10, R22 ;  /* 0x0000000a05057c24 */ /* 0x000fe2000f8e0216 */
[----:B------:R-:W-:-:S03]  /*1620*/  ISETP.GE.U32.AND P1, PT, R7, UR26, PT ;  /* 0x0000001a07007c0c */ /* 0x000fc6000bf26070 */
[----:B------:R-:W-:-:S05]  /*1630*/  IMAD.IADD R5, R21, 0x1, R5 ;  /* 0x0000000115057824 */ /* 0x000fca00078e0205 */
[----:B------:R-:W-:-:S04]  /*1640*/  IADD3.X R9, R5, UR7, R4, P2, P3 ;  /* 0x0000000705097c10 */ /* 0x000fc800097e6404 */
[----:B------:R-:W-:-:S04]  /*1650*/  ISETP.GE.AND.EX P1, PT, R9, UR20, PT, P1 ;  /* 0x0000001409007c0c */ /* 0x000fc8000bf26310 */
[----:B------:R-:W-:-:S13]  /*1660*/  ISETP.LT.OR P1, PT, R9, RZ, P1 ;  /* 0x000000ff0900720c */ /* 0x000fda0000f21670 */
[----:B------:R-:W-:Y:S05]  /*1670*/  @P1 BRA `(.L_x_951) ;  /* 0x000000e000001947 */ /* 0x000fea0003800000 */
[----:B------:R-:W-:-:S04]  /*1680*/  IMAD R23, R14, UR46, RZ ;  /* 0x0000002e0e177c24 */ /* 0x000fc8000f8e02ff */
[----:B------:R-:W-:Y:S02]  /*1690*/  IMAD R25, R15, UR30, R23 ;  /* 0x0000001e0f197c24 */ /* 0x000fe4000f8e0217 */
[----:B------:R-:W-:-:S04]  /*16a0*/  IMAD.WIDE.U32 R22, R14, UR30, RZ ;  /* 0x0000001e0e167c25 */ /* 0x000fc8000f8e00ff */
        /* <DEDUP_REMOVED lines=11> */
.L_x_951:
[----:B------:R-:W-:Y:S05]  /*1760*/  BSYNC B3 ;  /* 0x0000000000037941 */ /* 0x000fea0003800000 */
.L_x_950:
[----:B------:R-:W-:Y:S05]  /*1770*/  @P0 BRA P6, `(.L_x_952) ;  /* 0x0000020000000947 */ /* 0x000fea0003000000 */
[----:B------:R-:W-:Y:S01]  /*1780*/  @!P4 BREAK B1 ;  /* 0x000000000001c942 */ /* 0x000fe20003800000 */
[----:B------:R-:W-:Y:S05]  /*1790*/  @!P4 BRA `(.L_x_953) ;  /* 0x000007500000c947 */ /* 0x000fea0003800000 */
[----:B------:R-:W-:Y:S01]  /*17a0*/  IADD3 R7, P0, R8, -UR11, RZ ;  /* 0x8000000b08077c10 */ /* 0x000fe2000ff1e0ff */
[----:B------:R-:W-:Y:S03]  /*17b0*/  BSSY B3, `(.L_x_954) ;  /* 0x000001b000037945 */ /* 0x000fe60003800000 */
[----:B------:R-:W-:Y:S02]  /*17c0*/  IADD3.X R9, R4, ~UR16, RZ, P0, !PT ;  /* 0x8000001004097c10 */ /* 0x000fe400087fe4ff */
[----:B------:R-:W-:-:S02]  /*17d0*/  IADD3 R22, P1, RZ, -R7, RZ ;  /* 0x80000007ff167210 */ /* 0x000fc40007f3e0ff */
        /* <DEDUP_REMOVED lines=24> */
.L_x_955:
[----:B------:R-:W-:Y:S05]  /*1960*/  BSYNC B3 ;  /* 0x0000000000037941 */ /* 0x000fea0003800000 */
.L_x_954:
[----:B------:R-:W-:Y:S05]  /*1970*/  BRA `(.L_x_956) ;  /* 0x0000034000007947 */ /* 0x000fea0003800000 */
.L_x_952:
        /* <DEDUP_REMOVED lines=9> */
[----:B------:R-:W-:-:S05]  /*1a10*/  IMAD R9, R15, UR30, R9 ;  /* 0x0000001e0f097c24 */ /* 0x000fca000f8e0209 */
[----:B------:R-:W-:Y:S01]  /*1a20*/  IADD3 R21, R21, R9, RZ ;  /* 0x0000000915157210 */ /* 0x000fe20007ffe0ff */
[----:B------:R-:W-:-:S04]  /*1a30*/  IMAD R9, R19, UR26, RZ ;  /* 0x0000001a13097c24 */ /* 0x000fc8000f8e02ff */
        /* <DEDUP_REMOVED lines=9> */
.L_x_957:
[----:B------:R-:W-:Y:S05]  /*1ad0*/  BSYNC B3 ;  /* 0x0000000000037941 */ /* 0x000fea0003800000 */
.L_x_949:
        /* <DEDUP_REMOVED lines=27> */
.L_x_958:
[----:B------:R-:W-:Y:S05]  /*1c90*/  BSYNC B3 ;  /* 0x0000000000037941 */ /* 0x000fea0003800000 */
.L_x_948:
[----:B------:R-:W-:Y:S01]  /*1ca0*/  @!P4 BREAK B1 ;  /* 0x000000000001c942 */ /* 0x000fe20003800000 */
[----:B------:R-:W-:Y:S05]  /*1cb0*/  @!P4 BRA `(.L_x_953) ;  /* 0x000002300000c947 */ /* 0x000fea0003800000 */
.L_x_956:
[----:B------:R-:W-:Y:S05]  /*1cc0*/  BSYNC B1 ;  /* 0x0000000000017941 */ /* 0x000fea0003800000 */
.L_x_946:
[----:B------:R-:W-:Y:S01]  /*1cd0*/  IADD3 R7, P0, R8, -UR11, RZ ;  /* 0x8000000b08077c10 */ /* 0x000fe2000ff1e0ff */
[----:B------:R-:W-:Y:S01]  /*1ce0*/  IMAD.U32 R20, RZ, RZ, UR12 ;  /* 0x0000000cff147e24 */ /* 0x000fe2000f8e00ff */
[----:B------:R-:W-:Y:S01]  /*1cf0*/  IADD3 R5, P1, R16, c[0x0][0x180], RZ ;  /* 0x0000600010057a10 */ /* 0x000fe20007f3e0ff */
[----:B------:R-:W-:Y:S01]  /*1d00*/  IMAD.U32 R21, RZ, RZ, UR21 ;  /* 0x00000015ff157e24 */ /* 0x000fe2000f8e00ff */
[----:B------:R-:W-:Y:S02]  /*1d10*/  IADD3.X R9, R4, ~UR16, RZ, P0, !PT ;  /* 0x8000001004097c10 */ /* 0x000fe400087fe4ff */
[----:B------:R-:W-:Y:S01]  /*1d20*/  IADD3.X R22, R17, UR9, RZ, P1, !PT ;  /* 0x0000000911167c10 */ /* 0x000fe20008ffe4ff */
[----:B------:R-:W-:Y:S01]  /*1d30*/  IMAD.WIDE.U32 R20, R5, UR8, R20 ;  /* 0x0000000805147c25 */ /* 0x000fe2000f8e0014 */
[----:B------:R-:W-:-:S02]  /*1d40*/  IADD3 R26, P1, RZ, -R7, RZ ;  /* 0x80000007ff1a7210 */ /* 0x000fc40007f3e0ff */
[----:B------:R-:W-:Y:S01]  /*1d50*/  ISETP.LT.AND P0, PT, R9, RZ, PT ;  /* 0x000000ff0900720c */ /* 0x000fe20003f01270 */
[----:B------:R-:W-:-:S03]  /*1d60*/  IMAD R22, R22, UR8, RZ ;  /* 0x0000000816167c24 */ /* 0x000fc6000f8e02ff */
[----:B------:R-:W-:Y:S01]  /*1d70*/  SEL R23, R26, R7, P0 ;  /* 0x000000071a177207 */ /* 0x000fe20000000000 */
[----:B------:R-:W-:Y:S02]  /*1d80*/  IMAD.X R26, RZ, RZ, ~R9, P1 ;  /* 0x000000ffff1a7224 */ /* 0x000fe400008e0e09 */
        /* <DEDUP_REMOVED lines=22> */
.L_x_953:
[----:B------:R-:W-:Y:S05]  /*1ef0*/  BSYNC B2 ;  /* 0x0000000000027941 */ /* 0x000fea0003800000 */
.L_x_945:
[----:B------:R-:W-:Y:S02]  /*1f00*/  IMAD.U32 R21, RZ, RZ, UR9 ;  /* 0x00000009ff157e24 */ /* 0x000fe4000f8e00ff */
[----:B------:R-:W-:Y:S02]  /*1f10*/  IMAD.MOV.U32 R20, RZ, RZ, c[0x0][0x180] ;  /* 0x00006000ff147624 */ /* 0x000fe400078e00ff */
[----:B------:R-:W-:Y:S02]  /*1f20*/  IMAD.U32 R23, RZ, RZ, UR7 ;  /* 0x00000007ff177e24 */ /* 0x000fe4000f8e00ff */
[----:B------:R-:W-:-:S02]  /*1f30*/  IMAD.MOV.U32 R22, RZ, RZ, c[0x0][0x188] ;  /* 0x00006200ff167624 */ /* 0x000fc400078e00ff */
        /* <DEDUP_REMOVED lines=16> */
[----:B------:R-:W2:Y:S04]  /*2040*/  LDG.E.64 R4, [R12.64] ;  /* 0x000000220c047981 */ /* 0x000ea8000c1e1b00 */
[----:B------:R-:W3:Y:S01]  /*2050*/  LDG.E.64 R8, [R8.64] ;  /* 0x0000002208087981 */ /* 0x000ee2000c1e1b00 */
[----:B------:R-:W-:-:S05]  /*2060*/  IADD3 R2, P0, R10, R2, RZ ;  /* 0x000000020a027210 */ /* 0x000fca0007f1e0ff */
[----:B------:R-:W-:Y:S01]  /*2070*/  IMAD.X R3, R11, 0x1, R3, P0 ;  /* 0x000000010b037824 */ /* 0x000fe200000e0603 */
[----:B------:R-:W-:-:S04]  /*2080*/  ISETP.GE.U32.AND P0, PT, R2, UR24, PT ;  /* 0x0000001802007c0c */ /* 0x000fc8000bf06070 */
[----:B------:R-:W-:Y:S01]  /*2090*/  ISETP.GE.AND.EX P0, PT, R3, UR6, PT, P0 ;  /* 0x0000000603007c0c */ /* 0x000fe2000bf06300 */
[----:B---3--:R-:W-:Y:S02]  /*20a0*/  FADD.FTZ R24, R9, R24 ;  /* 0x0000001809187221 */ /* 0x008fe40000010000 */
[----:B------:R-:W-:Y:S02]  /*20b0*/  FADD.FTZ R6, R8, R6 ;  /* 0x0000000608067221 */ /* 0x000fe40000010000 */
[----:B--2---:R-:W-:Y:S02]  /*20c0*/  FADD.FTZ R5, R24, R5 ;  /* 0x0000000518057221 */ /* 0x004fe40000010000 */
[----:B------:R-:W-:-:S05]  /*20d0*/  FADD.FTZ R4, R6, R4 ;  /* 0x0000000406047221 */ /* 0x000fca0000010000 */
[----:B------:R0:W-:Y:S01]  /*20e0*/  STG.E.64 [R12.64], R4 ;  /* 0x000000040c007986 */ /* 0x0001e2000c101b22 */
[----:B------:R-:W-:-:S05]  /*20f0*/  LEA R6, P1, R10, R12, 0x3 ;  /* 0x0000000c0a067211 */ /* 0x000fca00078218ff */
[----:B------:R-:W-:Y:S01]  /*2100*/  IMAD.X R7, R13, 0x1, R0, P1 ;  /* 0x000000010d077824 */ /* 0x000fe200008e0600 */
[----:B------:R-:W-:Y:S01]  /*2110*/  @P0 CALL.REL.NOINC `(.L_x_959) ;  /* 0x0000001000000944 */ /* 0x000fe20003c00000 */
[----:B------:R-:W-:Y:S05]  /*2120*/  BRA `(.L_x_960) ;  /* 0xffffe40000007947 */ /* 0x000fea000383ffff */
.L_x_959:
[----:B------:R-:W-:Y:S05]  /*2130*/  BSYNC B0 ;  /* 0x0000000000007941 */ /* 0x000fea0003800000 */
.L_x_927:
[----:B------:R-:W-:Y:S01]  /*2140*/  WARPSYNC 0xffffffff ;  /* 0xffffffff00007948 */ /* 0x000fe20003800000 */
[----:B------:R-:W-:Y:S05]  /*2150*/  EXIT ;  /* 0x000000000000794d */ /* 0x000fea0003800000 */
        .weak           $__internal_74_$__cuda_sm20_div_s64
        .type           $__internal_74_$__cuda_sm20_div_s64,@function
        .size           $__internal_74_$__cuda_sm20_div_s64,($__internal_75_$__cuda_sm20_rem_s64 - $__internal_74_$__cuda_sm20_div_s64)
$__internal_74_$__cuda_sm20_div_s64:
        /* <DEDUP_REMOVED lines=16> */
[----:B------:R-:W-:-:S04]  /*2260*/  IMAD.MOV.U32 R23, RZ, RZ, R16 ;  /* 0x000000ffff177224 */ /* 0x000fc800078e0010 */
[----:B------:R-:W-:-:S06]  /*2270*/  IMAD.WIDE.U32 R22, P0, R16, R25, R22 ;  /* 0x0000001910167225 */ /* 0x000fcc0007800016 */
[----:B------:R-:W-:-:S04]  /*2280*/  IMAD.HI.U32 R22, P1, R17, R7, R22 ;  /* 0x0000000711167227 */ /* 0x000fc80007820016 */
[CC--:B------:R-:W-:Y:S02]  /*2290*/  IMAD R23, R17.reuse, R25.reuse, RZ ;  /* 0x0000001911177224 */ /* 0x0c0fe400078e02ff */
[----:B------:R-:W-:-:S03]  /*22a0*/  IMAD.HI.U32 R25, R17, R25, RZ ;  /* 0x0000001911197227 */ /* 0x000fc600078e00ff */
        /* <DEDUP_REMOVED lines=8> */
[----:B------:R-:W-:Y:S01]  /*2330*/  IMAD.X R16, RZ, RZ, ~R7, P0 ;  /* 0x000000ffff107224 */ /* 0x000fe200000e0e07 */
[----:B------:R-:W-:-:S03]  /*2340*/  IADD3 R7, P4, RZ, -R8, RZ ;  /* 0x80000008ff077210 */ /* 0x000fc60007f9e0ff */
[----:B------:R-:W-:Y:S01]  /*2350*/  IMAD.WIDE.U32 R22, P0, R23, R16, R22 ;  /* 0x0000001017167225 */ /* 0x000fe20007800016 */
[----:B------:R-:W-:Y:S02]  /*2360*/  SEL R7, R7, R8, !P3 ;  /* 0x0000000807077207 */ /* 0x000fe40005800000 */
[----:B------:R-:W-:-:S03]  /*2370*/  IADD3.X R24, RZ, ~R9, RZ, P4, !PT ;  /* 0x80000009ff187210 */ /* 0x000fc600027fe4ff */
[----:B------:R-:W-:Y:S01]  /*2380*/  IMAD.HI.U32 R22, P1, R25, R17, R22 ;  /* 0x0000001119167227 */ /* 0x000fe20007820016 */
[----:B------:R-:W-:-:S03]  /*2390*/  SEL R23, R24, R9, !P3 ;  /* 0x0000000918177207 */ /* 0x000fc60005800000 */
[CC--:B------:R-:W-:Y:S02]  /*23a0*/  IMAD R17, R25.reuse, R16.reuse, RZ ;  /* 0x0000001019117224 */ /* 0x0c0fe400078e02ff */
[----:B------:R-:W-:-:S03]  /*23b0*/  IMAD.HI.U32 R16, R25, R16, RZ ;  /* 0x0000001019107227 */ /* 0x000fc600078e00ff */
[----:B------:R-:W-:Y:S01]  /*23c0*/  IADD3 R22, P2, R17, R22, RZ ;  /* 0x0000001611167210 */ /* 0x000fe20007f5e0ff */
[----:B------:R-:W-:Y:S02]  /*23d0*/  IMAD.X R25, R16, 0x1, R25, P0 ;  /* 0x0000000110197824 */ /* 0x000fe400000e0619 */
[----:B------:R-:W-:Y:S02]  /*23e0*/  IMAD.MOV.U32 R17, RZ, RZ, RZ ;  /* 0x000000ffff117224 */ /* 0x000fe400078e00ff */
        /* <DEDUP_REMOVED lines=41> */
[----:B------:R-:W-:Y:S06]  /*2680*/  RET.REL.NODEC R4 `(_ZN2at6native49_GLOBAL__N__cfa43aba_16_ReflectionPad_cu_f800513940reflection_pad2d_backward_det_out_kernelIN3c107complexIfEEEEvPT_PKS6_lliiiiiii) ;  /* 0xffffd97004007950 */ /* 0x000fec0003c3ffff */
        .weak           $__internal_75_$__cuda_sm20_rem_s64
        .type           $__internal_75_$__cuda_sm20_rem_s64,@function
        .size           $__internal_75_$__cuda_sm20_rem_s64,(.L_x_1233 - $__internal_75_$__cuda_sm20_rem_s64)
$__internal_75_$__cuda_sm20_rem_s64:
        /* <DEDUP_REMOVED lines=81> */
[----:B------:R-:W-:Y:S06]  /*2ba0*/  RET.REL.NODEC R4 `(_ZN2at6native49_GLOBAL__N__cfa43aba_16_ReflectionPad_cu_f800513940reflection_pad2d_backward_det_out_kernelIN3c107complexIfEEEEvPT_PKS6_lliiiiiii) ;  /* 0xffffd45004007950 */ /* 0x000fec0003c3ffff */
.L_x_961:
        /* <DEDUP_REMOVED lines=13> */
.L_x_1233:


//--------------------- .text._ZN2at6native49_GLOBAL__N__cfa43aba_16_ReflectionPad_cu_f800513936reflection_pad2d_backward_out_kernelIN3c107complexIdEEEEvPT_PKS6_lliiiiiii --------------------------
	.section	.text._ZN2at6native49_GLOBAL__N__cfa43aba_16_ReflectionPad_cu_f800513936reflection_pad2d_backward_out_kernelIN3c107complexIdEEEEvPT_PKS6_lliiiiiii,"ax",@progbits
	.sectioninfo	@"SHI_REGISTERS=28"
	.align	128
.text._ZN2at6native49_GLOBAL__N__cfa43aba_16_ReflectionPad_cu_f800513936reflection_pad2d_backward_out_kernelIN3c107complexIdEEEEvPT_PKS6_lliiiiiii:
        .type           _ZN2at6native49_GLOBAL__N__cfa43aba_16_ReflectionPad_cu_f800513936reflection_pad2d_backward_out_kernelIN3c107complexIdEEEEvPT_PKS6_lliiiiiii,@function
        .size           _ZN2at6native49_GLOBAL__N__cfa43aba_16_ReflectionPad_cu_f800513936reflection_pad2d_backward_out_kernelIN3c107complexIdEEEEvPT_PKS6_lliiiiiii,(.L_x_1236 - _ZN2at6native49_GLOBAL__N__cfa43aba_16_ReflectionPad_cu_f800513936reflection_pad2d_backward_out_kernelIN3c107complexIdEEEEvPT_PKS6_lliiiiiii)
        .other          _ZN2at6native49_GLOBAL__N__cfa43aba_16_ReflectionPad_cu_f800513936reflection_pad2d_backward_out_kernelIN3c107complexIdEEEEvPT_PKS6_lliiiiiii,@"STO_CUDA_ENTRY STV_DEFAULT"
_ZN2at6native49_GLOBAL__N__cfa43aba_16_ReflectionPad_cu_f800513936reflection_pad2d_backward_out_kernelIN3c107complexIdEEEEvPT_PKS6_lliiiiiii:
        /* <DEDUP_REMOVED lines=29> */
[----:B------:R-:W-:Y:S05]  /*01d0*/  CALL.REL.NOINC `($__internal_76_$__cuda_sm20_div_s64) ;  /* 0x000007e000007944 */ /* 0x000fea0003c00000 */
[----:B------:R-:W-:Y:S01]  /*01e0*/  IADD3 R3, P0, RZ, -R5, RZ ;  /* 0x80000005ff037210 */ /* 0x000fe20007f1e0ff */
[----:B------:R-:W-:-:S04]  /*01f0*/  IMAD.MOV.U32 R11, RZ, RZ, RZ ;  /* 0x000000ffff0b7224 */ /* 0x000fc800078e00ff */
[----:B------:R-:W-:Y:S02]  /*0200*/  IMAD.X R2, RZ, RZ, ~R12, P0 ;  /* 0x000000ffff027224 */ /* 0x000fe400000e0e0c */
[----:B------:R-:W-:-:S04]  /*0210*/  IMAD.WIDE.U32 R10, R3, UR13, R10 ;  /* 0x0000000d030a7c25 */ /* 0x000fc8000f8e000a */
[----:B------:R-:W-:-:S04]  /*0220*/  IMAD R2, R2, UR13, RZ ;  /* 0x0000000d02027c24 */ /* 0x000fc8000f8e02ff */
[----:B------:R-:W-:Y:S02]  /*0230*/  IMAD R3, R3, UR6, R2 ;  /* 0x0000000603037c24 */ /* 0x000fe4000f8e0202 */
[----:B------:R-:W-:Y:S02]  /*0240*/  IMAD.MOV.U32 R2, RZ, RZ, R5 ;  /* 0x000000ffff027224 */ /* 0x000fe400078e0005 */
[----:B------:R-:W-:Y:S02]  /*0250*/  IMAD.IADD R11, R11, 0x1, R3 ;  /* 0x000000010b0b7824 */ /* 0x000fe400078e0203 */
[----:B------:R-:W-:Y:S01]  /*0260*/  IMAD.MOV.U32 R3, RZ, RZ, R12 ;  /* 0x000000ffff037224 */ /* 0x000fe200078e000c */
[----:B------:R-:W-:Y:S05]  /*0270*/  BRA `(.L_x_963) ;  /* 0x0000016000007947 */ /* 0x000fea0003800000 */
.L_x_962:
        /* <DEDUP_REMOVED lines=22> */
.L_x_963:
[----:B------:R-:W0:Y:S04]  /*03e0*/  S2R R15, SR_CTAID.Z ;  /* 0x00000000000f7919 */ /* 0x000e280000002700 */
        /* <DEDUP_REMOVED lines=12> */
[----:B------:R-:W-:-:S06]  /*04b0*/  LEA.HI.X R5, R6, c[0x0][0x16c], R5, 0x4, P0 ;  /* 0x00005b0006057a11 */ /* 0x000fcc00000f2405 */
[----:B------:R-:W2:Y:S01]  /*04c0*/  LDG.E.128 R4, [R4.64] ;  /* 0x0000000a04047981 */ /* 0x000ea2000c1e1d00 */
        /* <DEDUP_REMOVED lines=43> */
[----:B------:R-:W-:Y:S02]  /*0780*/  SEL R8, R8, RZ, P0 ;  /* 0x000000ff08087207 */ /* 0x000fe40000000000 */
[----:B------:R-:W-:Y:S02]  /*0790*/  IADD3.X R22, R11, ~UR8, RZ, P1, P2 ;  /* 0x800000080b167c10 */ /* 0x000fe40008fe44ff */
[----:B------:R-:W-:Y:S02]  /*07a0*/  SEL R13, R25, R20, P3 ;  /* 0x00000014190d7207 */ /* 0x000fe40001800000 */
        /* <DEDUP_REMOVED lines=30> */
[----:B--2---:R-:W-:Y:S04]  /*0990*/  RED.E.ADD.F64.RN.STRONG.GPU [R2.64], R4 ;  /* 0x000000040200798e */ /* 0x004fe8000c10ed8a */
[----:B------:R-:W-:Y:S01]  /*09a0*/  RED.E.ADD.F64.RN.STRONG.GPU [R2.64+0x8], R6 ;  /* 0x000008060200798e */ /* 0x000fe2000c10ed8a */
[----:B------:R-:W-:Y:S05]  /*09b0*/  EXIT ;  /* 0x000000000000794d */ /* 0x000fea0003800000 */
        .weak           $__internal_76_$__cuda_sm20_div_s64
        .type           $__internal_76_$__cuda_sm20_div_s64,@function
        .size           $__internal_76_$__cuda_sm20_div_s64,(.L_x_1236 - $__internal_76_$__cuda_sm20_div_s64)
$__internal_76_$__cuda_sm20_div_s64:
        /* <DEDUP_REMOVED lines=48> */
[----:B------:R-:W-:-:S04]  /*0cc0*/  IMAD R12, R5, R2, R12 ;  /* 0x00000002050c7224 */ /* 0x000fc800078e020c */
[----:B------:R-:W-:Y:S01]  /*0cd0*/  IMAD.X R21, RZ, RZ, ~R12, P1 ;  /* 0x000000ffff157224 */ /* 0x000fe200008e0e0c */
[----:B------:R-:W-:Y:S01]  /*0ce0*/  IADD3 R15, P1, R19, -R2, RZ ;  /* 0x80000002130f7210 */ /* 0x000fe20007f3e0ff */
[----:B------:R-:W-:-:S03]  /*0cf0*/  IMAD.X R12, RZ, RZ, R5, P3 ;  /* 0x000000ffff0c7224 */ /* 0x000fc600018e0605 */
        /* <DEDUP_REMOVED lines=17> */
[----:B------:R-:W-:-:S03]  /*0e10*/  IMAD.MOV.U32 R2, RZ, RZ, R8 ;  /* 0x000000ffff027224 */ /* 0x000fc600078e0008 */
[----:B------:R-:W-:Y:S01]  /*0e20*/  SEL R12, R3, R12, !P2 ;  /* 0x0000000c030c7207 */ /* 0x000fe20005000000 */
[----:B------:R-:W-:Y:S01]  /*0e30*/  IMAD.MOV.U32 R3, RZ, RZ, 0x0 ;  /* 0x00000000ff037424 */ /* 0x000fe200078e00ff */
[----:B------:R-:W-:Y:S02]  /*0e40*/  SEL R5, R5, 0xffffffff, P0 ;  /* 0xffffffff05057807 */ /* 0x000fe40000000000 */
[----:B------:R-:W-:Y:S01]  /*0e50*/  SEL R12, R12, 0xffffffff, P0 ;  /* 0xffffffff0c0c7807 */ /* 0x000fe20000000000 */
[----:B------:R-:W-:Y:S06]  /*0e60*/  RET.REL.NODEC R2 `(_ZN2at6native49_GLOBAL__N__cfa43aba_16_ReflectionPad_cu_f800513936reflection_pad2d_backward_out_kernelIN3c107complexIdEEEEvPT_PKS6_lliiiiiii) ;  /* 0xfffff19002007950 */ /* 0x000fec0003c3ffff */
.L_x_964:
        /* <DEDUP_REMOVED lines=9> */
.L_x_1236:


//--------------------- .text._ZN2at6native49_GLOBAL__N__cfa43aba_16_ReflectionPad_cu_f800513940reflection_pad2d_backward_det_out_kernelIN3c107complexIdEEEEvPT_PKS6_lliiiiiii --------------------------
	.section	.text._ZN2at6native49_GLOBAL__N__cfa43aba_16_ReflectionPad_cu_f800513940reflection_pad2d_backward_det_out_kernelIN3c107complexIdEEEEvPT_PKS6_lliiiiiii,"ax",@progbits
	.sectioninfo	@"SHI_REGISTERS=32"
	.align	128
.text._ZN2at6native49_GLOBAL__N__cfa43aba_16_ReflectionPad_cu_f800513940reflection_pad2d_backward_det_out_kernelIN3c107complexIdEEEEvPT_PKS6_lliiiiiii:
        .type           _ZN2at6native49_GLOBAL__N__cfa43aba_16_ReflectionPad_cu_f800513940reflection_pad2d_backward_det_out_kernelIN3c107complexIdEEEEvPT_PKS6_lliiiiiii,@function
        .size           _ZN2at6native49_GLOBAL__N__cfa43aba_16_ReflectionPad_cu_f800513940reflection_pad2d_backward_det_out_kernelIN3c107complexIdEEEEvPT_PKS6_lliiiiiii,(.L_x_1238 - _ZN2at6native49_GLOBAL__N__cfa43aba_16_ReflectionPad_cu_f800513940reflection_pad2d_backward_det_out_kernelIN3c107complexIdEEEEvPT_PKS6_lliiiiiii)
        .other          _ZN2at6native49_GLOBAL__N__cfa43aba_16_ReflectionPad_cu_f800513940reflection_pad2d_backward_det_out_kernelIN3c107complexIdEEEEvPT_PKS6_lliiiiiii,@"STO_CUDA_ENTRY STV_DEFAULT"
_ZN2at6native49_GLOBAL__N__cfa43aba_16_ReflectionPad_cu_f800513940reflection_pad2d_backward_det_out_kernelIN3c107complexIdEEEEvPT_PKS6_lliiiiiii:
        /* <DEDUP_REMOVED lines=83> */
.L_x_998:
        /* <DEDUP_REMOVED lines=12> */
[----:B------:R-:W-:Y:S05]  /*05f0*/  CALL.REL.NOINC `($__internal_77_$__cuda_sm20_div_s64) ;  /* 0x00001ba000007944 */ /* 0x000fea0003c00000 */
[----:B------:R-:W-:Y:S02]  /*0600*/  IMAD.MOV.U32 R22, RZ, RZ, R10 ;  /* 0x000000ffff167224 */ /* 0x000fe400078e000a */
[----:B------:R-:W-:Y:S01]  /*0610*/  IMAD.MOV.U32 R23, RZ, RZ, R11 ;  /* 0x000000ffff177224 */ /* 0x000fe200078e000b */
[----:B------:R-:W-:Y:S05]  /*0620*/  BRA `(.L_x_968) ;  /* 0x0000013000007947 */ /* 0x000fea0003800000 */
.L_x_967:
        /* <DEDUP_REMOVED lines=19> */
.L_x_968:
[----:B------:R-:W-:Y:S05]  /*0760*/  BSYNC B1 ;  /* 0x0000000000017941 */ /* 0x000fea0003800000 */
.L_x_966:
        /* <DEDUP_REMOVED lines=20> */
.L_x_970:
        /* <DEDUP_REMOVED lines=22> */
.L_x_971:
[----:B------:R-:W-:Y:S05]  /*0a10*/  BSYNC B1 ;  /* 0x0000000000017941 */ /* 0x000fea0003800000 */
.L_x_969:
[----:B------:R-:W-:Y:S01]  /*0a20*/  LOP3.LUT R5, R11, UR5, RZ, 0xfc, !PT ;  /* 0x000000050b057c12 */ /* 0x000fe2000f8efcff */
[----:B------:R-:W-:Y:S03]  /*0a30*/  BSSY B1, `(.L_x_972) ;  /* 0x000001a000017945 */ /* 0x000fe60003800000 */
[----:B------:R-:W-:-:S13]  /*0a40*/  ISETP.NE.U32.AND P0, PT, R5, RZ, PT ;  /* 0x000000ff0500720c */ /* 0x000fda0003f05070 */
[----:B------:R-:W-:Y:S05]  /*0a50*/  @!P0 BRA `(.L_x_973) ;  /* 0x0000005000008947 */ /* 0x000fea0003800000 */
[----:B------:R-:W-:Y:S01]  /*0a60*/  IMAD.MOV.U32 R12, RZ, RZ, R10 ;  /* 0x000000ffff0c7224 */ /* 0x000fe200078e000a */
[----:B------:R-:W-:Y:S01]  /*0a70*/  MOV R8, 0xaa0 ;  /* 0x00000aa000087802 */ /* 0x000fe20000000f00 */
[----:B------:R-:W-:Y:S02]  /*0a80*/  IMAD.MOV.U32 R13, RZ, RZ, R11 ;  /* 0x000000ffff0d7224 */ /* 0x000fe400078e000b */
[----:B------:R-:W-:Y:S05]  /*0a90*/  CALL.REL.NOINC `($__internal_78_$__cuda_sm20_rem_s64) ;  /* 0x00001c4000007944 */ /* 0x000fea0003c00000 */
[----:B------:R-:W-:Y:S05]  /*0aa0*/  BRA `(.L_x_974) ;  /* 0x0000012000007947 */ /* 0x000fea0003800000 */
.L_x_973:
        /* <DEDUP_REMOVED lines=18> */
.L_x_974:
[----:B------:R-:W-:Y:S05]  /*0bd0*/  BSYNC B1 ;  /* 0x0000000000017941 */ /* 0x000fea0003800000 */
.L_x_972:
[----:B------:R-:W-:Y:S01]  /*0be0*/  LOP3.LUT R5, R9, c[0x0][0x174], RZ, 0xfc, !PT ;  /* 0x00005d0009057a12 */ /* 0x000fe200078efcff */
[----:B------:R-:W-:Y:S03]  /*0bf0*/  BSSY B1, `(.L_x_975) ;  /* 0x0000027000017945 */ /* 0x000fe60003800000 */
[----:B------:R-:W-:-:S13]  /*0c00*/  ISETP.NE.U32.AND P0, PT, R5, RZ, PT ;  /* 0x000000ff0500720c */ /* 0x000fda0003f05070 */
[----:B------:R-:W-:Y:S05]  /*0c10*/  @!P0 BRA `(.L_x_976) ;  /* 0x000000e000008947 */ /* 0x000fea0003800000 */
[----:B------:R-:W-:Y:S01]  /*0c20*/  IMAD.MOV.U32 R10, RZ, RZ, c[0x0][0x170] ;  /* 0x00005c00ff0a7624 */ /* 0x000fe200078e00ff */
[----:B------:R-:W-:Y:S01]  /*0c30*/  MOV R8, 0xc60 ;  /* 0x00000c6000087802 */ /* 0x000fe20000000f00 */
[----:B------:R-:W-:Y:S02]  /*0c40*/  IMAD.MOV.U32 R5, RZ, RZ, c[0x0][0x174] ;  /* 0x00005d00ff057624 */ /* 0x000fe400078e00ff */
[----:B------:R-:W-:Y:S05]  /*0c50*/  CALL.REL.NOINC `($__internal_77_$__cuda_sm20_div_s64) ;  /* 0x0000154000007944 */ /* 0x000fea0003c00000 */
[----:B------:R-:W-:Y:S01]  /*0c60*/  IADD3 R13, P0, RZ, -R10, RZ ;  /* 0x8000000aff0d7210 */ /* 0x000fe20007f1e0ff */
[----:B------:R-:W-:Y:S02]  /*0c70*/  IMAD.MOV.U32 R5, RZ, RZ, R9 ;  /* 0x000000ffff057224 */ /* 0x000fe400078e0009 */
[----:B------:R-:W-:Y:S02]  /*0c80*/  IMAD.MOV.U32 R12, RZ, RZ, R10 ;  /* 0x000000ffff0c7224 */ /* 0x000fe400078e000a */
[----:B------:R-:W-:Y:S02]  /*0c90*/  IMAD.X R8, RZ, RZ, ~R11, P0 ;  /* 0x000000ffff087224 */ /* 0x000fe400000e0e0b */
[----:B------:R-:W-:-:S04]  /*0ca0*/  IMAD.WIDE.U32 R4, R13, c[0x0][0x170], R4 ;  /* 0x00005c000d047a25 */ /* 0x000fc800078e0004 */
[----:B------:R-:W-:-:S04]  /*0cb0*/  IMAD R8, R8, c[0x0][0x170], RZ ;  /* 0x00005c0008087a24 */ /* 0x000fc800078e02ff */
[----:B------:R-:W-:Y:S02]  /*0cc0*/  IMAD R9, R13, c[0x0][0x174], R8 ;  /* 0x00005d000d097a24 */ /* 0x000fe400078e0208 */
[----:B------:R-:W-:Y:S02]  /*0cd0*/  IMAD.MOV.U32 R13, RZ, RZ, R11 ;  /* 0x000000ffff0d7224 */ /* 0x000fe400078e000b */
[----:B------:R-:W-:Y:S01]  /*0ce0*/  IMAD.IADD R5, R5, 0x1, R9 ;  /* 0x0000000105057824 */ /* 0x000fe200078e0209 */
[----:B------:R-:W-:Y:S05]  /*0cf0*/  BRA `(.L_x_977) ;  /* 0x0000016000007947 */ /* 0x000fea0003800000 */
.L_x_976:
[----:B------:R-:W0:Y:S01]  /*0d00*/  I2F.U32.RP R5, c[0x0][0x170] ;  /* 0x00005c0000057b06 */ /* 0x000e220000209000 */
[----:B------:R-:W-:Y:S01]  /*0d10*/  ISETP.NE.U32.AND P2, PT, RZ, c[0x0][0x170], PT ;  /* 0x00005c00ff007a0c */ /* 0x000fe20003f45070 */
[----:B------:R-:W-:-:S06]  /*0d20*/  IMAD.MOV.U32 R13, RZ, RZ, RZ ;  /* 0x000000ffff0d7224 */ /* 0x000fcc00078e00ff */
        /* <DEDUP_REMOVED lines=19> */
.L_x_977:
[----:B------:R-:W-:Y:S05]  /*0e60*/  BSYNC B1 ;  /* 0x0000000000017941 */ /* 0x000fea0003800000 */
.L_x_975:
[C---:B------:R-:W-:Y:S01]  /*0e70*/  ISETP.GT.U32.AND P3, PT, R12.reuse, c[0x0][0x180], PT ;  /* 0x000060000c007a0c */ /* 0x040fe20003f64070 */
[----:B------:R-:W-:Y:S01]  /*0e80*/  BSSY B1, `(.L_x_978) ;  /* 0x0000064000017945 */ /* 0x000fe20003800000 */
[----:B------:R-:W-:Y:S01]  /*0e90*/  ISETP.LT.U32.AND P2, PT, R12, 0x1, PT ;  /* 0x000000010c00780c */ /* 0x000fe20003f41070 */
[----:B------:R-:W-:Y:S01]  /*0ea0*/  CS2R R20, SRZ ;  /* 0x0000000000147805 */ /* 0x000fe2000001ff00 */
[C---:B------:R-:W-:Y:S01]  /*0eb0*/  ISETP.GT.AND.EX P3, PT, R13.reuse, UR9, PT, P3 ;  /* 0x000000090d007c0c */ /* 0x040fe2000bf64330 */
[----:B------:R-:W-:Y:S01]  /*0ec0*/  CS2R R18, SRZ ;  /* 0x0000000000127805 */ /* 0x000fe2000001ff00 */
        /* <DEDUP_REMOVED lines=14> */
[----:B------:R-:W-:Y:S01]  /*0fb0*/  CS2R R20, SRZ ;  /* 0x0000000000147805 */ /* 0x000fe2000001ff00 */
        /* <DEDUP_REMOVED lines=21> */
[----:B------:R-:W2:Y:S02]  /*1110*/  LDG.E.128 R8, [R8.64] ;  /* 0x0000002208087981 */ /* 0x000ea4000c1e1d00 */
[----:B--2---:R0:W1:-:S04]  /*1120*/  DADD R18, RZ, R8 ;  /* 0x00000000ff127229 */ /* 0x0040480000000008 */
[----:B------:R0:W2:-:S06]  /*1130*/  DADD R20, RZ, R10 ;  /* 0x00000000ff147229 */ /* 0x00008c000000000a */
.L_x_981:
[----:B-1----:R-:W-:Y:S05]  /*1140*/  BSYNC B2 ;  /* 0x0000000000027941 */ /* 0x002fea0003800000 */
.L_x_980:
[----:B------:R-:W-:Y:S05]  /*1150*/  @P0 BRA P1, `(.L_x_982) ;  /* 0x0000020000000947 */ /* 0x000fea0000800000 */
[----:B------:R-:W-:Y:S05]  /*1160*/  @!P4 BRA `(.L_x_979) ;  /* 0x000003500000c947 */ /* 0x000fea0003800000 */
[----:B0-----:R-:W-:Y:S01]  /*1170*/  IADD3 R11, P1, R4, -UR11, RZ ;  /* 0x8000000b040b7c10 */ /* 0x001fe2000ff3e0ff */
        /* <DEDUP_REMOVED lines=26> */
[----:B------:R-:W3:Y:S02]  /*1320*/  LDG.E.128 R8, [R8.64] ;  /* 0x0000002208087981 */ /* 0x000ee4000c1e1d00 */
[----:B---3--:R0:W1:-:S04]  /*1330*/  DADD R18, R18, R8 ;  /* 0x0000000012127229 */ /* 0x0080480000000008 */
[----:B--2---:R0:W2:Y:S01]  /*1340*/  DADD R20, R20, R10 ;  /* 0x0000000014147229 */ /* 0x0040a2000000000a */
[----:B------:R-:W-:Y:S05]  /*1350*/  BRA `(.L_x_979) ;  /* 0x0000016000007947 */ /* 0x000fea0003800000 */
.L_x_982:
[----:B0-----:R-:W-:-:S04]  /*1360*/  IADD3 R8, P1, -R4, c[0x0][0x188], RZ ;  /* 0x0000620004087a10 */ /* 0x001fc80007f3e1ff */
        /* <DEDUP_REMOVED lines=9> */
[----:B------:R-:W-:Y:S02]  /*1400*/  IMAD R9, R23, UR30, R9 ;  /* 0x0000001e17097c24 */ /* 0x000fe4000f8e0209 */
[----:B------:R-:W-:Y:S02]  /*1410*/  IMAD R27, R15, UR26, RZ ;  /* 0x0000001a0f1b7c24 */ /* 0x000fe4000f8e02ff */
[----:B------:R-:W-:-:S04]  /*1420*/  IMAD.IADD R11, R11, 0x1, R9 ;  /* 0x000000010b0b7824 */ /* 0x000fc800078e0209 */
[----:B------:R-:W-:-:S05]  /*1430*/  IMAD.WIDE.U32 R10, R14, UR26, R10 ;  /* 0x0000001a0e0a7c25 */ /* 0x000fca000f8e000a */
[----:B------:R-:W-:Y:S01]  /*1440*/  IADD3 R9, P1, R10, R8, RZ ;  /* 0x000000080a097210 */ /* 0x000fe20007f3e0ff */
[----:B------:R-:W-:-:S05]  /*1450*/  IMAD R10, R14, UR20, R27 ;  /* 0x000000140e0a7c24 */ /* 0x000fca000f8e021b */
[----:B------:R-:W-:Y:S02]  /*1460*/  IADD3.X R10, R25, R11, R10, P1, !PT ;  /* 0x0000000b190a7210 */ /* 0x000fe40000ffe40a */
[----:B------:R-:W-:-:S04]  /*1470*/  LEA R8, P1, R9, c[0x0][0x168], 0x4 ;  /* 0x00005a0009087a11 */ /* 0x000fc800078220ff */
[----:B------:R-:W-:-:S06]  /*1480*/  LEA.HI.X R9, R9, c[0x0][0x16c], R10, 0x4, P1 ;  /* 0x00005b0009097a11 */ /* 0x000fcc00008f240a */
[----:B------:R-:W3:Y:S02]  /*1490*/  LDG.E.128 R8, [R8.64] ;  /* 0x0000002208087981 */ /* 0x000ee4000c1e1d00 */
[----:B---3--:R0:W1:-:S04]  /*14a0*/  DADD R18, R18, R8 ;  /* 0x0000000012127229 */ /* 0x0080480000000008 */
[----:B--2---:R0:W2:-:S06]  /*14b0*/  DADD R20, R20, R10 ;  /* 0x0000000014147229 */ /* 0x00408c000000000a */
.L_x_979:
[----:B-1----:R-:W-:Y:S05]  /*14c0*/  BSYNC B1 ;  /* 0x0000000000017941 */ /* 0x002fea0003800000 */
.L_x_978:
        /* <DEDUP_REMOVED lines=9> */
.L_x_985:
[----:B0-----:R-:W-:Y:S01]  /*1560*/  IADD3 R8, P1, R12, -UR18, RZ ;  /* 0x800000120c087c10 */ /* 0x001fe2000ff3e0ff */
        /* <DEDUP_REMOVED lines=34> */
[----:B--2---:R0:W2:-:S06]  /*1790*/  DADD R20, R20, R10 ;  /* 0x0000000014147229 */ /* 0x00408c000000000a */
.L_x_989:
[----:B-1----:R-:W-:Y:S05]  /*17a0*/  BSYNC B3 ;  /* 0x0000000000037941 */ /* 0x002fea0003800000 */
.L_x_988:
[----:B------:R-:W-:Y:S05]  /*17b0*/  @P0 BRA P6, `(.L_x_990) ;  /* 0x0000020000000947 */ /* 0x000fea0003000000 */
[----:B------:R-:W-:Y:S01]  /*17c0*/  @!P4 BREAK B1 ;  /* 0x000000000001c942 */ /* 0x000fe20003800000 */
[----:B------:R-:W-:Y:S05]  /*17d0*/  @!P4 BRA `(.L_x_991) ;  /* 0x000007500000c947 */ /* 0x000fea0003800000 */
[----:B0-----:R-:W-:Y:S01]  /*17e0*/  IADD3 R8, P0, R4, -UR11, RZ ;  /* 0x8000000b04087c10 */ /* 0x001fe2000ff1e0ff */
[----:B------:R-:W-:Y:S03]  /*17f0*/  BSSY B3, `(.L_x_992) ;  /* 0x000001b000037945 */ /* 0x000fe60003800000 */
[----:B------:R-:W-:Y:S02]  /*1800*/  IADD3.X R9, R5, ~UR16, RZ, P0, !PT ;  /* 0x8000001005097c10 */ /* 0x000fe400087fe4ff */
[----:B------:R-:W-:Y:S02]  /*1810*/  IADD3 R11, P1, RZ, -R8, RZ ;  /* 0x80000008ff0b7210 */ /* 0x000fe40007f3e0ff */
[----:B------:R-:W-:-:S04]  /*1820*/  ISETP.LT.AND P0, PT, R9, RZ, PT ;  /* 0x000000ff0900720c */ /* 0x000fc80003f01270 */
[----:B------:R-:W-:Y:S01]  /*1830*/  SEL R11, R11, R8, P0 ;  /* 0x000000080b0b7207 */ /* 0x000fe20000000000 */
[----:B------:R-:W-:-:S05]  /*1840*/  IMAD.X R8, RZ, RZ, ~R9, P1 ;  /* 0x000000ffff087224 */ /* 0x000fca00008e0e09 */
        /* <DEDUP_REMOVED lines=21> */
.L_x_993:
[----:B-1----:R-:W-:Y:S05]  /*19a0*/  BSYNC B3 ;  /* 0x0000000000037941 */ /* 0x002fea0003800000 */
.L_x_992:
[----:B------:R-:W-:Y:S05]  /*19b0*/  BRA `(.L_x_994) ;  /* 0x0000034000007947 */ /* 0x000fea0003800000 */
.L_x_990:
[----:B------:R-:W-:Y:S01]  /*19c0*/  IADD3 R25, P0, P1, R24, c[0x0][0x188], -R4 ;  /* 0x0000620018197a10 */ /* 0x000fe2000791e804 */
[----:B------:R-:W-:Y:S03]  /*19d0*/  BSSY B3, `(.L_x_987) ;  /* 0x0000014000037945 */ /* 0x000fe60003800000 */
[----:B0-----:R-:W-:Y:S02]  /*19e0*/  IADD3.X R11, R26, UR7, ~R5, P0, P1 ;  /* 0x000000071a0b7c10 */ /* 0x001fe400087e2c05 */
        /* <DEDUP_REMOVED lines=18> */
.L_x_995:
[----:B-1----:R-:W-:Y:S05]  /*1b10*/  BSYNC B3 ;  /* 0x0000000000037941 */ /* 0x002fea0003800000 */
.L_x_987:
[----:B0-----:R-:W-:Y:S01]  /*1b20*/  IADD3 R11, P0, R12, c[0x0][0x180], RZ ;  /* 0x000060000c0b7a10 */ /* 0x001fe20007f1e0ff */
        /* <DEDUP_REMOVED lines=26> */
.L_x_996:
[----:B-1----:R-:W-:Y:S05]  /*1cd0*/  BSYNC B3 ;  /* 0x0000000000037941 */ /* 0x002fea0003800000 */
.L_x_986:
[----:B------:R-:W-:Y:S01]  /*1ce0*/  @!P4 BREAK B1 ;  /* 0x000000000001c942 */ /* 0x000fe20003800000 */
[----:B------:R-:W-:Y:S05]  /*1cf0*/  @!P4 BRA `(.L_x_991) ;  /* 0x000002300000c947 */ /* 0x000fea0003800000 */
.L_x_994:
[----:B------:R-:W-:Y:S05]  /*1d00*/  BSYNC B1 ;  /* 0x0000000000017941 */ /* 0x000fea0003800000 */
.L_x_984:
[----:B------:R-:W-:Y:S01]  /*1d10*/  IADD3 R25, P1, R12, c[0x0][0x180], RZ ;  /* 0x000060000c197a10 */ /* 0x000fe20007f3e0ff */
[----:B0-----:R-:W-:Y:S01]  /*1d20*/  IMAD.U32 R8, RZ, RZ, UR12 ;  /* 0x0000000cff087e24 */ /* 0x001fe2000f8e00ff */
[----:B------:R-:W-:Y:S01]  /*1d30*/  IADD3 R10, P0, R4, -UR11, RZ ;  /* 0x8000000b040a7c10 */ /* 0x000fe2000ff1e0ff */
[----:B------:R-:W-:Y:S01]  /*1d40*/  IMAD.U32 R9, RZ, RZ, UR21 ;  /* 0x00000015ff097e24 */ /* 0x000fe2000f8e00ff */
[----:B------:R-:W-:Y:S02]  /*1d50*/  IADD3.X R11, R13, UR9, RZ, P1, !PT ;  /* 0x000000090d0b7c10 */ /* 0x000fe40008ffe4ff */
[----:B------:R-:W-:Y:S01]  /*1d60*/  IADD3 R27, P1, RZ, -R10, RZ ;  /* 0x8000000aff1b7210 */ /* 0x000fe20007f3e0ff */
[----:B------:R-:W-:-:S04]  /*1d70*/  IMAD.WIDE.U32 R8, R25, UR8, R8 ;  /* 0x0000000819087c25 */ /* 0x000fc8000f8e0008 */
[----:B------:R-:W-:Y:S01]  /*1d80*/  IMAD R24, R11, UR8, RZ ;  /* 0x000000080b187c24 */ /* 0x000fe2000f8e02ff */
[----:B------:R-:W-:-:S03]  /*1d90*/  IADD3.X R11, R5, ~UR16, RZ, P0, !PT ;  /* 0x80000010050b7c10 */ /* 0x000fc600087fe4ff */
[----:B------:R-:W-:Y:S01]  /*1da0*/  IMAD R25, R25, UR10, R24 ;  /* 0x0000000a19197c24 */ /* 0x000fe2000f8e0218 */
[----:B------:R-:W-:-:S04]  /*1db0*/  ISETP.LT.AND P0, PT, R11, RZ, PT ;  /* 0x000000ff0b00720c */ /* 0x000fc80003f01270 */
[----:B------:R-:W-:Y:S01]  /*1dc0*/  SEL R27, R27, R10, P0 ;  /* 0x0000000a1b1b7207 */ /* 0x000fe20000000000 */
[----:B------:R-:W-:-:S05]  /*1dd0*/  IMAD.X R10, RZ, RZ, ~R11, P1 ;  /* 0x000000ffff0a7224 */ /* 0x000fca00008e0e0b */
        /* <DEDUP_REMOVED lines=21> */
.L_x_991:
[----:B-1----:R-:W-:Y:S05]  /*1f30*/  BSYNC B2 ;  /* 0x0000000000027941 */ /* 0x002fea0003800000 */
.L_x_983:
[----:B0-----:R-:W-:Y:S02]  /*1f40*/  IMAD.U32 R9, RZ, RZ, UR9 ;  /* 0x00000009ff097e24 */ /* 0x001fe4000f8e00ff */
[----:B------:R-:W-:Y:S02]  /*1f50*/  IMAD.MOV.U32 R8, RZ, RZ, c[0x0][0x180] ;  /* 0x00006000ff087624 */ /* 0x000fe400078e00ff */
[----:B------:R-:W-:Y:S02]  /*1f60*/  IMAD.U32 R11, RZ, RZ, UR7 ;  /* 0x00000007ff0b7e24 */ /* 0x000fe4000f8e00ff */
[C---:B------:R-:W-:Y:S02]  /*1f70*/  IMAD R25, R22.reuse, UR45, RZ ;  /* 0x0000002d16197c24 */ /* 0x040fe4000f8e02ff */
[----:B------:R-:W-:Y:S02]  /*1f80*/  IMAD.MOV.U32 R10, RZ, RZ, c[0x0][0x188] ;  /* 0x00006200ff0a7624 */ /* 0x000fe400078e00ff */
[----:B------:R-:W-:-:S04]  /*1f90*/  IMAD.WIDE.U32 R8, R22, UR32, R8 ;  /* 0x0000002016087c25 */ /* 0x000fc8000f8e0008 */
[----:B------:R-:W-:Y:S01]  /*1fa0*/  IMAD.WIDE.U32 R10, R14, UR26, R10 ;  /* 0x0000001a0e0a7c25 */ /* 0x000fe2000f8e000a */
[----:B------:R-:W-:-:S03]  /*1fb0*/  IADD3 R8, P0, R12, R8, RZ ;  /* 0x000000080c087210 */ /* 0x000fc60007f1e0ff */
[----:B------:R-:W-:Y:S01]  /*1fc0*/  IMAD R15, R15, UR26, RZ ;  /* 0x0000001a0f0f7c24 */ /* 0x000fe2000f8e02ff */
[----:B------:R-:W-:Y:S01]  /*1fd0*/  IADD3 R4, P1, R4, R10, RZ ;  /* 0x0000000a04047210 */ /* 0x000fe20007f3e0ff */
[----:B------:R-:W-:Y:S02]  /*1fe0*/  IMAD R25, R23, UR32, R25 ;  /* 0x0000002017197c24 */ /* 0x000fe4000f8e0219 */
[----:B------:R-:W-:-:S03]  /*1ff0*/  IMAD R15, R14, UR20, R15 ;  /* 0x000000140e0f7c24 */ /* 0x000fc6000f8e020f */
[----:B------:R-:W-:Y:S02]  /*2000*/  IADD3.X R9, R13, R9, R25, P0, !PT ;  /* 0x000000090d097210 */ /* 0x000fe400007fe419 */
[----:B------:R-:W-:Y:S02]  /*2010*/  IADD3.X R5, R5, R15, R11, P1, !PT ;  /* 0x0000000f05057210 */ /* 0x000fe40000ffe40b */
[----:B------:R-:W3:Y:S01]  /*2020*/  LDG.E.128 R12, [R6.64] ;  /* 0x00000022060c7981 */ /* 0x000ee2000c1e1d00 */
[----:B------:R-:W-:Y:S02]  /*2030*/  IMAD R9, R9, UR8, RZ ;  /* 0x0000000809097c24 */ /* 0x000fe4000f8e02ff */
[----:B------:R-:W-:-:S04]  /*2040*/  IMAD.WIDE.U32 R4, R8, UR8, R4 ;  /* 0x0000000808047c25 */ /* 0x000fc8000f8e0004 */
[----:B------:R-:W-:Y:S01]  /*2050*/  IMAD R9, R8, UR10, R9 ;  /* 0x0000000a08097c24 */ /* 0x000fe2000f8e0209 */
[----:B------:R-:W-:-:S03]  /*2060*/  LEA R22, P0, R4, c[0x0][0x168], 0x4 ;  /* 0x00005a0004167a11 */ /* 0x000fc600078020ff */
[----:B------:R-:W-:-:S05]  /*2070*/  IMAD.IADD R5, R5, 0x1, R9 ;  /* 0x0000000105057824 */ /* 0x000fca00078e0209 */
[----:B------:R-:W-:-:S05]  /*2080*/  LEA.HI.X R23, R4, c[0x0][0x16c], R5, 0x4, P0 ;  /* 0x00005b0004177a11 */ /* 0x000fca00000f2405 */
[----:B------:R-:W4:Y:S01]  /*2090*/  LDG.E.128 R8, [R22.64] ;  /* 0x0000002216087981 */ /* 0x000f22000c1e1d00 */
[----:B------:R-:W-:-:S05]  /*20a0*/  IADD3 R0, P0, R16, R0, RZ ;  /* 0x0000000010007210 */ /* 0x000fca0007f1e0ff */
[----:B------:R-:W-:Y:S01]  /*20b0*/  IMAD.X R3, R17, 0x1, R3, P0 ;  /* 0x0000000111037824 */ /* 0x000fe200000e0603 */
[----:B------:R-:W-:-:S04]  /*20c0*/  ISETP.GE.U32.AND P0, PT, R0, UR24, PT ;  /* 0x0000001800007c0c */ /* 0x000fc8000bf06070 */
[----:B------:R-:W-:Y:S02]  /*20d0*/  ISETP.GE.AND.EX P0, PT, R3, UR6, PT, P0 ;  /* 0x0000000603007c0c */ /* 0x000fe4000bf06300 */
[----:B------:R-:W-:-:S05]  /*20e0*/  LEA R4, P1, R16, R6, 0x4 ;  /* 0x0000000610047211 */ /* 0x000fca00078220ff */
[----:B------:R-:W-:Y:S01]  /*20f0*/  IMAD.X R5, R7, 0x1, R2, P1 ;  /* 0x0000000107057824 */ /* 0x000fe200008e0602 */
[----:B--2-4-:R-:W3:-:S04]  /*2100*/  DADD R10, R10, R20 ;  /* 0x000000000a0a7229 */ /* 0x014ec80000000014 */
[----:B------:R-:W0:-:S04]  /*2110*/  DADD R8, R8, R18 ;  /* 0x0000000008087229 */ /* 0x000e080000000012 */
[----:B---3--:R-:W-:-:S04]  /*2120*/  DADD R14, R10, R14 ;  /* 0x000000000a0e7229 */ /* 0x008fc8000000000e */
[----:B0-----:R-:W0:-:S07]  /*2130*/  DADD R12, R8, R12 ;  /* 0x00000000080c7229 */ /* 0x001e0e000000000c */
[----:B0-----:R0:W-:Y:S01]  /*2140*/  STG.E.128 [R6.64], R12 ;  /* 0x0000000c06007986 */ /* 0x0011e2000c101d22 */
[----:B------:R-:W-:Y:S01]  /*2150*/  @P0 CALL.REL.NOINC `(.L_x_997) ;  /* 0x0000001000000944 */ /* 0x000fe20003c00000 */
[----:B------:R-:W-:Y:S05]  /*2160*/  BRA `(.L_x_998) ;  /* 0xffffe3c000007947 */ /* 0x000fea000383ffff */
.L_x_997:
[----:B------:R-:W-:Y:S05]  /*2170*/  BSYNC B0 ;  /* 0x0000000000007941 */ /* 0x000fea0003800000 */
.L_x_965:
[----:B------:R-:W-:Y:S01]  /*2180*/  WARPSYNC 0xffffffff ;  /* 0xffffffff00007948 */ /* 0x000fe20003800000 */
[----:B------:R-:W-:Y:S05]  /*2190*/  EXIT ;  /* 0x000000000000794d */ /* 0x000fea0003800000 */
        .weak           $__internal_77_$__cuda_sm20_div_s64
        .type           $__internal_77_$__cuda_sm20_div_s64,@function
        .size           $__internal_77_$__cuda_sm20_div_s64,($__internal_78_$__cuda_sm20_rem_s64 - $__internal_77_$__cuda_sm20_div_s64)
$__internal_77_$__cuda_sm20_div_s64:
        /* <DEDUP_REMOVED lines=32> */
[----:B------:R-:W-:-:S03]  /*23a0*/  SEL R11, R11, R4, !P3 ;  /* 0x000000040b0b7207 */ /* 0x000fc60005800000 */
[----:B------:R-:W-:Y:S02]  /*23b0*/  IMAD.X R24, RZ, RZ, ~R9, P4 ;  /* 0x000000ffff187224 */ /* 0x000fe400020e0e09 */
[----:B------:R-:W-:-:S03]  /*23c0*/  IMAD.HI.U32 R20, P1, R25, R13, R20 ;  /* 0x0000000d19147227 */ /* 0x000fc60007820014 */
[----:B------:R-:W-:Y:S01]  /*23d0*/  SEL R21, R24, R9, !P3 ;  /* 0x0000000918157207 */ /* 0x000fe20005800000 */
        /* <DEDUP_REMOVED lines=44> */
[----:B------:R-:W-:Y:S01]  /*26a0*/  SEL R10, R10, 0xffffffff, P0 ;  /* 0xffffffff0a0a7807 */ /* 0x000fe20000000000 */
[----:B------:R-:W-:Y:S01]  /*26b0*/  IMAD.MOV.U32 R13, RZ, RZ, 0x0 ;  /* 0x00000000ff0d7424 */ /* 0x000fe200078e00ff */
[----:B------:R-:W-:-:S03]  /*26c0*/  SEL R11, R11, 0xffffffff, P0 ;  /* 0xffffffff0b0b7807 */ /* 0x000fc60000000000 */
[----:B------:R-:W-:Y:S05]  /*26d0*/  RET.REL.NODEC R12 `(_ZN2at6native49_GLOBAL__N__cfa43aba_16_ReflectionPad_cu_f800513940reflection_pad2d_backward_det_out_kernelIN3c107complexIdEEEEvPT_PKS6_lliiiiiii) ;  /* 0xffffd9200c007950 */ /* 0x000fea0003c3ffff */
        .weak           $__internal_78_$__cuda_sm20_rem_s64
        .type           $__internal_78_$__cuda_sm20_rem_s64,@function
        .size           $__internal_78_$__cuda_sm20_rem_s64,(.L_x_1238 - $__internal_78_$__cuda_sm20_rem_s64)
$__internal_78_$__cuda_sm20_rem_s64:
        /* <DEDUP_REMOVED lines=77> */
[----:B------:R-:W-:-:S04]  /*2bb0*/  ISETP.NE.AND.EX P0, PT, RZ, UR5, PT, P0 ;  /* 0x00000005ff007c0c */ /* 0x000fc8000bf05300 */
[----:B------:R-:W-:Y:S01]  /*2bc0*/  SEL R15, R10, R15, !P1 ;  /* 0x0000000f0a0f7207 */ /* 0x000fe20004800000 */
[----:B------:R-:W-:Y:S01]  /*2bd0*/  IMAD.MOV.U32 R10, RZ, RZ, R8 ;  /* 0x000000ffff0a7224 */ /* 0x000fe200078e0008 */
[----:B------:R-:W-:Y:S02]  /*2be0*/  SEL R14, R14, 0xffffffff, P0 ;  /* 0xffffffff0e0e7807 */ /* 0x000fe40000000000 */
[----:B------:R-:W-:Y:S01]  /*2bf0*/  SEL R15, R15, 0xffffffff, P0 ;  /* 0xffffffff0f0f7807 */ /* 0x000fe20000000000 */
[----:B------:R-:W-:Y:S06]  /*2c00*/  RET.REL.NODEC R10 `(_ZN2at6native49_GLOBAL__N__cfa43aba_16_ReflectionPad_cu_f800513940reflection_pad2d_backward_det_out_kernelIN3c107complexIdEEEEvPT_PKS6_lliiiiiii) ;  /* 0xffffd3f00a007950 */ /* 0x000fec0003c3ffff */
.L_x_999:
        /* <DEDUP_REMOVED lines=15> */
.L_x_1238:


//--------------------- .text._ZN2at6native49_GLOBAL__N__cfa43aba_16_ReflectionPad_cu_f800513936reflection_pad2d_backward_out_kernelIfEEvPT_PKS3_lliiiiiii --------------------------
	.section	.text._ZN2at6native49_GLOBAL__N__cfa43aba_16_ReflectionPad_cu_f800513936reflection_pad2d_backward_out_kernelIfEEvPT_PKS3_lliiiiiii,"ax",@progbits
	.sectioninfo	@"SHI_REGISTERS=26"
	.align	128
.text._ZN2at6native49_GLOBAL__N__cfa43aba_16_ReflectionPad_cu_f800513936reflection_pad2d_backward_out_kernelIfEEvPT_PKS3_lliiiiiii:
        .type           _ZN2at6native49_GLOBAL__N__cfa43aba_16_ReflectionPad_cu_f800513936reflection_pad2d_backward_out_kernelIfEEvPT_PKS3_lliiiiiii,@function
        .size           _ZN2at6native49_GLOBAL__N__cfa43aba_16_ReflectionPad_cu_f800513936reflection_pad2d_backward_out_kernelIfEEvPT_PKS3_lliiiiiii,(.L_x_1241 - _ZN2at6native49_GLOBAL__N__cfa43aba_16_ReflectionPad_cu_f800513936reflection_pad2d_backward_out_kernelIfEEvPT_PKS3_lliiiiiii)
        .other          _ZN2at6native49_GLOBAL__N__cfa43aba_16_ReflectionPad_cu_f800513936reflection_pad2d_backward_out_kernelIfEEvPT_PKS3_lliiiiiii,@"STO_CUDA_ENTRY STV_DEFAULT"
_ZN2at6native49_GLOBAL__N__cfa43aba_16_ReflectionPad_cu_f800513936reflection_pad2d_backward_out_kernelIfEEvPT_PKS3_lliiiiiii:
        /* <DEDUP_REMOVED lines=29> */
[----:B------:R-:W-:Y:S05]  /*01d0*/  CALL.REL.NOINC `($__internal_79_$__cuda_sm20_div_s64) ;  /* 0x0000080000007944 */ /* 0x000fea0003c00000 */
        /* <DEDUP_REMOVED lines=10> */
.L_x_1000:
        /* <DEDUP_REMOVED lines=23> */
.L_x_1001:
        /* <DEDUP_REMOVED lines=15> */
[----:B------:R-:W-:-:S05]  /*04e0*/  LEA.HI.X R13, R14, c[0x0][0x16c], R13, 0x2, P0 ;  /* 0x00005b000e0d7a11 */ /* 0x000fca00000f140d */
[----:B------:R0:W2:Y:S01]  /*04f0*/  LDG.E R6, [R12.64] ;  /* 0x0000000a0c067981 */ /* 0x0000a2000c1e1900 */
[C---:B------:R-:W-:Y:S01]  /*0500*/  IADD3 R17, P0, P1, R2.reuse, 0x1, -R7 ;  /* 0x0000000102117810 */ /* 0x040fe2000791e807 */
[----:B------:R-:W-:Y:S02]  /*0510*/  ULDC UR9, c[0x0][0x188] ;  /* 0x0000620000097ab9 */ /* 0x000fe40000000800 */
        /* <DEDUP_REMOVED lines=11> */
[----:B------:R-:W-:Y:S01]  /*05d0*/  IADD3 R19, P3, RZ, -R4, RZ ;  /* 0x80000004ff137210 */ /* 0x000fe20007f7e0ff */
[----:B------:R-:W-:Y:S01]  /*05e0*/  ULOP3.LUT UR4, URZ, UR4, URZ, 0x33, !UPT ;  /* 0x000000043f047292 */ /* 0x000fe2000f8e333f */
[----:B------:R-:W-:Y:S01]  /*05f0*/  ISETP.LT.AND P1, PT, R10, RZ, PT ;  /* 0x000000ff0a00720c */ /* 0x000fe20003f21270 */
[----:B------:R-:W-:Y:S01]  /*0600*/  USEL UR5, UR12, URZ, UP0 ;  /* 0x0000003f0c057287 */ /* 0x000fe20008000000 */
[----:B0-----:R-:W-:Y:S01]  /*0610*/  IADD3 R12, P4, R8, -c[0x0][0x188], RZ ;  /* 0x80006200080c7a10 */ /* 0x001fe20007f9e0ff */
[----:B------:R-:W-:Y:S01]  /*0620*/  IMAD.X R21, RZ, RZ, ~R10, P3 ;  /* 0x000000ffff157224 */ /* 0x000fe200018e0e0a */
[----:B------:R-:W-:Y:S01]  /*0630*/  ISETP.GT.AND.EX P0, PT, R5, RZ, PT, P0 ;  /* 0x000000ff0500720c */ /* 0x000fe20003f04300 */
[----:B------:R-:W-:Y:S01]  /*0640*/  UIADD3 UR4, UP0, UP1, UR4, UR9, UR7 ;  /* 0x0000000904047290 */ /* 0x000fe2000f91e007 */
[----:B------:R-:W-:Y:S01]  /*0650*/  SEL R15, R15, R14, !P2 ;  /* 0x0000000e0f0f7207 */ /* 0x000fe20005000000 */
[----:B------:R-:W-:Y:S01]  /*0660*/  ULOP3.LUT UR5, URZ, UR5, URZ, 0x33, !UPT ;  /* 0x000000053f057292 */ /* 0x000fe2000f8e333f */
[----:B------:R-:W-:-:S02]  /*0670*/  SEL R13, R19, R4, P1 ;  /* 0x00000004130d7207 */ /* 0x000fc40000800000 */
[----:B------:R-:W-:Y:S01]  /*0680*/  IADD3.X R19, R9, ~UR12, RZ, P4, !PT ;  /* 0x8000000c09137c10 */ /* 0x000fe2000a7fe4ff */
[----:B------:R-:W-:Y:S01]  /*0690*/  UIADD3.X UR5, UR5, UR8, UR12, UP0, UP1 ;  /* 0x0000000805057290 */ /* 0x000fe200087e240c */
[----:B------:R-:W-:Y:S02]  /*06a0*/  IADD3 R23, P2, RZ, -R12, RZ ;  /* 0x8000000cff177210 */ /* 0x000fe40007f5e0ff */
[----:B------:R-:W-:Y:S02]  /*06b0*/  IADD3 R4, P4, RZ, -c[0x0][0x180], RZ ;  /* 0x80006000ff047a10 */ /* 0x000fe40007f9e0ff */
[----:B------:R-:W-:Y:S01]  /*06c0*/  SEL R16, RZ, c[0x0][0x180], !P0 ;  /* 0x00006000ff107a07 */ /* 0x000fe20004000000 */
[----:B------:R-:W-:Y:S01]  /*06d0*/  IMAD.X R20, RZ, RZ, ~R19, P2 ;  /* 0x000000ffff147224 */ /* 0x000fe200010e0e13 */
[----:B------:R-:W-:Y:S01]  /*06e0*/  ISETP.LT.AND P3, PT, R19, RZ, PT ;  /* 0x000000ff1300720c */ /* 0x000fe20003f61270 */
[----:B------:R-:W-:Y:S01]  /*06f0*/  IMAD.X R14, RZ, RZ, ~R5, P4 ;  /* 0x000000ffff0e7224 */ /* 0x000fe200020e0e05 */
[----:B------:R-:W-:-:S02]  /*0700*/  LOP3.LUT R16, RZ, R16, RZ, 0x33, !PT ;  /* 0x00000010ff107212 */ /* 0x000fc400078e33ff */
[----:B------:R-:W-:Y:S02]  /*0710*/  SEL R10, R21, R10, P1 ;  /* 0x0000000a150a7207 */ /* 0x000fe40000800000 */
[----:B------:R-:W-:Y:S02]  /*0720*/  ISETP.GT.U32.AND P1, PT, R4, RZ, PT ;  /* 0x000000ff0400720c */ /* 0x000fe40003f24070 */
[----:B------:R-:W-:Y:S02]  /*0730*/  SEL R18, R5, RZ, P0 ;  /* 0x000000ff05127207 */ /* 0x000fe40000000000 */
[----:B------:R-:W-:Y:S02]  /*0740*/  IADD3 R16, P2, P4, R16, c[0x0][0x180], R7 ;  /* 0x0000600010107a10 */ /* 0x000fe40007c5e007 */
[----:B------:R-:W-:Y:S01]  /*0750*/  SEL R7, R20, R19, P3 ;  /* 0x0000001314077207 */ /* 0x000fe20001800000 */
[----:B------:R-:W-:Y:S01]  /*0760*/  IMAD.U32 R19, RZ, RZ, UR7 ;  /* 0x00000007ff137e24 */ /* 0x000fe2000f8e00ff */
[----:B------:R-:W-:-:S02]  /*0770*/  LOP3.LUT R18, RZ, R18, RZ, 0x33, !PT ;  /* 0x00000012ff127212 */ /* 0x000fc400078e33ff */
[----:B------:R-:W-:Y:S02]  /*0780*/  ISETP.GT.AND.EX P0, PT, R14, RZ, PT, P1 ;  /* 0x000000ff0e00720c */ /* 0x000fe40003f04310 */
[----:B------:R-:W-:Y:S02]  /*0790*/  IADD3.X R5, R18, R0, R5, P2, P4 ;  /* 0x0000000012057210 */ /* 0x000fe400017e8405 */
[----:B------:R-:W-:Y:S02]  /*07a0*/  SEL R21, R4, RZ, P0 ;  /* 0x000000ff04157207 */ /* 0x000fe40000000000 */
[----:B------:R-:W-:Y:S02]  /*07b0*/  IADD3 R19, P1, P2, R8, 0x1, -R19 ;  /* 0x0000000108137810 */ /* 0x000fe40007a3e813 */
[----:B------:R-:W-:Y:S02]  /*07c0*/  IADD3 R18, P4, RZ, -c[0x0][0x188], RZ ;  /* 0x80006200ff127a10 */ /* 0x000fe40007f9e0ff */
[----:B------:R-:W-:-:S02]  /*07d0*/  IADD3 R4, P5, R16, R21, RZ ;  /* 0x0000001510047210 */ /* 0x000fc40007fbe0ff */
[----:B------:R-:W-:Y:S01]  /*07e0*/  SEL R14, R14, RZ, P0 ;  /* 0x000000ff0e0e7207 */ /* 0x000fe20000000000 */
[----:B------:R-:W-:Y:S01]  /*07f0*/  IMAD.X R0, RZ, RZ, ~UR12, P4 ;  /* 0x8000000cff007e24 */ /* 0x000fe2000a0e06ff */
[----:B------:R-:W-:Y:S02]  /*0800*/  IADD3.X R16, R9, ~UR8, RZ, P1, P2 ;  /* 0x8000000809107c10 */ /* 0x000fe40008fe44ff */
[----:B------:R-:W-:Y:S01]  /*0810*/  IADD3 R20, P2, RZ, -R19, RZ ;  /* 0x80000013ff147210 */ /* 0x000fe20007f5e0ff */
[----:B------:R-:W-:Y:S01]  /*0820*/  IMAD.X R5, R5, 0x1, R14, P5 ;  /* 0x0000000105057824 */ /* 0x000fe200028e060e */
[----:B------:R-:W-:Y:S02]  /*0830*/  ISETP.GT.U32.AND P1, PT, R18, RZ, PT ;  /* 0x000000ff1200720c */ /* 0x000fe40003f24070 */
[----:B------:R-:W-:Y:S01]  /*0840*/  SEL R12, R23, R12, P3 ;  /* 0x0000000c170c7207 */ /* 0x000fe20001800000 */
[----:B------:R-:W-:Y:S01]  /*0850*/  IMAD.X R21, RZ, RZ, ~R16, P2 ;  /* 0x000000ffff157224 */ /* 0x000fe200010e0e10 */
[----:B------:R-:W-:Y:S01]  /*0860*/  ISETP.GE.AND P3, PT, R16, RZ, PT ;  /* 0x000000ff1000720c */ /* 0x000fe20003f66270 */
[----:B------:R-:W-:Y:S01]  /*0870*/  IMAD.WIDE.U32 R4, R11, c[0x0][0x178], R4 ;  /* 0x00005e000b047a25 */ /* 0x000fe200078e0004 */
[----:B------:R-:W-:-:S02]  /*0880*/  ISETP.GT.AND.EX P0, PT, R0, RZ, PT, P1 ;  /* 0x000000ff0000720c */ /* 0x000fc40003f04310 */
[----:B------:R-:W-:Y:S01]  /*0890*/  SEL R14, R16, R21, !P3 ;  /* 0x00000015100e7207 */ /* 0x000fe20005800000 */
[----:B------:R-:W-:Y:S01]  /*08a0*/  IMAD R11, R11, c[0x0][0x17c], R5 ;  /* 0x00005f000b0b7a24 */ /* 0x000fe200078e0205 */
[----:B------:R-:W-:Y:S02]  /*08b0*/  SEL R19, R19, R20, !P3 ;  /* 0x0000001413137207 */ /* 0x000fe40005800000 */
[----:B------:R-:W-:Y:S02]  /*08c0*/  SEL R21, R18, RZ, P0 ;  /* 0x000000ff12157207 */ /* 0x000fe40000000000 */
[----:B------:R-:W-:Y:S02]  /*08d0*/  IADD3 R4, P3, P4, R17, R4, -R2 ;  /* 0x0000000411047210 */ /* 0x000fe40007c7e802 */
[----:B------:R-:W-:Y:S02]  /*08e0*/  IADD3 R2, P1, P2, -R8, UR4, R21 ;  /* 0x0000000408027c10 */ /* 0x000fe4000fa3e115 */
[----:B------:R-:W-:-:S02]  /*08f0*/  SEL R0, R0, RZ, P0 ;  /* 0x000000ff00007207 */ /* 0x000fc40000000000 */
[----:B------:R-:W-:Y:S02]  /*0900*/  IADD3.X R15, R15, R11, ~R3, P3, P4 ;  /* 0x0000000b0f0f7210 */ /* 0x000fe40001fe8c03 */
        /* <DEDUP_REMOVED lines=11> */
[----:B--2---:R-:W-:Y:S01]  /*09c0*/  RED.E.ADD.F32.FTZ.RN.STRONG.GPU [R4.64], R6 ;  /* 0x000000060400798e */ /* 0x004fe2000c10e78a */
[----:B------:R-:W-:Y:S05]  /*09d0*/  EXIT ;  /* 0x000000000000794d */ /* 0x000fea0003800000 */
        .weak           $__internal_79_$__cuda_sm20_div_s64
        .type           $__internal_79_$__cuda_sm20_div_s64,@function
        .size           $__internal_79_$__cuda_sm20_div_s64,(.L_x_1241 - $__internal_79_$__cuda_sm20_div_s64)
$__internal_79_$__cuda_sm20_div_s64:
        /* <DEDUP_REMOVED lines=73> */
[----:B------:R-:W-:Y:S06]  /*0e70*/  RET.REL.NODEC R10 `(_ZN2at6native49_GLOBAL__N__cfa43aba_16_ReflectionPad_cu_f800513936reflection_pad2d_backward_out_kernelIfEEvPT_PKS3_lliiiiiii) ;  /* 0xfffff1800a007950 */ /* 0x000fec0003c3ffff */
.L_x_1002:
        /* <DEDUP_REMOVED lines=16> */
.L_x_1241:


//--------------------- .text._ZN2at6native49_GLOBAL__N__cfa43aba_16_ReflectionPad_cu_f800513940reflection_pad2d_backward_det_out_kernelIfEEvPT_PKS3_lliiiiiii --------------------------
	.section	.text._ZN2at6native49_GLOBAL__N__cfa43aba_16_ReflectionPad_cu_f800513940reflection_pad2d_backward_det_out_kernelIfEEvPT_PKS3_lliiiiiii,"ax",@progbits
	.sectioninfo	@"SHI_REGISTERS=32"
	.align	128
.text._ZN2at6native49_GLOBAL__N__cfa43aba_16_ReflectionPad_cu_f800513940reflection_pad2d_backward_det_out_kernelIfEEvPT_PKS3_lliiiiiii:
        .type           _ZN2at6native49_GLOBAL__N__cfa43aba_16_ReflectionPad_cu_f800513940reflection_pad2d_backward_det_out_kernelIfEEvPT_PKS3_lliiiiiii,@function
        .size           _ZN2at6native49_GLOBAL__N__cfa43aba_16_ReflectionPad_cu_f800513940reflection_pad2d_backward_det_out_kernelIfEEvPT_PKS3_lliiiiiii,(.L_x_1243 - _ZN2at6native49_GLOBAL__N__cfa43aba_16_ReflectionPad_cu_f800513940reflection_pad2d_backward_det_out_kernelIfEEvPT_PKS3_lliiiiiii)
        .other          _ZN2at6native49_GLOBAL__N__cfa43aba_16_ReflectionPad_cu_f800513940reflection_pad2d_backward_det_out_kernelIfEEvPT_PKS3_lliiiiiii,@"STO_CUDA_ENTRY STV_DEFAULT"
_ZN2at6native49_GLOBAL__N__cfa43aba_16_ReflectionPad_cu_f800513940reflection_pad2d_backward_det_out_kernelIfEEvPT_PKS3_lliiiiiii:
        /* <DEDUP_REMOVED lines=83> */
.L_x_1036:
        /* <DEDUP_REMOVED lines=12> */
[----:B------:R-:W-:Y:S05]  /*05f0*/  CALL.REL.NOINC `($__internal_80_$__cuda_sm20_div_s64) ;  /* 0x00001ac000007944 */ /* 0x000fea0003c00000 */
[----:B------:R-:W-:Y:S02]  /*0600*/  IMAD.MOV.U32 R14, RZ, RZ, R6 ;  /* 0x000000ffff0e7224 */ /* 0x000fe400078e0006 */
[----:B------:R-:W-:Y:S01]  /*0610*/  IMAD.MOV.U32 R15, RZ, RZ, R5 ;  /* 0x000000ffff0f7224 */ /* 0x000fe200078e0005 */
[----:B------:R-:W-:Y:S05]  /*0620*/  BRA `(.L_x_1006) ;  /* 0x0000013000007947 */ /* 0x000fea0003800000 */
.L_x_1005:
        /* <DEDUP_REMOVED lines=19> */
.L_x_1006:
[----:B------:R-:W-:Y:S05]  /*0760*/  BSYNC B1 ;  /* 0x0000000000017941 */ /* 0x000fea0003800000 */
.L_x_1004:
        /* <DEDUP_REMOVED lines=11> */
[----:B------:R-:W-:-:S05]  /*0820*/  IADD3 R7, P0, RZ, -R6, RZ ;  /* 0x80000006ff077210 */ /* 0x000fca0007f1e0ff */
[----:B------:R-:W-:Y:S02]  /*0830*/  IMAD.X R4, RZ, RZ, ~R5, P0 ;  /* 0x000000ffff047224 */ /* 0x000fe400000e0e05 */
[----:B------:R-:W-:-:S04]  /*0840*/  IMAD.WIDE.U32 R8, R7, UR22, R2 ;  /* 0x0000001607087c25 */ /* 0x000fc8000f8e0002 */
[----:B------:R-:W-:-:S04]  /*0850*/  IMAD R4, R4, UR22, RZ ;  /* 0x0000001604047c24 */ /* 0x000fc8000f8e02ff */
[----:B------:R-:W-:Y:S02]  /*0860*/  IMAD R7, R7, UR4, R4 ;  /* 0x0000000407077c24 */ /* 0x000fe4000f8e0204 */
[----:B------:R-:W-:Y:S02]  /*0870*/  IMAD.MOV.U32 R4, RZ, RZ, R6 ;  /* 0x000000ffff047224 */ /* 0x000fe400078e0006 */
[----:B------:R-:W-:Y:S01]  /*0880*/  IMAD.IADD R9, R9, 0x1, R7 ;  /* 0x0000000109097824 */ /* 0x000fe200078e0207 */
[----:B------:R-:W-:Y:S05]  /*0890*/  BRA `(.L_x_1009) ;  /* 0x0000016000007947 */ /* 0x000fea0003800000 */
.L_x_1008:
        /* <DEDUP_REMOVED lines=22> */
.L_x_1009:
[----:B------:R-:W-:Y:S05]  /*0a00*/  BSYNC B1 ;  /* 0x0000000000017941 */ /* 0x000fea0003800000 */
.L_x_1007:
[----:B------:R-:W-:Y:S01]  /*0a10*/  LOP3.LUT R6, R5, UR5, RZ, 0xfc, !PT ;  /* 0x0000000505067c12 */ /* 0x000fe2000f8efcff */
[----:B------:R-:W-:Y:S03]  /*0a20*/  BSSY B1, `(.L_x_1010) ;  /* 0x000001a000017945 */ /* 0x000fe60003800000 */
[----:B------:R-:W-:-:S13]  /*0a30*/  ISETP.NE.U32.AND P0, PT, R6, RZ, PT ;  /* 0x000000ff0600720c */ /* 0x000fda0003f05070 */
[----:B------:R-:W-:Y:S05]  /*0a40*/  @!P0 BRA `(.L_x_1011) ;  /* 0x0000005000008947 */ /* 0x000fea0003800000 */
[----:B------:R-:W-:Y:S01]  /*0a50*/  IMAD.MOV.U32 R16, RZ, RZ, R4 ;  /* 0x000000ffff107224 */ /* 0x000fe200078e0004 */
[----:B------:R-:W-:Y:S01]  /*0a60*/  MOV R4, 0xa90 ;  /* 0x00000a9000047802 */ /* 0x000fe20000000f00 */
[----:B------:R-:W-:Y:S02]  /*0a70*/  IMAD.MOV.U32 R17, RZ, RZ, R5 ;  /* 0x000000ffff117224 */ /* 0x000fe400078e0005 */
[----:B------:R-:W-:Y:S05]  /*0a80*/  CALL.REL.NOINC `($__internal_81_$__cuda_sm20_rem_s64) ;  /* 0x00001b7000007944 */ /* 0x000fea0003c00000 */
[----:B------:R-:W-:Y:S05]  /*0a90*/  BRA `(.L_x_1012) ;  /* 0x0000012000007947 */ /* 0x000fea0003800000 */
.L_x_1011:
        /* <DEDUP_REMOVED lines=18> */
.L_x_1012:
[----:B------:R-:W-:Y:S05]  /*0bc0*/  BSYNC B1 ;  /* 0x0000000000017941 */ /* 0x000fea0003800000 */
.L_x_1010:
[----:B------:R-:W-:Y:S01]  /*0bd0*/  LOP3.LUT R4, R9, c[0x0][0x174], RZ, 0xfc, !PT ;  /* 0x00005d0009047a12 */ /* 0x000fe200078efcff */
[----:B------:R-:W-:Y:S03]  /*0be0*/  BSSY B1, `(.L_x_1013) ;  /* 0x0000025000017945 */ /* 0x000fe60003800000 */
[----:B------:R-:W-:-:S13]  /*0bf0*/  ISETP.NE.U32.AND P0, PT, R4, RZ, PT ;  /* 0x000000ff0400720c */ /* 0x000fda0003f05070 */
[----:B------:R-:W-:Y:S05]  /*0c00*/  @!P0 BRA `(.L_x_1014) ;  /* 0x000000c000008947 */ /* 0x000fea0003800000 */
[----:B------:R-:W-:Y:S01]  /*0c10*/  IMAD.MOV.U32 R6, RZ, RZ, c[0x0][0x170] ;  /* 0x00005c00ff067624 */ /* 0x000fe200078e00ff */
[----:B------:R-:W-:Y:S01]  /*0c20*/  MOV R4, 0xc50 ;  /* 0x00000c5000047802 */ /* 0x000fe20000000f00 */
[----:B------:R-:W-:Y:S02]  /*0c30*/  IMAD.MOV.U32 R5, RZ, RZ, c[0x0][0x174] ;  /* 0x00005d00ff057624 */ /* 0x000fe400078e00ff */
[----:B------:R-:W-:Y:S05]  /*0c40*/  CALL.REL.NOINC `($__internal_80_$__cuda_sm20_div_s64) ;  /* 0x0000147000007944 */ /* 0x000fea0003c00000 */
[----:B------:R-:W-:-:S05]  /*0c50*/  IADD3 R7, P0, RZ, -R6, RZ ;  /* 0x80000006ff077210 */ /* 0x000fca0007f1e0ff */
[----:B------:R-:W-:Y:S02]  /*0c60*/  IMAD.X R4, RZ, RZ, ~R5, P0 ;  /* 0x000000ffff047224 */ /* 0x000fe400000e0e05 */
[----:B------:R-:W-:-:S04]  /*0c70*/  IMAD.WIDE.U32 R8, R7, c[0x0][0x170], R8 ;  /* 0x00005c0007087a25 */ /* 0x000fc800078e0008 */
[----:B------:R-:W-:-:S04]  /*0c80*/  IMAD R4, R4, c[0x0][0x170], RZ ;  /* 0x00005c0004047a24 */ /* 0x000fc800078e02ff */
[----:B------:R-:W-:Y:S02]  /*0c90*/  IMAD R7, R7, c[0x0][0x174], R4 ;  /* 0x00005d0007077a24 */ /* 0x000fe400078e0204 */
[----:B------:R-:W-:Y:S02]  /*0ca0*/  IMAD.MOV.U32 R4, RZ, RZ, R6 ;  /* 0x000000ffff047224 */ /* 0x000fe400078e0006 */
[----:B------:R-:W-:Y:S01]  /*0cb0*/  IMAD.IADD R9, R9, 0x1, R7 ;  /* 0x0000000109097824 */ /* 0x000fe200078e0207 */
[----:B------:R-:W-:Y:S05]  /*0cc0*/  BRA `(.L_x_1015) ;  /* 0x0000016000007947 */ /* 0x000fea0003800000 */
.L_x_1014:
        /* <DEDUP_REMOVED lines=22> */
.L_x_1015:
[----:B------:R-:W-:Y:S05]  /*0e30*/  BSYNC B1 ;  /* 0x0000000000017941 */ /* 0x000fea0003800000 */
.L_x_1013:
[C---:B------:R-:W-:Y:S01]  /*0e40*/  ISETP.GT.U32.AND P3, PT, R4.reuse, c[0x0][0x180], PT ;  /* 0x0000600004007a0c */ /* 0x040fe20003f64070 */
[----:B------:R-:W-:Y:S01]  /*0e50*/  BSSY B1, `(.L_x_1016) ;  /* 0x0000060000017945 */ /* 0x000fe20003800000 */
[----:B------:R-:W-:Y:S01]  /*0e60*/  ISETP.LT.U32.AND P2, PT, R4, 0x1, PT ;  /* 0x000000010400780c */ /* 0x000fe20003f41070 */
[----:B------:R-:W-:Y:S01]  /*0e70*/  IMAD.MOV.U32 R16, RZ, RZ, RZ ;  /* 0x000000ffff107224 */ /* 0x000fe200078e00ff */
        /* <DEDUP_REMOVED lines=21> */
[----:B------:R-:W-:Y:S01]  /*0fd0*/  ISETP.GE.U32.AND P2, PT, R6, UR26, PT ;  /* 0x0000001a06007c0c */ /* 0x000fe2000bf46070 */
[----:B------:R-:W-:Y:S02]  /*0fe0*/  IMAD.MOV.U32 R16, RZ, RZ, RZ ;  /* 0x000000ffff107224 */ /* 0x000fe400078e00ff */
        /* <DEDUP_REMOVED lines=14> */
[----:B------:R-:W2:Y:S02]  /*10d0*/  LDG.E R6, [R6.64] ;  /* 0x0000002206067981 */ /* 0x000ea4000c1e1900 */
[----:B--2---:R-:W-:Y:S02]  /*10e0*/  FADD.FTZ R16, RZ, R6 ;  /* 0x00000006ff107221 */ /* 0x004fe40000010000 */
.L_x_1019:
[----:B------:R-:W-:Y:S05]  /*10f0*/  BSYNC B2 ;  /* 0x0000000000027941 */ /* 0x000fea0003800000 */
.L_x_1018:
        /* <DEDUP_REMOVED lines=29> */
[----:B------:R-:W2:Y:S02]  /*12d0*/  LDG.E R7, [R6.64] ;  /* 0x0000002206077981 */ /* 0x000ea4000c1e1900 */
[----:B--2---:R-:W-:Y:S01]  /*12e0*/  FADD.FTZ R16, R16, R7 ;  /* 0x0000000710107221 */ /* 0x004fe20000010000 */
[----:B------:R-:W-:Y:S05]  /*12f0*/  BRA `(.L_x_1017) ;  /* 0x0000015000007947 */ /* 0x000fea0003800000 */
.L_x_1020:
        /* <DEDUP_REMOVED lines=20> */
[----:B--2---:R-:W-:Y:S02]  /*1440*/  FADD.FTZ R16, R16, R7 ;  /* 0x0000000710107221 */ /* 0x004fe40000010000 */
.L_x_1017:
[----:B------:R-:W-:Y:S05]  /*1450*/  BSYNC B1 ;  /* 0x0000000000017941 */ /* 0x000fea0003800000 */
.L_x_1016:
        /* <DEDUP_REMOVED lines=9> */
.L_x_1023:
        /* <DEDUP_REMOVED lines=35> */
.L_x_1027:
[----:B------:R-:W-:Y:S05]  /*1720*/  BSYNC B3 ;  /* 0x0000000000037941 */ /* 0x000fea0003800000 */
.L_x_1026:
        /* <DEDUP_REMOVED lines=30> */
.L_x_1031:
[----:B------:R-:W-:Y:S05]  /*1910*/  BSYNC B3 ;  /* 0x0000000000037941 */ /* 0x000fea0003800000 */
.L_x_1030:
[----:B------:R-:W-:Y:S05]  /*1920*/  BRA `(.L_x_1032) ;  /* 0x0000032000007947 */ /* 0x000fea0003800000 */
.L_x_1028:
        /* <DEDUP_REMOVED lines=20> */
.L_x_1033:
[----:B------:R-:W-:Y:S05]  /*1a70*/  BSYNC B3 ;  /* 0x0000000000037941 */ /* 0x000fea0003800000 */
.L_x_1025:
        /* <DEDUP_REMOVED lines=26> */
.L_x_1034:
[----:B------:R-:W-:Y:S05]  /*1c20*/  BSYNC B3 ;  /* 0x0000000000037941 */ /* 0x000fea0003800000 */
.L_x_1024:
[----:B------:R-:W-:Y:S01]  /*1c30*/  @!P4 BREAK B1 ;  /* 0x000000000001c942 */ /* 0x000fe20003800000 */
[----:B------:R-:W-:Y:S05]  /*1c40*/  @!P4 BRA `(.L_x_1029) ;  /* 0x000002200000c947 */ /* 0x000fea0003800000 */
.L_x_1032:
[----:B------:R-:W-:Y:S05]  /*1c50*/  BSYNC B1 ;  /* 0x0000000000017941 */ /* 0x000fea0003800000 */
.L_x_1022:
        /* <DEDUP_REMOVED lines=9> */
[----:B------:R-:W-:Y:S02]  /*1cf0*/  IMAD R22, R22, UR8, RZ ;  /* 0x0000000816167c24 */ /* 0x000fe4000f8e02ff */
        /* <DEDUP_REMOVED lines=23> */
.L_x_1029:
[----:B------:R-:W-:Y:S05]  /*1e70*/  BSYNC B2 ;  /* 0x0000000000027941 */ /* 0x000fea0003800000 */
.L_x_1021:
[----:B------:R-:W-:Y:S02]  /*1e80*/  IMAD.U32 R7, RZ, RZ, UR9 ;  /* 0x00000009ff077e24 */ /* 0x000fe4000f8e00ff */
[----:B------:R-:W-:Y:S02]  /*1e90*/  IMAD.MOV.U32 R6, RZ, RZ, c[0x0][0x180] ;  /* 0x00006000ff067624 */ /* 0x000fe400078e00ff */
[----:B------:R-:W-:Y:S02]  /*1ea0*/  IMAD.U32 R21, RZ, RZ, UR7 ;  /* 0x00000007ff157e24 */ /* 0x000fe4000f8e00ff */
[----:B------:R-:W-:Y:S02]  /*1eb0*/  IMAD.MOV.U32 R20, RZ, RZ, c[0x0][0x188] ;  /* 0x00006200ff147624 */ /* 0x000fe400078e00ff */
[----:B------:R-:W-:-:S02]  /*1ec0*/  IMAD R17, R14, UR45, RZ ;  /* 0x0000002d0e117c24 */ /* 0x000fc4000f8e02ff */
[----:B------:R-:W-:-:S04]  /*1ed0*/  IMAD.WIDE.U32 R6, R14, UR32, R6 ;  /* 0x000000200e067c25 */ /* 0x000fc8000f8e0006 */
[----:B------:R-:W-:Y:S02]  /*1ee0*/  IMAD R19, R19, UR26, RZ ;  /* 0x0000001a13137c24 */ /* 0x000fe4000f8e02ff */
[----:B------:R-:W-:-:S04]  /*1ef0*/  IMAD.WIDE.U32 R20, R18, UR26, R20 ;  /* 0x0000001a12147c25 */ /* 0x000fc8000f8e0014 */
[----:B------:R-:W-:Y:S01]  /*1f00*/  IMAD R17, R15, UR32, R17 ;  /* 0x000000200f117c24 */ /* 0x000fe2000f8e0211 */
[----:B------:R-:W-:Y:S01]  /*1f10*/  IADD3 R15, P0, R4, R6, RZ ;  /* 0x00000006040f7210 */ /* 0x000fe20007f1e0ff */
[----:B------:R-:W-:Y:S01]  /*1f20*/  IMAD R19, R18, UR20, R19 ;  /* 0x0000001412137c24 */ /* 0x000fe2000f8e0213 */
[----:B------:R-:W-:Y:S02]  /*1f30*/  IADD3 R4, P1, R8, R20, RZ ;  /* 0x0000001408047210 */ /* 0x000fe40007f3e0ff */
        /* <DEDUP_REMOVED lines=8> */
[----:B------:R-:W2:Y:S04]  /*1fc0*/  LDG.E R5, [R12.64] ;  /* 0x000000220c057981 */ /* 0x000ea8000c1e1900 */
[----:B------:R-:W3:Y:S01]  /*1fd0*/  LDG.E R7, [R6.64] ;  /* 0x0000002206077981 */ /* 0x000ee2000c1e1900 */
[----:B------:R-:W-:-:S05]  /*1fe0*/  IADD3 R2, P0, R10, R2, RZ ;  /* 0x000000020a027210 */ /* 0x000fca0007f1e0ff */
[----:B------:R-:W-:Y:S01]  /*1ff0*/  IMAD.X R3, R11, 0x1, R3, P0 ;  /* 0x000000010b037824 */ /* 0x000fe200000e0603 */
[----:B------:R-:W-:-:S04]  /*2000*/  ISETP.GE.U32.AND P0, PT, R2, UR24, PT ;  /* 0x0000001802007c0c */ /* 0x000fc8000bf06070 */
[----:B------:R-:W-:Y:S02]  /*2010*/  ISETP.GE.AND.EX P0, PT, R3, UR6, PT, P0 ;  /* 0x0000000603007c0c */ /* 0x000fe4000bf06300 */
[----:B------:R-:W-:-:S05]  /*2020*/  LEA R4, P1, R10, R12, 0x2 ;  /* 0x0000000c0a047211 */ /* 0x000fca00078210ff */
[----:B------:R-:W-:Y:S02]  /*2030*/  IMAD.X R9, R13, 0x1, R0, P1 ;  /* 0x000000010d097824 */ /* 0x000fe400008e0600 */
[----:B---3--:R-:W-:-:S04]  /*2040*/  FADD.FTZ R16, R7, R16 ;  /* 0x0000001007107221 */ /* 0x008fc80000010000 */
[----:B--2---:R-:W-:-:S05]  /*2050*/  FADD.FTZ R5, R16, R5 ;  /* 0x0000000510057221 */ /* 0x004fca0000010000 */
[----:B------:R0:W-:Y:S01]  /*2060*/  STG.E [R12.64], R5 ;  /* 0x000000050c007986 */ /* 0x0001e2000c101922 */
[----:B------:R-:W-:Y:S01]  /*2070*/  @P0 CALL.REL.NOINC `(.L_x_1035) ;  /* 0x0000001000000944 */ /* 0x000fe20003c00000 */
[----:B------:R-:W-:Y:S05]  /*2080*/  BRA `(.L_x_1036) ;  /* 0xffffe4a000007947 */ /* 0x000fea000383ffff */
.L_x_1035:
[----:B------:R-:W-:Y:S05]  /*2090*/  BSYNC B0 ;  /* 0x0000000000007941 */ /* 0x000fea0003800000 */
.L_x_1003:
[----:B------:R-:W-:Y:S01]  /*20a0*/  WARPSYNC 0xffffffff ;  /* 0xffffffff00007948 */ /* 0x000fe20003800000 */
[----:B------:R-:W-:Y:S05]  /*20b0*/  EXIT ;  /* 0x000000000000794d */ /* 0x000fea0003800000 */
        .weak           $__internal_80_$__cuda_sm20_div_s64
        .type           $__internal_80_$__cuda_sm20_div_s64,@function
        .size           $__internal_80_$__cuda_sm20_div_s64,($__internal_81_$__cuda_sm20_rem_s64 - $__internal_80_$__cuda_sm20_div_s64)
$__internal_80_$__cuda_sm20_div_s64:
        /* <DEDUP_REMOVED lines=83> */
[----:B------:R-:W-:Y:S05]  /*25f0*/  RET.REL.NODEC R16 `(_ZN2at6native49_GLOBAL__N__cfa43aba_16_ReflectionPad_cu_f800513940reflection_pad2d_backward_det_out_kernelIfEEvPT_PKS3_lliiiiiii) ;  /* 0xffffda0010007950 */ /* 0x000fea0003c3ffff */
        .weak           $__internal_81_$__cuda_sm20_rem_s64
        .type           $__internal_81_$__cuda_sm20_rem_s64,@function
        .size           $__internal_81_$__cuda_sm20_rem_s64,(.L_x_1243 - $__internal_81_$__cuda_sm20_rem_s64)
$__internal_81_$__cuda_sm20_rem_s64:
        /* <DEDUP_REMOVED lines=81> */
[----:B------:R-:W-:Y:S06]  /*2b10*/  RET.REL.NODEC R4 `(_ZN2at6native49_GLOBAL__N__cfa43aba_16_ReflectionPad_cu_f800513940reflection_pad2d_backward_det_out_kernelIfEEvPT_PKS3_lliiiiiii) ;  /* 0xffffd4e004007950 */ /* 0x000fec0003c3ffff */
.L_x_1037:
        /* <DEDUP_REMOVED lines=14> */
.L_x_1243:


//--------------------- .text._ZN2at6native49_GLOBAL__N__cfa43aba_16_ReflectionPad_cu_f800513936reflection_pad2d_backward_out_kernelIdEEvPT_PKS3_lliiiiiii --------------------------
	.section	.text._ZN2at6native49_GLOBAL__N__cfa43aba_16_ReflectionPad_cu_f800513936reflection_pad2d_backward_out_kernelIdEEvPT_PKS3_lliiiiiii,"ax",@progbits
	.sectioninfo	@"SHI_REGISTERS=26"
	.align	128
.text._ZN2at6native49_GLOBAL__N__cfa43aba_16_ReflectionPad_cu_f800513936reflection_pad2d_backward_out_kernelIdEEvPT_PKS3_lliiiiiii:
        .type           _ZN2at6native49_GLOBAL__N__cfa43aba_16_ReflectionPad_cu_f800513936reflection_pad2d_backward_out_kernelIdEEvPT_PKS3_lliiiiiii,@function
        .size           _ZN2at6native49_GLOBAL__N__cfa43aba_16_ReflectionPad_cu_f800513936reflection_pad2d_backward_out_kernelIdEEvPT_PKS3_lliiiiiii,(.L_x_1246 - _ZN2at6native49_GLOBAL__N__cfa43aba_16_ReflectionPad_cu_f800513936reflection_pad2d_backward_out_kernelIdEEvPT_PKS3_lliiiiiii)
        .other          _ZN2at6native49_GLOBAL__N__cfa43aba_16_ReflectionPad_cu_f800513936reflection_pad2d_backward_out_kernelIdEEvPT_PKS3_lliiiiiii,@"STO_CUDA_ENTRY STV_DEFAULT"
_ZN2at6native49_GLOBAL__N__cfa43aba_16_ReflectionPad_cu_f800513936reflection_pad2d_backward_out_kernelIdEEvPT_PKS3_lliiiiiii:
        /* <DEDUP_REMOVED lines=29> */
[----:B------:R-:W-:Y:S05]  /*01d0*/  CALL.REL.NOINC `($__internal_82_$__cuda_sm20_div_s64) ;  /* 0x0000082000007944 */ /* 0x000fea0003c00000 */
        /* <DEDUP_REMOVED lines=11> */
.L_x_1038:
        /* <DEDUP_REMOVED lines=23> */
.L_x_1039:
        /* <DEDUP_REMOVED lines=94> */
[----:B--2---:R-:W-:Y:S01]  /*09e0*/  RED.E.ADD.F64.RN.STRONG.GPU [R6.64], R4 ;  /* 0x000000040600798e */ /* 0x004fe2000c10ed8a */
[----:B------:R-:W-:Y:S05]  /*09f0*/  EXIT ;  /* 0x000000000000794d */ /* 0x000fea0003800000 */
        .weak           $__internal_82_$__cuda_sm20_div_s64
        .type           $__internal_82_$__cuda_sm20_div_s64,@function
        .size           $__internal_82_$__cuda_sm20_div_s64,(.L_x_1246 - $__internal_82_$__cuda_sm20_div_s64)
$__internal_82_$__cuda_sm20_div_s64:
        /* <DEDUP_REMOVED lines=74> */
[----:B------:R-:W-:Y:S06]  /*0ea0*/  RET.REL.NODEC R4 `(_ZN2at6native49_GLOBAL__N__cfa43aba_16_ReflectionPad_cu_f800513936reflection_pad2d_backward_out_kernelIdEEvPT_PKS3_lliiiiiii) ;  /* 0xfffff15004007950 */ /* 0x000fec0003c3ffff */
.L_x_1040:
        /* <DEDUP_REMOVED lines=13> */
.L_x_1246:


//--------------------- .text._ZN2at6native49_GLOBAL__N__cfa43aba_16_ReflectionPad_cu_f800513940reflection_pad2d_backward_det_out_kernelIdEEvPT_PKS3_lliiiiiii --------------------------
	.section	.text._ZN2at6native49_GLOBAL__N__cfa43aba_16_ReflectionPad_cu_f800513940reflection_pad2d_backward_det_out_kernelIdEEvPT_PKS3_lliiiiiii,"ax",@progbits
	.sectioninfo	@"SHI_REGISTERS=32"
	.align	128
.text._ZN2at6native49_GLOBAL__N__cfa43aba_16_ReflectionPad_cu_f800513940reflection_pad2d_backward_det_out_kernelIdEEvPT_PKS3_lliiiiiii:
        .type           _ZN2at6native49_GLOBAL__N__cfa43aba_16_ReflectionPad_cu_f800513940reflection_pad2d_backward_det_out_kernelIdEEvPT_PKS3_lliiiiiii,@function
        .size           _ZN2at6native49_GLOBAL__N__cfa43aba_16_ReflectionPad_cu_f800513940reflection_pad2d_backward_det_out_kernelIdEEvPT_PKS3_lliiiiiii,(.L_x_1248 - _ZN2at6native49_GLOBAL__N__cfa43aba_16_ReflectionPad_cu_f800513940reflection_pad2d_backward_det_out_kernelIdEEvPT_PKS3_lliiiiiii)
        .other          _ZN2at6native49_GLOBAL__N__cfa43aba_16_ReflectionPad_cu_f800513940reflection_pad2d_backward_det_out_kernelIdEEvPT_PKS3_lliiiiiii,@"STO_CUDA_ENTRY STV_DEFAULT"
_ZN2at6native49_GLOBAL__N__cfa43aba_16_ReflectionPad_cu_f800513940reflection_pad2d_backward_det_out_kernelIdEEvPT_PKS3_lliiiiiii:
        /* <DEDUP_REMOVED lines=83> */
.L_x_1074:
        /* <DEDUP_REMOVED lines=12> */
[----:B------:R-:W-:Y:S05]  /*05f0*/  CALL.REL.NOINC `($__internal_83_$__cuda_sm20_div_s64) ;  /* 0x00001ad000007944 */ /* 0x000fea0003c00000 */
[----:B------:R-:W-:Y:S02]  /*0600*/  IMAD.MOV.U32 R14, RZ, RZ, R6 ;  /* 0x000000ffff0e7224 */ /* 0x000fe400078e0006 */
[----:B------:R-:W-:Y:S01]  /*0610*/  IMAD.MOV.U32 R15, RZ, RZ, R7 ;  /* 0x000000ffff0f7224 */ /* 0x000fe200078e0007 */
[----:B------:R-:W-:Y:S05]  /*0620*/  BRA `(.L_x_1044) ;  /* 0x0000013000007947 */ /* 0x000fea0003800000 */
.L_x_1043:
        /* <DEDUP_REMOVED lines=19> */
.L_x_1044:
[----:B------:R-:W-:Y:S05]  /*0760*/  BSYNC B1 ;  /* 0x0000000000017941 */ /* 0x000fea0003800000 */
.L_x_1042:
        /* <DEDUP_REMOVED lines=11> */
[----:B------:R-:W-:-:S05]  /*0820*/  IADD3 R5, P0, RZ, -R6, RZ ;  /* 0x80000006ff057210 */ /* 0x000fca0007f1e0ff */
        /* <DEDUP_REMOVED lines=8> */
.L_x_1046:
        /* <DEDUP_REMOVED lines=22> */
.L_x_1047:
[----:B------:R-:W-:Y:S05]  /*0a10*/  BSYNC B1 ;  /* 0x0000000000017941 */ /* 0x000fea0003800000 */
.L_x_1045:
[----:B------:R-:W-:Y:S01]  /*0a20*/  LOP3.LUT R6, R5, UR5, RZ, 0xfc, !PT ;  /* 0x0000000505067c12 */ /* 0x000fe2000f8efcff */
[----:B------:R-:W-:Y:S03]  /*0a30*/  BSSY B1, `(.L_x_1048) ;  /* 0x000001a000017945 */ /* 0x000fe60003800000 */
[----:B------:R-:W-:-:S13]  /*0a40*/  ISETP.NE.U32.AND P0, PT, R6, RZ, PT ;  /* 0x000000ff0600720c */ /* 0x000fda0003f05070 */
[----:B------:R-:W-:Y:S05]  /*0a50*/  @!P0 BRA `(.L_x_1049) ;  /* 0x0000005000008947 */ /* 0x000fea0003800000 */
[----:B------:R-:W-:Y:S01]  /*0a60*/  IMAD.MOV.U32 R16, RZ, RZ, R4 ;  /* 0x000000ffff107224 */ /* 0x000fe200078e0004 */
[----:B------:R-:W-:Y:S01]  /*0a70*/  MOV R4, 0xaa0 ;  /* 0x00000aa000047802 */ /* 0x000fe20000000f00 */
[----:B------:R-:W-:Y:S02]  /*0a80*/  IMAD.MOV.U32 R17, RZ, RZ, R5 ;  /* 0x000000ffff117224 */ /* 0x000fe400078e0005 */
[----:B------:R-:W-:Y:S05]  /*0a90*/  CALL.REL.NOINC `($__internal_84_$__cuda_sm20_rem_s64) ;  /* 0x00001b6000007944 */ /* 0x000fea0003c00000 */
[----:B------:R-:W-:Y:S05]  /*0aa0*/  BRA `(.L_x_1050) ;  /* 0x0000012000007947 */ /* 0x000fea0003800000 */
.L_x_1049:
        /* <DEDUP_REMOVED lines=18> */
.L_x_1050:
[----:B------:R-:W-:Y:S05]  /*0bd0*/  BSYNC B1 ;  /* 0x0000000000017941 */ /* 0x000fea0003800000 */
.L_x_1048:
[----:B------:R-:W-:Y:S01]  /*0be0*/  LOP3.LUT R4, R9, c[0x0][0x174], RZ, 0xfc, !PT ;  /* 0x00005d0009047a12 */ /* 0x000fe200078efcff */
[----:B------:R-:W-:Y:S03]  /*0bf0*/  BSSY B1, `(.L_x_1051) ;  /* 0x0000025000017945 */ /* 0x000fe60003800000 */
[----:B------:R-:W-:-:S13]  /*0c00*/  ISETP.NE.U32.AND P0, PT, R4, RZ, PT ;  /* 0x000000ff0400720c */ /* 0x000fda0003f05070 */
[----:B------:R-:W-:Y:S05]  /*0c10*/  @!P0 BRA `(.L_x_1052) ;  /* 0x000000b000008947 */ /* 0x000fea0003800000 */
[----:B------:R-:W-:Y:S01]  /*0c20*/  IMAD.MOV.U32 R6, RZ, RZ, c[0x0][0x170] ;  /* 0x00005c00ff067624 */ /* 0x000fe200078e00ff */
[----:B------:R-:W-:Y:S01]  /*0c30*/  MOV R4, 0xc60 ;  /* 0x00000c6000047802 */ /* 0x000fe20000000f00 */
[----:B------:R-:W-:Y:S02]  /*0c40*/  IMAD.MOV.U32 R5, RZ, RZ, c[0x0][0x174] ;  /* 0x00005d00ff057624 */ /* 0x000fe400078e00ff */
[----:B------:R-:W-:Y:S05]  /*0c50*/  CALL.REL.NOINC `($__internal_83_$__cuda_sm20_div_s64) ;  /* 0x0000147000007944 */ /* 0x000fea0003c00000 */
[----:B------:R-:W-:-:S05]  /*0c60*/  IADD3 R5, P0, RZ, -R6, RZ ;  /* 0x80000006ff057210 */ /* 0x000fca0007f1e0ff */
[----:B------:R-:W-:Y:S02]  /*0c70*/  IMAD.X R4, RZ, RZ, ~R7, P0 ;  /* 0x000000ffff047224 */ /* 0x000fe400000e0e07 */
[----:B------:R-:W-:-:S04]  /*0c80*/  IMAD.WIDE.U32 R20, R5, c[0x0][0x170], R8 ;  /* 0x00005c0005147a25 */ /* 0x000fc800078e0008 */
[----:B------:R-:W-:-:S04]  /*0c90*/  IMAD R4, R4, c[0x0][0x170], RZ ;  /* 0x00005c0004047a24 */ /* 0x000fc800078e02ff */
[----:B------:R-:W-:-:S04]  /*0ca0*/  IMAD R5, R5, c[0x0][0x174], R4 ;  /* 0x00005d0005057a24 */ /* 0x000fc800078e0204 */
[----:B------:R-:W-:Y:S01]  /*0cb0*/  IMAD.IADD R16, R21, 0x1, R5 ;  /* 0x0000000115107824 */ /* 0x000fe200078e0205 */
[----:B------:R-:W-:Y:S05]  /*0cc0*/  BRA `(.L_x_1053) ;  /* 0x0000017000007947 */ /* 0x000fea0003800000 */
.L_x_1052:
        /* <DEDUP_REMOVED lines=19> */
[--C-:B------:R-:W-:Y:S02]  /*0e00*/  IMAD.MOV R7, RZ, RZ, -R5.reuse ;  /* 0x000000ffff077224 */ /* 0x100fe400078e0a05 */
[----:B------:R-:W-:Y:S02]  /*0e10*/  IMAD.MOV.U32 R6, RZ, RZ, R5 ;  /* 0x000000ffff067224 */ /* 0x000fe400078e0005 */
[----:B------:R-:W-:Y:S02]  /*0e20*/  IMAD R20, R7, c[0x0][0x170], R8 ;  /* 0x00005c0007147a24 */ /* 0x000fe400078e0208 */
[----:B------:R-:W-:Y:S02]  /*0e30*/  IMAD.MOV.U32 R7, RZ, RZ, RZ ;  /* 0x000000ffff077224 */ /* 0x000fe400078e00ff */
.L_x_1053:
[----:B------:R-:W-:Y:S05]  /*0e40*/  BSYNC B1 ;  /* 0x0000000000017941 */ /* 0x000fea0003800000 */
.L_x_1051:
[C---:B------:R-:W-:Y:S01]  /*0e50*/  ISETP.GT.U32.AND P3, PT, R6.reuse, c[0x0][0x180], PT ;  /* 0x0000600006007a0c */ /* 0x040fe20003f64070 */
[----:B------:R-:W-:Y:S01]  /*0e60*/  BSSY B1, `(.L_x_1054) ;  /* 0x0000060000017945 */ /* 0x000fe20003800000 */
[----:B------:R-:W-:Y:S01]  /*0e70*/  ISETP.LT.U32.AND P2, PT, R6, 0x1, PT ;  /* 0x000000010600780c */ /* 0x000fe20003f41070 */
[----:B------:R-:W-:Y:S01]  /*0e80*/  CS2R R4, SRZ ;  /* 0x0000000000047805 */ /* 0x000fe2000001ff00 */
[----:B------:R-:W-:-:S02]  /*0e90*/  ISETP.GT.AND.EX P3, PT, R7, UR9, PT, P3 ;  /* 0x0000000907007c0c */ /* 0x000fc4000bf64330 */
[C---:B------:R-:W-:Y:S02]  /*0ea0*/  ISETP.GE.U32.AND P5, PT, R20.reuse, UR14, PT ;  /* 0x0000000e14007c0c */ /* 0x040fe4000bfa6070 */
[----:B------:R-:W-:Y:S02]  /*0eb0*/  ISETP.LT.OR.EX P2, PT, R7, RZ, P3, P2 ;  /* 0x000000ff0700720c */ /* 0x000fe40001f41720 */
[C---:B------:R-:W-:Y:S02]  /*0ec0*/  ISETP.NE.U32.AND P0, PT, R20.reuse, RZ, PT ;  /* 0x000000ff1400720c */ /* 0x040fe40003f05070 */
[C---:B------:R-:W-:Y:S02]  /*0ed0*/  ISETP.LT.U32.AND P4, PT, R20.reuse, UR11, PT ;  /* 0x0000000b14007c0c */ /* 0x040fe4000bf81070 */
[----:B------:R-:W-:Y:S02]  /*0ee0*/  ISETP.LE.U32.AND P1, PT, R20, c[0x0][0x188], PT ;  /* 0x0000620014007a0c */ /* 0x000fe40003f23070 */
[----:B------:R-:W-:-:S02]  /*0ef0*/  ISETP.GE.AND.EX P5, PT, R16, UR17, PT, P5 ;  /* 0x0000001110007c0c */ /* 0x000fc4000bfa6350 */
[C---:B------:R-:W-:Y:S02]  /*0f00*/  ISETP.NE.AND.EX P0, PT, R16.reuse, RZ, PT, P0 ;  /* 0x000000ff1000720c */ /* 0x040fe40003f05300 */
[C---:B------:R-:W-:Y:S02]  /*0f10*/  ISETP.LE.AND.EX P6, PT, R16.reuse, UR7, PT, P1 ;  /* 0x0000000710007c0c */ /* 0x040fe4000bfc3310 */
[C---:B------:R-:W-:Y:S02]  /*0f20*/  ISETP.LT.AND.EX P4, PT, R16.reuse, UR16, P5, P4 ;  /* 0x0000001010007c0c */ /* 0x040fe4000af81340 */
[----:B------:R-:W-:Y:S01]  /*0f30*/  ISETP.LE.AND.EX P3, PT, R16, UR7, P0, P1 ;  /* 0x0000000710007c0c */ /* 0x000fe20008763310 */
[----:B------:R-:W-:Y:S07]  /*0f40*/  @P2 BRA `(.L_x_1055) ;  /* 0x0000051000002947 */ /* 0x000fee0003800000 */
[----:B------:R-:W-:Y:S01]  /*0f50*/  IADD3 R21, P5, -R6, c[0x0][0x180], RZ ;  /* 0x0000600006157a10 */ /* 0x000fe20007fbe1ff */
[----:B------:R-:W-:Y:S01]  /*0f60*/  BSSY B2, `(.L_x_1056) ;  /* 0x000001a000027945 */ /* 0x000fe20003800000 */
[----:B------:R-:W-:Y:S02]  /*0f70*/  IADD3 R8, P2, R20, c[0x0][0x188], RZ ;  /* 0x0000620014087a10 */ /* 0x000fe40007f5e0ff */
[----:B------:R-:W-:-:S02]  /*0f80*/  IADD3.X R4, ~R7, UR9, RZ, P5, !PT ;  /* 0x0000000907047c10 */ /* 0x000fc4000affe5ff */
[C---:B------:R-:W-:Y:S02]  /*0f90*/  IADD3.X R9, R16.reuse, UR7, RZ, P2, !PT ;  /* 0x0000000710097c10 */ /* 0x040fe400097fe4ff */
[----:B------:R-:W-:Y:S01]  /*0fa0*/  ISETP.LE.AND.EX P1, PT, R16, UR7, PT, P1 ;  /* 0x0000000710007c0c */ /* 0x000fe2000bf23310 */
[----:B------:R-:W-:Y:S02]  /*0fb0*/  IMAD R4, R4, UR8, RZ ;  /* 0x0000000804047c24 */ /* 0x000fe4000f8e02ff */
[----:B------:R-:W-:-:S04]  /*0fc0*/  IMAD.WIDE.U32 R8, R21, UR8, R8 ;  /* 0x0000000815087c25 */ /* 0x000fc8000f8e0008 */
[----:B------:R-:W-:Y:S01]  /*0fd0*/  IMAD R17, R21, UR10, R4 ;  /* 0x0000000a15117c24 */ /* 0x000fe2000f8e0204 */
[----:B------:R-:W-:Y:S01]  /*0fe0*/  ISETP.GE.U32.AND P2, PT, R8, UR26, PT ;  /* 0x0000001a08007c0c */ /* 0x000fe2000bf46070 */
[----:B------:R-:W-:Y:S02]  /*0ff0*/  CS2R R4, SRZ ;  /* 0x0000000000047805 */ /* 0x000fe4000001ff00 */
        /* <DEDUP_REMOVED lines=15> */
[----:B--2---:R0:W1:-:S06]  /*10f0*/  DADD R4, RZ, R8 ;  /* 0x00000000ff047229 */ /* 0x00404c0000000008 */
.L_x_1057:
[----:B------:R-:W-:Y:S05]  /*1100*/  BSYNC B2 ;  /* 0x0000000000027941 */ /* 0x000fea0003800000 */
.L_x_1056:
[----:B------:R-:W-:Y:S05]  /*1110*/  @P0 BRA P1, `(.L_x_1058) ;  /* 0x000001f000000947 */ /* 0x000fea0000800000 */
[----:B------:R-:W-:Y:S05]  /*1120*/  @!P4 BRA `(.L_x_1055) ;  /* 0x000003300000c947 */ /* 0x000fea0003800000 */
[----:B------:R-:W-:Y:S01]  /*1130*/  IADD3 R22, P1, R20, -UR11, RZ ;  /* 0x8000000b14167c10 */ /* 0x000fe2000ff3e0ff */
[----:B0-----:R-:W-:Y:S02]  /*1140*/  IMAD.U32 R8, RZ, RZ, UR12 ;  /* 0x0000000cff087e24 */ /* 0x001fe4000f8e00ff */
        /* <DEDUP_REMOVED lines=26> */
[----:B-12---:R0:W1:Y:S01]  /*12f0*/  DADD R4, R4, R8 ;  /* 0x0000000004047229 */ /* 0x0060620000000008 */
[----:B------:R-:W-:Y:S05]  /*1300*/  BRA `(.L_x_1055) ;  /* 0x0000015000007947 */ /* 0x000fea0003800000 */
.L_x_1058:
        /* <DEDUP_REMOVED lines=20> */
[----:B-12---:R0:W1:-:S06]  /*1450*/  DADD R4, R4, R8 ;  /* 0x0000000004047229 */ /* 0x00604c0000000008 */
.L_x_1055:
[----:B------:R-:W-:Y:S05]  /*1460*/  BSYNC B1 ;  /* 0x0000000000017941 */ /* 0x000fea0003800000 */
.L_x_1054:
        /* <DEDUP_REMOVED lines=9> */
.L_x_1061:
        /* <DEDUP_REMOVED lines=35> */
.L_x_1065:
[----:B------:R-:W-:Y:S05]  /*1730*/  BSYNC B3 ;  /* 0x0000000000037941 */ /* 0x000fea0003800000 */
.L_x_1064:
[----:B------:R-:W-:Y:S05]  /*1740*/  @P0 BRA P6, `(.L_x_1066) ;  /* 0x000001f000000947 */ /* 0x000fea0003000000 */
[----:B------:R-:W-:Y:S01]  /*1750*/  @!P4 BREAK B1 ;  /* 0x000000000001c942 */ /* 0x000fe20003800000 */
[----:B------:R-:W-:Y:S05]  /*1760*/  @!P4 BRA `(.L_x_1067) ;  /* 0x000007100000c947 */ /* 0x000fea0003800000 */
[----:B------:R-:W-:Y:S01]  /*1770*/  IADD3 R9, P0, R20, -UR11, RZ ;  /* 0x8000000b14097c10 */ /* 0x000fe2000ff1e0ff */
[----:B------:R-:W-:Y:S03]  /*1780*/  BSSY B3, `(.L_x_1068) ;  /* 0x000001a000037945 */ /* 0x000fe60003800000 */
[----:B------:R-:W-:Y:S02]  /*1790*/  IADD3.X R21, R16, ~UR16, RZ, P0, !PT ;  /* 0x8000001010157c10 */ /* 0x000fe400087fe4ff */
[----:B0-----:R-:W-:Y:S02]  /*17a0*/  IADD3 R22, P1, RZ, -R9, RZ ;  /* 0x80000009ff167210 */ /* 0x001fe40007f3e0ff */
        /* <DEDUP_REMOVED lines=23> */
.L_x_1069:
[----:B------:R-:W-:Y:S05]  /*1920*/  BSYNC B3 ;  /* 0x0000000000037941 */ /* 0x000fea0003800000 */
.L_x_1068:
[----:B------:R-:W-:Y:S05]  /*1930*/  BRA `(.L_x_1070) ;  /* 0x0000032000007947 */ /* 0x000fea0003800000 */
.L_x_1066:
[----:B------:R-:W-:Y:S01]  /*1940*/  IADD3 R21, P0, P1, R8, c[0x0][0x188], -R20 ;  /* 0x0000620008157a10 */ /* 0x000fe2000791e814 */
[----:B------:R-:W-:Y:S03]  /*1950*/  BSSY B3, `(.L_x_1063) ;  /* 0x0000013000037945 */ /* 0x000fe60003800000 */
[----:B------:R-:W-:Y:S02]  /*1960*/  IADD3.X R17, R17, UR7, ~R16, P0, P1 ;  /* 0x0000000711117c10 */ /* 0x000fe400087e2c10 */
[----:B------:R-:W-:-:S04]  /*1970*/  ISETP.GE.U32.AND P0, PT, R21, UR26, PT ;  /* 0x0000001a15007c0c */ /* 0x000fc8000bf06070 */
[----:B------:R-:W-:-:S04]  /*1980*/  ISETP.GE.AND.EX P0, PT, R17, UR20, PT, P0 ;  /* 0x0000001411007c0c */ /* 0x000fc8000bf06300 */
[----:B------:R-:W-:-:S13]  /*1990*/  ISETP.LT.OR P0, PT, R17, RZ, P0 ;  /* 0x000000ff1100720c */ /* 0x000fda0000701670 */
[----:B------:R-:W-:Y:S05]  /*19a0*/  @P0 BRA `(.L_x_1071) ;  /* 0x000000d000000947 */ /* 0x000fea0003800000 */
[C---:B0-----:R-:W-:Y:S02]  /*19b0*/  IMAD R23, R14.reuse, UR46, RZ ;  /* 0x0000002e0e177c24 */ /* 0x041fe4000f8e02ff */
        /* <DEDUP_REMOVED lines=12> */
.L_x_1071:
[----:B------:R-:W-:Y:S05]  /*1a80*/  BSYNC B3 ;  /* 0x0000000000037941 */ /* 0x000fea0003800000 */
.L_x_1063:
[----:B------:R-:W-:Y:S01]  /*1a90*/  IADD3 R17, P0, R6, c[0x0][0x180], RZ ;  /* 0x0000600006117a10 */ /* 0x000fe20007f1e0ff */
[----:B------:R-:W-:Y:S01]  /*1aa0*/  BSSY B3, `(.L_x_1062) ;  /* 0x0000019000037945 */ /* 0x000fe20003800000 */
[----:B0-----:R-:W-:Y:S02]  /*1ab0*/  IADD3 R8, P1, -R20, c[0x0][0x188], RZ ;  /* 0x0000620014087a10 */ /* 0x001fe40007f3e1ff */
        /* <DEDUP_REMOVED lines=23> */
.L_x_1072:
[----:B------:R-:W-:Y:S05]  /*1c30*/  BSYNC B3 ;  /* 0x0000000000037941 */ /* 0x000fea0003800000 */
.L_x_1062:
[----:B------:R-:W-:Y:S01]  /*1c40*/  @!P4 BREAK B1 ;  /* 0x000000000001c942 */ /* 0x000fe20003800000 */
[----:B------:R-:W-:Y:S05]  /*1c50*/  @!P4 BRA `(.L_x_1067) ;  /* 0x000002200000c947 */ /* 0x000fea0003800000 */
.L_x_1070:
[----:B------:R-:W-:Y:S05]  /*1c60*/  BSYNC B1 ;  /* 0x0000000000017941 */ /* 0x000fea0003800000 */
.L_x_1060:
[----:B------:R-:W-:Y:S01]  /*1c70*/  IADD3 R21, P0, R20, -UR11, RZ ;  /* 0x8000000b14157c10 */ /* 0x000fe2000ff1e0ff */
[----:B0-----:R-:W-:Y:S01]  /*1c80*/  IMAD.U32 R8, RZ, RZ, UR12 ;  /* 0x0000000cff087e24 */ /* 0x001fe2000f8e00ff */
        /* <DEDUP_REMOVED lines=9> */
[----:B------:R-:W-:-:S05]  /*1d20*/  IMAD.X R21, RZ, RZ, ~R22, P1 ;  /* 0x000000ffff157224 */ /* 0x000fca00008e0e16 */
[----:B------:R-:W-:Y:S01]  /*1d30*/  SEL R22, R21, R22, P0 ;  /* 0x0000001615167207 */ /* 0x000fe20000000000 */
[----:B------:R-:W-:Y:S01]  /*1d40*/  IMAD R21, R17, UR10, R24 ;  /* 0x0000000a11157c24 */ /* 0x000fe2000f8e0218 */
        /* <DEDUP_REMOVED lines=19> */
.L_x_1067:
[----:B------:R-:W-:Y:S05]  /*1e80*/  BSYNC B2 ;  /* 0x0000000000027941 */ /* 0x000fea0003800000 */
.L_x_1059:
[----:B0-----:R-:W-:Y:S02]  /*1e90*/  IMAD.U32 R9, RZ, RZ, UR9 ;  /* 0x00000009ff097e24 */ /* 0x001fe4000f8e00ff */
        /* <DEDUP_REMOVED lines=16> */
[----:B------:R-:W-:Y:S01]  /*1fa0*/  LEA R14, P0, R6, c[0x0][0x168], 0x3 ;  /* 0x00005a00060e7a11 */ /* 0x000fe200078018ff */
[----:B------:R-:W2:Y:S02]  /*1fb0*/  LDG.E.64 R8, [R12.64] ;  /* 0x000000220c087981 */ /* 0x000ea4000c1e1b00 */
[----:B------:R-:W-:-:S05]  /*1fc0*/  IMAD.IADD R7, R7, 0x1, R15 ;  /* 0x0000000107077824 */ /* 0x000fca00078e020f */
[----:B------:R-:W-:-:S05]  /*1fd0*/  LEA.HI.X R15, R6, c[0x0][0x16c], R7, 0x3, P0 ;  /* 0x00005b00060f7a11 */ /* 0x000fca00000f1c07 */
[----:B------:R-:W3:Y:S01]  /*1fe0*/  LDG.E.64 R6, [R14.64] ;  /* 0x000000220e067981 */ /* 0x000ee2000c1e1b00 */
[----:B------:R-:W-:-:S05]  /*1ff0*/  IADD3 R2, P0, R10, R2, RZ ;  /* 0x000000020a027210 */ /* 0x000fca0007f1e0ff */
[----:B------:R-:W-:Y:S01]  /*2000*/  IMAD.X R3, R11, 0x1, R3, P0 ;  /* 0x000000010b037824 */ /* 0x000fe200000e0603 */
[----:B------:R-:W-:-:S04]  /*2010*/  ISETP.GE.U32.AND P0, PT, R2, UR24, PT ;  /* 0x0000001802007c0c */ /* 0x000fc8000bf06070 */
[----:B------:R-:W-:Y:S01]  /*2020*/  ISETP.GE.AND.EX P0, PT, R3, UR6, PT, P0 ;  /* 0x0000000603007c0c */ /* 0x000fe2000bf06300 */
[----:B-1-3--:R-:W2:-:S06]  /*2030*/  DADD R6, R6, R4 ;  /* 0x0000000006067229 */ /* 0x00ae8c0000000004 */
[----:B--2---:R-:W0:-:S07]  /*2040*/  DADD R6, R6, R8 ;  /* 0x0000000006067229 */ /* 0x004e0e0000000008 */
[----:B0-----:R0:W-:Y:S01]  /*2050*/  STG.E.64 [R12.64], R6 ;  /* 0x000000060c007986 */ /* 0x0011e2000c101b22 */
[----:B------:R-:W-:-:S05]  /*2060*/  LEA R4, P1, R10, R12, 0x3 ;  /* 0x0000000c0a047211 */ /* 0x000fca00078218ff */
[----:B------:R-:W-:Y:S01]  /*2070*/  IMAD.X R5, R13, 0x1, R0, P1 ;  /* 0x000000010d057824 */ /* 0x000fe200008e0600 */
[----:B------:R-:W-:Y:S01]  /*2080*/  @P0 CALL.REL.NOINC `(.L_x_1073) ;  /* 0x0000001000000944 */ /* 0x000fe20003c00000 */
[----:B------:R-:W-:Y:S05]  /*2090*/  BRA `(.L_x_1074) ;  /* 0xffffe49000007947 */ /* 0x000fea000383ffff */
.L_x_1073:
[----:B------:R-:W-:Y:S05]  /*20a0*/  BSYNC B0 ;  /* 0x0000000000007941 */ /* 0x000fea0003800000 */
.L_x_1041:
[----:B------:R-:W-:Y:S01]  /*20b0*/  WARPSYNC 0xffffffff ;  /* 0xffffffff00007948 */ /* 0x000fe20003800000 */
[----:B------:R-:W-:Y:S05]  /*20c0*/  EXIT ;  /* 0x000000000000794d */ /* 0x000fea0003800000 */
        .weak           $__internal_83_$__cuda_sm20_div_s64
        .type           $__internal_83_$__cuda_sm20_div_s64,@function
        .size           $__internal_83_$__cuda_sm20_div_s64,($__internal_84_$__cuda_sm20_rem_s64 - $__internal_83_$__cuda_sm20_div_s64)
$__internal_83_$__cuda_sm20_div_s64:
        /* <DEDUP_REMOVED lines=82> */
[----:B------:R-:W-:Y:S06]  /*25f0*/  RET.REL.NODEC R4 `(_ZN2at6native49_GLOBAL__N__cfa43aba_16_ReflectionPad_cu_f800513940reflection_pad2d_backward_det_out_kernelIdEEvPT_PKS3_lliiiiiii) ;  /* 0xffffda0004007950 */ /* 0x000fec0003c3ffff */
        .weak           $__internal_84_$__cuda_sm20_rem_s64
        .type           $__internal_84_$__cuda_sm20_rem_s64,@function
        .size           $__internal_84_$__cuda_sm20_rem_s64,(.L_x_1248 - $__internal_84_$__cuda_sm20_rem_s64)
$__internal_84_$__cuda_sm20_rem_s64:
        /* <DEDUP_REMOVED lines=81> */
[----:B------:R-:W-:Y:S06]  /*2b10*/  RET.REL.NODEC R4 `(_ZN2at6native49_GLOBAL__N__cfa43aba_16_ReflectionPad_cu_f800513940reflection_pad2d_backward_det_out_kernelIdEEvPT_PKS3_lliiiiiii) ;  /* 0xffffd4e004007950 */ /* 0x000fec0003c3ffff */
.L_x_1075:
        /* <DEDUP_REMOVED lines=14> */
.L_x_1248:


//--------------------- .text._ZN2at6native49_GLOBAL__N__cfa43aba_16_ReflectionPad_cu_f800513927reflection_pad2d_out_kernelIN3c108BFloat16EEEvPKT_PS5_lliiiiiii --------------------------
	.section	.text._ZN2at6native49_GLOBAL__N__cfa43aba_16_ReflectionPad_cu_f800513927reflection_pad2d_out_kernelIN3c108BFloat16EEEvPKT_PS5_lliiiiiii,"ax",@progbits
	.sectioninfo	@"SHI_REGISTERS=26"
	.align	128
.text._ZN2at6native49_GLOBAL__N__cfa43aba_16_ReflectionPad_cu_f800513927reflection_pad2d_out_kernelIN3c108BFloat16EEEvPKT_PS5_lliiiiiii:
        .type           _ZN2at6native49_GLOBAL__N__cfa43aba_16_ReflectionPad_cu_f800513927reflection_pad2d_out_kernelIN3c108BFloat16EEEvPKT_PS5_lliiiiiii,@function
        .size           _ZN2at6native49_GLOBAL__N__cfa43aba_16_ReflectionPad_cu_f800513927reflection_pad2d_out_kernelIN3c108BFloat16EEEvPKT_PS5_lliiiiiii,(.L_x_1251 - _ZN2at6native49_GLOBAL__N__cfa43aba_16_ReflectionPad_cu_f800513927reflection_pad2d_out_kernelIN3c108BFloat16EEEvPKT_PS5_lliiiiiii)
        .other          _ZN2at6native49_GLOBAL__N__cfa43aba_16_ReflectionPad_cu_f800513927reflection_pad2d_out_kernelIN3c108BFloat16EEEvPKT_PS5_lliiiiiii,@"STO_CUDA_ENTRY STV_DEFAULT"
_ZN2at6native49_GLOBAL__N__cfa43aba_16_ReflectionPad_cu_f800513927reflection_pad2d_out_kernelIN3c108BFloat16EEEvPKT_PS5_lliiiiiii:
        /* <DEDUP_REMOVED lines=29> */
[----:B------:R-:W-:Y:S05]  /*01d0*/  CALL.REL.NOINC `($__internal_85_$__cuda_sm20_div_s64) ;  /* 0x0000080000007944 */ /* 0x000fea0003c00000 */
        /* <DEDUP_REMOVED lines=8> */
[----:B------:R-:W-:Y:S02]  /*0260*/  IMAD.MOV.U32 R2, RZ, RZ, R12 ;  /* 0x000000ffff027224 */ /* 0x000fe400078e000c */
[----:B------:R-:W-:Y:S01]  /*0270*/  IMAD.MOV.U32 R3, RZ, RZ, R13 ;  /* 0x000000ffff037224 */ /* 0x000fe200078e000d */
[----:B------:R-:W-:Y:S05]  /*0280*/  BRA `(.L_x_1077) ;  /* 0x0000017000007947 */ /* 0x000fea0003800000 */
.L_x_1076:
        /* <DEDUP_REMOVED lines=23> */
.L_x_1077:
[----:B------:R-:W0:Y:S01]  /*0400*/  S2R R11, SR_CTAID.Z ;  /* 0x00000000000b7919 */ /* 0x000e220000002700 */
[C---:B------:R-:W-:Y:S01]  /*0410*/  IADD3 R17, P0, P1, R2.reuse, 0x1, -R9 ;  /* 0x0000000102117810 */ /* 0x040fe2000791e809 */
[----:B------:R-:W-:Y:S02]  /*0420*/  ULDC UR9, c[0x0][0x188] ;  /* 0x0000620000097ab9 */ /* 0x000fe40000000800 */
[----:B------:R-:W1:Y:S01]  /*0430*/  S2R R10, SR_CTAID.Y ;  /* 0x00000000000a7919 */ /* 0x000e620000002600 */
[----:B------:R-:W-:Y:S01]  /*0440*/  IADD3.X R15, R3, RZ, ~R6, P0, P1 ;  /* 0x000000ff030f7210 */ /* 0x000fe200007e2c06 */
[----:B------:R-:W-:Y:S01]  /*0450*/  UISETP.LT.U32.AND UP0, UPT, URZ, UR9, UPT ;  /* 0x000000093f00728c */ /* 0x000fe2000bf01070 */
[----:B------:R-:W-:-:S02]  /*0460*/  IADD3 R13, P0, R2, -c[0x0][0x180], RZ ;  /* 0x80006000020d7a10 */ /* 0x000fc40007f1e0ff */
[----:B------:R-:W-:Y:S01]  /*0470*/  IADD3 R12, P1, RZ, -R17, RZ ;  /* 0x80000011ff0c7210 */ /* 0x000fe20007f3e0ff */
[----:B------:R-:W-:Y:S01]  /*0480*/  UISETP.GT.AND.EX UP0, UPT, UR12, URZ, UPT, UP0 ;  /* 0x0000003f0c00728c */ /* 0x000fe2000bf04300 */
[----:B------:R-:W-:Y:S02]  /*0490*/  ISETP.GE.AND P2, PT, R15, RZ, PT ;  /* 0x000000ff0f00720c */ /* 0x000fe40003f46270 */
[----:B------:R-:W-:Y:S01]  /*04a0*/  IADD3 R16, P3, RZ, -R13, RZ ;  /* 0x8000000dff107210 */ /* 0x000fe20007f7e0ff */
[----:B------:R-:W-:Y:S01]  /*04b0*/  IMAD.X R14, RZ, RZ, ~R15, P1 ;  /* 0x000000ffff0e7224 */ /* 0x000fe200008e0e0f */
[----:B------:R-:W-:Y:S01]  /*04c0*/  SEL R17, R17, R12, !P2 ;  /* 0x0000000c11117207 */ /* 0x000fe20005000000 */
[----:B------:R-:W-:Y:S01]  /*04d0*/  USEL UR4, URZ, UR9, !UP0 ;  /* 0x000000093f047287 */ /* 0x000fe2000c000000 */
[----:B------:R-:W-:Y:S01]  /*04e0*/  IADD3 R12, P4, R8, -c[0x0][0x188], RZ ;  /* 0x80006200080c7a10 */ /* 0x000fe20007f9e0ff */
[----:B------:R-:W-:Y:S01]  /*04f0*/  USEL UR5, UR12, URZ, UP0 ;  /* 0x0000003f0c057287 */ /* 0x000fe20008000000 */
[----:B------:R-:W-:Y:S01]  /*0500*/  SEL R15, R15, R14, !P2 ;  /* 0x0000000e0f0f7207 */ /* 0x000fe20005000000 */
[----:B------:R-:W-:Y:S01]  /*0510*/  ULOP3.LUT UR4, URZ, UR4, URZ, 0x33, !UPT ;  /* 0x000000043f047292 */ /* 0x000fe2000f8e333f */
[----:B------:R-:W-:Y:S01]  /*0520*/  IADD3.X R20, R5, ~UR12, RZ, P4, !PT ;  /* 0x8000000c05147c10 */ /* 0x000fe2000a7fe4ff */
[----:B------:R-:W-:Y:S01]  /*0530*/  ULOP3.LUT UR5, URZ, UR5, URZ, 0x33, !UPT ;  /* 0x000000053f057292 */ /* 0x000fe2000f8e333f */
[----:B------:R-:W-:Y:S01]  /*0540*/  IADD3 R21, P2, RZ, -R12, RZ ;  /* 0x8000000cff157210 */ /* 0x000fe20007f5e0ff */
[----:B------:R-:W-:Y:S01]  /*0550*/  UIADD3 UR4, UP0, UP1, UR4, UR9, UR7 ;  /* 0x0000000904047290 */ /* 0x000fe2000f91e007 */
[----:B0-----:R-:W-:-:S02]  /*0560*/  IADD3 R11, R11, c[0x0][0x194], RZ ;  /* 0x000065000b0b7a10 */ /* 0x001fc40007ffe0ff */
[----:B-1----:R-:W-:Y:S01]  /*0570*/  IADD3 R10, R10, c[0x0][0x190], RZ ;  /* 0x000064000a0a7a10 */ /* 0x002fe20007ffe0ff */
[----:B------:R-:W-:Y:S01]  /*0580*/  IMAD.X R23, RZ, RZ, ~R20, P2 ;  /* 0x000000ffff177224 */ /* 0x000fe200010e0e14 */
[----:B------:R-:W-:-:S03]  /*0590*/  UIADD3.X UR5, UR5, UR8, UR12, UP0, UP1 ;  /* 0x0000000805057290 */ /* 0x000fc600087e240c */
[----:B------:R-:W-:Y:S02]  /*05a0*/  IMAD R11, R11, c[0x0][0x198], R10 ;  /* 0x000066000b0b7a24 */ /* 0x000fe400078e020a */
[----:B------:R-:W-:Y:S01]  /*05b0*/  IMAD.X R10, R3, 0x1, ~R7, P0 ;  /* 0x00000001030a7824 */ /* 0x000fe200000e0e07 */
[----:B------:R-:W-:-:S03]  /*05c0*/  ISETP.LT.U32.AND P0, PT, RZ, c[0x0][0x180], PT ;  /* 0x00006000ff007a0c */ /* 0x000fc60003f01070 */
[----:B------:R-:W-:Y:S01]  /*05d0*/  IMAD.X R19, RZ, RZ, ~R10, P3 ;  /* 0x000000ffff137224 */ /* 0x000fe200018e0e0a */
[----:B------:R-:W-:Y:S02]  /*05e0*/  ISETP.LT.AND P1, PT, R10, RZ, PT ;  /* 0x000000ff0a00720c */ /* 0x000fe40003f21270 */
[----:B------:R-:W-:Y:S02]  /*05f0*/  ISETP.GT.AND.EX P0, PT, R7, RZ, PT, P0 ;  /* 0x000000ff0700720c */ /* 0x000fe40003f04300 */
[----:B------:R-:W-:Y:S02]  /*0600*/  SEL R13, R16, R13, P1 ;  /* 0x0000000d100d7207 */ /* 0x000fe40000800000 */
[----:B------:R-:W-:Y:S02]  /*0610*/  ISETP.LT.AND P3, PT, R20, RZ, PT ;  /* 0x000000ff1400720c */ /* 0x000fe40003f61270 */
[----:B------:R-:W-:Y:S02]  /*0620*/  IADD3 R16, P4, RZ, -c[0x0][0x180], RZ ;  /* 0x80006000ff107a10 */ /* 0x000fe40007f9e0ff */
[----:B------:R-:W-:-:S02]  /*0630*/  SEL R18, RZ, c[0x0][0x180], !P0 ;  /* 0x00006000ff127a07 */ /* 0x000fc40004000000 */
[----:B------:R-:W-:Y:S01]  /*0640*/  SEL R12, R21, R12, P3 ;  /* 0x0000000c150c7207 */ /* 0x000fe20001800000 */
[----:B------:R-:W-:Y:S01]  /*0650*/  IMAD.X R14, RZ, RZ, ~R7, P4 ;  /* 0x000000ffff0e7224 */ /* 0x000fe200020e0e07 */
[----:B------:R-:W-:Y:S02]  /*0660*/  LOP3.LUT R18, RZ, R18, RZ, 0x33, !PT ;  /* 0x00000012ff127212 */ /* 0x000fe400078e33ff */
[----:B------:R-:W-:Y:S02]  /*0670*/  SEL R10, R19, R10, P1 ;  /* 0x0000000a130a7207 */ /* 0x000fe40000800000 */
[----:B------:R-:W-:Y:S02]  /*0680*/  SEL R21, R7, RZ, P0 ;  /* 0x000000ff07157207 */ /* 0x000fe40000000000 */
[----:B------:R-:W-:Y:S02]  /*0690*/  ISETP.GT.U32.AND P1, PT, R16, RZ, PT ;  /* 0x000000ff1000720c */ /* 0x000fe40003f24070 */
[----:B------:R-:W-:-:S02]  /*06a0*/  IADD3 R19, P2, P4, R18, c[0x0][0x180], R9 ;  /* 0x0000600012137a10 */ /* 0x000fc40007c5e009 */
[----:B------:R-:W-:Y:S01]  /*06b0*/  LOP3.LUT R18, RZ, R21, RZ, 0x33, !PT ;  /* 0x00000015ff127212 */ /* 0x000fe200078e33ff */
[----:B------:R-:W-:Y:S01]  /*06c0*/  IMAD.U32 R21, RZ, RZ, UR7 ;  /* 0x00000007ff157e24 */ /* 0x000fe2000f8e00ff */
[----:B------:R-:W-:Y:S02]  /*06d0*/  ISETP.GT.AND.EX P0, PT, R14, RZ, PT, P1 ;  /* 0x000000ff0e00720c */ /* 0x000fe40003f04310 */
[----:B------:R-:W-:Y:S02]  /*06e0*/  IADD3.X R7, R18, R6, R7, P2, P4 ;  /* 0x0000000612077210 */ /* 0x000fe400017e8407 */
[----:B------:R-:W-:Y:S02]  /*06f0*/  SEL R9, R23, R20, P3 ;  /* 0x0000001417097207 */ /* 0x000fe40001800000 */
[----:B------:R-:W-:Y:S02]  /*0700*/  SEL R6, R16, RZ, P0 ;  /* 0x000000ff10067207 */ /* 0x000fe40000000000 */
[----:B------:R-:W-:-:S02]  /*0710*/  IADD3 R20, P1, P2, R8, 0x1, -R21 ;  /* 0x0000000108147810 */ /* 0x000fc40007a3e815 */
[----:B------:R-:W-:Y:S02]  /*0720*/  IADD3 R18, P4, RZ, -c[0x0][0x188], RZ ;  /* 0x80006200ff127a10 */ /* 0x000fe40007f9e0ff */
[----:B------:R-:W-:Y:S02]  /*0730*/  IADD3 R6, P5, R19, R6, RZ ;  /* 0x0000000613067210 */ /* 0x000fe40007fbe0ff */
[----:B------:R-:W-:Y:S01]  /*0740*/  SEL R14, R14, RZ, P0 ;  /* 0x000000ff0e0e7207 */ /* 0x000fe20000000000 */
[----:B------:R-:W-:Y:S01]  /*0750*/  IMAD.X R16, RZ, RZ, ~UR12, P4 ;  /* 0x8000000cff107e24 */ /* 0x000fe2000a0e06ff */
[----:B------:R-:W-:Y:S02]  /*0760*/  IADD3.X R21, R5, ~UR8, RZ, P1, P2 ;  /* 0x8000000805157c10 */ /* 0x000fe40008fe44ff */
[----:B------:R-:W-:Y:S01]  /*0770*/  IADD3 R19, P2, RZ, -R20, RZ ;  /* 0x80000014ff137210 */ /* 0x000fe20007f5e0ff */
[----:B------:R-:W-:Y:S01]  /*0780*/  IMAD.X R7, R7, 0x1, R14, P5 ;  /* 0x0000000107077824 */ /* 0x000fe200028e060e */
[----:B------:R-:W-:-:S02]  /*0790*/  ISETP.GT.U32.AND P1, PT, R18, RZ, PT ;  /* 0x000000ff1200720c */ /* 0x000fc40003f24070 */
[----:B------:R-:W-:Y:S01]  /*07a0*/  ISETP.GE.AND P3, PT, R21, RZ, PT ;  /* 0x000000ff1500720c */ /* 0x000fe20003f66270 */
[----:B------:R-:W-:Y:S01]  /*07b0*/  IMAD.X R14, RZ, RZ, ~R21, P2 ;  /* 0x000000ffff0e7224 */ /* 0x000fe200010e0e15 */
[----:B------:R-:W-:Y:S01]  /*07c0*/  ISETP.GT.AND.EX P0, PT, R16, RZ, PT, P1 ;  /* 0x000000ff1000720c */ /* 0x000fe20003f04310 */
[----:B------:R-:W-:Y:S01]  /*07d0*/  IMAD.WIDE.U32 R6, R11, c[0x0][0x178], R6 ;  /* 0x00005e000b067a25 */ /* 0x000fe200078e0006 */
[----:B------:R-:W-:Y:S02]  /*07e0*/  SEL R19, R20, R19, !P3 ;  /* 0x0000001314137207 */ /* 0x000fe40005800000 */
[----:B------:R-:W-:Y:S01]  /*07f0*/  SEL R14, R21, R14, !P3 ;  /* 0x0000000e150e7207 */ /* 0x000fe20005800000 */
[----:B------:R-:W-:Y:S01]  /*0800*/  IMAD R7, R11, c[0x0][0x17c], R7 ;  /* 0x00005f000b077a24 */ /* 0x000fe200078e0207 */
[----:B------:R-:W-:Y:S02]  /*0810*/  SEL R21, R18, RZ, P0 ;  /* 0x000000ff12157207 */ /* 0x000fe40000000000 */
[----:B------:R-:W-:-:S02]  /*0820*/  IADD3 R18, P3, P4, R17, R6, -R2 ;  /* 0x0000000611127210 */ /* 0x000fc40007c7e802 */
[----:B------:R-:W-:Y:S02]  /*0830*/  IADD3 R6, P1, P2, -R8, UR4, R21 ;  /* 0x0000000408067c10 */ /* 0x000fe4000fa3e115 */
[----:B------:R-:W-:Y:S02]  /*0840*/  SEL R16, R16, RZ, P0 ;  /* 0x000000ff10107207 */ /* 0x000fe40000000000 */
        /* <DEDUP_REMOVED lines=11> */
[----:B------:R-:W-:-:S06]  /*0900*/  LEA.HI.X R7, R12, c[0x0][0x164], R7, 0x1, P0 ;  /* 0x000059000c077a11 */ /* 0x000fcc00000f0c07 */
[----:B------:R-:W2:Y:S01]  /*0910*/  LDG.E.U16 R7, [R6.64] ;  /* 0x0000000a06077981 */ /* 0x000ea2000c1e1500 */
[----:B------:R-:W-:-:S04]  /*0920*/  IMAD.WIDE.U32 R2, R11, R4, R2 ;  /* 0x000000040b027225 */ /* 0x000fc800078e0002 */
[----:B------:R-:W-:Y:S02]  /*0930*/  IMAD R11, R0, R11, RZ ;  /* 0x0000000b000b7224 */ /* 0x000fe400078e02ff */
[----:B------:R-:W-:Y:S02]  /*0940*/  IMAD.MOV.U32 R4, RZ, RZ, R8 ;  /* 0x000000ffff047224 */ /* 0x000fe400078e0008 */
[----:B------:R-:W-:Y:S02]  /*0950*/  IMAD.IADD R0, R3, 0x1, R11 ;  /* 0x0000000103007824 */ /* 0x000fe400078e020b */
[----:B------:R-:W-:-:S04]  /*0960*/  IMAD.WIDE.U32 R4, R2, UR13, R4 ;  /* 0x0000000d02047c25 */ /* 0x000fc8000f8e0004 */
[----:B------:R-:W-:-:S04]  /*0970*/  IMAD R3, R0, UR13, RZ ;  /* 0x0000000d00037c24 */ /* 0x000fc8000f8e02ff */
[----:B------:R-:W-:Y:S01]  /*0980*/  IMAD R3, R2, UR6, R3 ;  /* 0x0000000602037c24 */ /* 0x000fe2000f8e0203 */
[----:B------:R-:W-:-:S03]  /*0990*/  LEA R2, P0, R4, c[0x0][0x168], 0x1 ;  /* 0x00005a0004027a11 */ /* 0x000fc600078008ff */
[----:B------:R-:W-:-:S05]  /*09a0*/  IMAD.IADD R3, R5, 0x1, R3 ;  /* 0x0000000105037824 */ /* 0x000fca00078e0203 */
[----:B------:R-:W-:-:S05]  /*09b0*/  LEA.HI.X R3, R4, c[0x0][0x16c], R3, 0x1, P0 ;  /* 0x00005b0004037a11 */ /* 0x000fca00000f0c03 */
[----:B--2---:R-:W-:Y:S01]  /*09c0*/  STG.E.U16 [R2.64], R7 ;  /* 0x0000000702007986 */ /* 0x004fe2000c10150a */
[----:B------:R-:W-:Y:S05]  /*09d0*/  EXIT ;  /* 0x000000000000794d */ /* 0x000fea0003800000 */
        .weak           $__internal_85_$__cuda_sm20_div_s64
        .type           $__internal_85_$__cuda_sm20_div_s64,@function
        .size           $__internal_85_$__cuda_sm20_div_s64,(.L_x_1251 - $__internal_85_$__cuda_sm20_div_s64)
$__internal_85_$__cuda_sm20_div_s64:
        /* <DEDUP_REMOVED lines=60> */
[----:B------:R-:W-:Y:S01]  /*0da0*/  ISETP.GE.U32.AND.EX P0, PT, R17, R11, PT, P1 ;  /* 0x0000000b1100720c */ /* 0x000fe20003f06110 */
[----:B------:R-:W-:Y:S02]  /*0db0*/  IMAD.MOV.U32 R11, RZ, RZ, 0x0 ;  /* 0x00000000ff0b7424 */ /* 0x000fe400078e00ff */
        /* <DEDUP_REMOVED lines=8> */
[----:B------:R-:W-:Y:S01]  /*0e40*/  SEL R13, R10, R13, !P2 ;  /* 0x0000000d0a0d7207 */ /* 0x000fe20005000000 */
[----:B------:R-:W-:Y:S01]  /*0e50*/  IMAD.MOV.U32 R10, RZ, RZ, R8 ;  /* 0x000000ffff0a7224 */ /* 0x000fe200078e0008 */
[----:B------:R-:W-:Y:S02]  /*0e60*/  SEL R12, R12, 0xffffffff, P0 ;  /* 0xffffffff0c0c7807 */ /* 0x000fe40000000000 */
[----:B------:R-:W-:Y:S01]  /*0e70*/  SEL R13, R13, 0xffffffff, P0 ;  /* 0xffffffff0d0d7807 */ /* 0x000fe20000000000 */
[----:B------:R-:W-:Y:S06]  /*0e80*/  RET.REL.NODEC R10 `(_ZN2at6native49_GLOBAL__N__cfa43aba_16_ReflectionPad_cu_f800513927reflection_pad2d_out_kernelIN3c108BFloat16EEEvPKT_PS5_lliiiiiii) ;  /* 0xfffff1700a007950 */ /* 0x000fec0003c3ffff */
.L_x_1078:
        /* <DEDUP_REMOVED lines=15> */
.L_x_1251:


//--------------------- .text._ZN2at6native49_GLOBAL__N__cfa43aba_16_ReflectionPad_cu_f800513927reflection_pad2d_out_kernelIN3c104HalfEEEvPKT_PS5_lliiiiiii --------------------------
	.section	.text._ZN2at6native49_GLOBAL__N__cfa43aba_16_ReflectionPad_cu_f800513927reflection_pad2d_out_kernelIN3c104HalfEEEvPKT_PS5_lliiiiiii,"ax",@progbits
	.sectioninfo	@"SHI_REGISTERS=26"
	.align	128
.text._ZN2at6native49_GLOBAL__N__cfa43aba_16_ReflectionPad_cu_f800513927reflection_pad2d_out_kernelIN3c104HalfEEEvPKT_PS5_lliiiiiii:
        .type           _ZN2at6native49_GLOBAL__N__cfa43aba_16_ReflectionPad_cu_f800513927reflection_pad2d_out_kernelIN3c104HalfEEEvPKT_PS5_lliiiiiii,@function
        .size           _ZN2at6native49_GLOBAL__N__cfa43aba_16_ReflectionPad_cu_f800513927reflection_pad2d_out_kernelIN3c104HalfEEEvPKT_PS5_lliiiiiii,(.L_x_1253 - _ZN2at6native49_GLOBAL__N__cfa43aba_16_ReflectionPad_cu_f800513927reflection_pad2d_out_kernelIN3c104HalfEEEvPKT_PS5_lliiiiiii)
        .other          _ZN2at6native49_GLOBAL__N__cfa43aba_16_ReflectionPad_cu_f800513927reflection_pad2d_out_kernelIN3c104HalfEEEvPKT_PS5_lliiiiiii,@"STO_CUDA_ENTRY STV_DEFAULT"
_ZN2at6native49_GLOBAL__N__cfa43aba_16_ReflectionPad_cu_f800513927reflection_pad2d_out_kernelIN3c104HalfEEEvPKT_PS5_lliiiiiii:
        /* <DEDUP_REMOVED lines=29> */
[----:B------:R-:W-:Y:S05]  /*01d0*/  CALL.REL.NOINC `($__internal_86_$__cuda_sm20_div_s64) ;  /* 0x0000080000007944 */ /* 0x000fea0003c00000 */
        /* <DEDUP_REMOVED lines=11> */
.L_x_1079:
        /* <DEDUP_REMOVED lines=23> */
.L_x_1080:
        /* <DEDUP_REMOVED lines=94> */
        .weak           $__internal_86_$__cuda_sm20_div_s64
        .type           $__internal_86_$__cuda_sm20_div_s64,@function
        .size           $__internal_86_$__cuda_sm20_div_s64,(.L_x_1253 - $__internal_86_$__cuda_sm20_div_s64)
$__internal_86_$__cuda_sm20_div_s64:
        /* <DEDUP_REMOVED lines=74> */
[----:B------:R-:W-:Y:S06]  /*0e80*/  RET.REL.NODEC R10 `(_ZN2at6native49_GLOBAL__N__cfa43aba_16_ReflectionPad_cu_f800513927reflection_pad2d_out_kernelIN3c104HalfEEEvPKT_PS5_lliiiiiii) ;  /* 0xfffff1700a007950 */ /* 0x000fec0003c3ffff */
.L_x_1081:
        /* <DEDUP_REMOVED lines=15> */
.L_x_1253:


//--------------------- .text._ZN2at6native49_GLOBAL__N__cfa43aba_16_ReflectionPad_cu_f800513927reflection_pad2d_out_kernelIN3c107complexIfEEEEvPKT_PS6_lliiiiiii --------------------------
	.section	.text._ZN2at6native49_GLOBAL__N__cfa43aba_16_ReflectionPad_cu_f800513927reflection_pad2d_out_kernelIN3c107complexIfEEEEvPKT_PS6_lliiiiiii,"ax",@progbits
	.sectioninfo	@"SHI_REGISTERS=26"
	.align	128
.text._ZN2at6native49_GLOBAL__N__cfa43aba_16_ReflectionPad_cu_f800513927reflection_pad2d_out_kernelIN3c107complexIfEEEEvPKT_PS6_lliiiiiii:
        .type           _ZN2at6native49_GLOBAL__N__cfa43aba_16_ReflectionPad_cu_f800513927reflection_pad2d_out_kernelIN3c107complexIfEEEEvPKT_PS6_lliiiiiii,@function
        .size           _ZN2at6native49_GLOBAL__N__cfa43aba_16_ReflectionPad_cu_f800513927reflection_pad2d_out_kernelIN3c107complexIfEEEEvPKT_PS6_lliiiiiii,(.L_x_1255 - _ZN2at6native49_GLOBAL__N__cfa43aba_16_ReflectionPad_cu_f800513927reflection_pad2d_out_kernelIN3c107complexIfEEEEvPKT_PS6_lliiiiiii)
        .other          _ZN2at6native49_GLOBAL__N__cfa43aba_16_ReflectionPad_cu_f800513927reflection_pad2d_out_kernelIN3c107complexIfEEEEvPKT_PS6_lliiiiiii,@"STO_CUDA_ENTRY STV_DEFAULT"
_ZN2at6native49_GLOBAL__N__cfa43aba_16_ReflectionPad_cu_f800513927reflection_pad2d_out_kernelIN3c107complexIfEEEEvPKT_PS6_lliiiiiii:
        /* <DEDUP_REMOVED lines=29> */
[----:B------:R-:W-:Y:S05]  /*01d0*/  CALL.REL.NOINC `($__internal_87_$__cuda_sm20_div_s64) ;  /* 0x000007e000007944 */ /* 0x000fea0003c00000 */
[----:B------:R-:W-:Y:S01]  /*01e0*/  IADD3 R5, P0, RZ, -R12, RZ ;  /* 0x8000000cff057210 */ /* 0x000fe20007f1e0ff */
[----:B------:R-:W-:Y:S02]  /*01f0*/  IMAD.MOV.U32 R9, RZ, RZ, RZ ;  /* 0x000000ffff097224 */ /* 0x000fe400078e00ff */
[--C-:B------:R-:W-:Y:S02]  /*0200*/  IMAD.MOV.U32 R3, RZ, RZ, R13.reuse ;  /* 0x000000ffff037224 */ /* 0x100fe400078e000d */
[----:B------:R-:W-:Y:S02]  /*0210*/  IMAD.X R2, RZ, RZ, ~R13, P0 ;  /* 0x000000ffff027224 */ /* 0x000fe400000e0e0d */
[----:B------:R-:W-:-:S04]  /*0220*/  IMAD.WIDE.U32 R8, R5, UR13, R8 ;  /* 0x0000000d05087c25 */ /* 0x000fc8000f8e0008 */
[----:B------:R-:W-:-:S04]  /*0230*/  IMAD R2, R2, UR13, RZ ;  /* 0x0000000d02027c24 */ /* 0x000fc8000f8e02ff */
[----:B------:R-:W-:Y:S02]  /*0240*/  IMAD R5, R5, UR6, R2 ;  /* 0x0000000605057c24 */ /* 0x000fe4000f8e0202 */
[----:B------:R-:W-:Y:S02]  /*0250*/  IMAD.MOV.U32 R2, RZ, RZ, R12 ;  /* 0x000000ffff027224 */ /* 0x000fe400078e000c */
[----:B------:R-:W-:Y:S01]  /*0260*/  IMAD.IADD R5, R9, 0x1, R5 ;  /* 0x0000000109057824 */ /* 0x000fe200078e0205 */
[----:B------:R-:W-:Y:S05]  /*0270*/  BRA `(.L_x_1083) ;  /* 0x0000016000007947 */ /* 0x000fea0003800000 */
.L_x_1082:
        /* <DEDUP_REMOVED lines=22> */
.L_x_1083:
[----:B------:R-:W0:Y:S01]  /*03e0*/  S2R R9, SR_CTAID.Z ;  /* 0x0000000000097919 */ /* 0x000e220000002700 */
[C---:B------:R-:W-:Y:S01]  /*03f0*/  IADD3 R17, P0, P1, R2.reuse, 0x1, -R11 ;  /* 0x0000000102117810 */ /* 0x040fe2000791e80b */
[----:B------:R-:W-:Y:S02]  /*0400*/  ULDC UR9, c[0x0][0x188] ;  /* 0x0000620000097ab9 */ /* 0x000fe40000000800 */
[----:B------:R-:W1:Y:S01]  /*0410*/  S2R R10, SR_CTAID.Y ;  /* 0x00000000000a7919 */ /* 0x000e620000002600 */
[----:B------:R-:W-:Y:S01]  /*0420*/  IADD3.X R15, R3, RZ, ~R6, P0, P1 ;  /* 0x000000ff030f7210 */ /* 0x000fe200007e2c06 */
[----:B------:R-:W-:Y:S01]  /*0430*/  UISETP.LT.U32.AND UP0, UPT, URZ, UR9, UPT ;  /* 0x000000093f00728c */ /* 0x000fe2000bf01070 */
[----:B------:R-:W-:Y:S02]  /*0440*/  IADD3 R13, P0, R2, -c[0x0][0x180], RZ ;  /* 0x80006000020d7a10 */ /* 0x000fe40007f1e0ff */
[----:B------:R-:W-:Y:S01]  /*0450*/  IADD3 R12, P1, RZ, -R17, RZ ;  /* 0x80000011ff0c7210 */ /* 0x000fe20007f3e0ff */
[----:B------:R-:W-:Y:S01]  /*0460*/  UISETP.GT.AND.EX UP0, UPT, UR12, URZ, UPT, UP0 ;  /* 0x0000003f0c00728c */ /* 0x000fe2000bf04300 */
[----:B------:R-:W-:-:S02]  /*0470*/  ISETP.GE.AND P2, PT, R15, RZ, PT ;  /* 0x000000ff0f00720c */ /* 0x000fc40003f46270 */
        /* <DEDUP_REMOVED lines=71> */
[----:B------:R-:W2:Y:S01]  /*08f0*/  LDG.E.64 R6, [R6.64] ;  /* 0x0000000a06067981 */ /* 0x000ea2000c1e1b00 */
        /* <DEDUP_REMOVED lines=10> */
[----:B--2---:R-:W-:Y:S01]  /*09a0*/  STG.E.64 [R2.64], R6 ;  /* 0x0000000602007986 */ /* 0x004fe2000c101b0a */
[----:B------:R-:W-:Y:S05]  /*09b0*/  EXIT ;  /* 0x000000000000794d */ /* 0x000fea0003800000 */
        .weak           $__internal_87_$__cuda_sm20_div_s64
        .type           $__internal_87_$__cuda_sm20_div_s64,@function
        .size           $__internal_87_$__cuda_sm20_div_s64,(.L_x_1255 - $__internal_87_$__cuda_sm20_div_s64)
$__internal_87_$__cuda_sm20_div_s64:
        /* <DEDUP_REMOVED lines=74> */
[----:B------:R-:W-:Y:S06]  /*0e60*/  RET.REL.NODEC R2 `(_ZN2at6native49_GLOBAL__N__cfa43aba_16_ReflectionPad_cu_f800513927reflection_pad2d_out_kernelIN3c107complexIfEEEEvPKT_PS6_lliiiiiii) ;  /* 0xfffff19002007950 */ /* 0x000fec0003c3ffff */
.L_x_1084:
        /* <DEDUP_REMOVED lines=9> */
.L_x_1255:


//--------------------- .text._ZN2at6native49_GLOBAL__N__cfa43aba_16_ReflectionPad_cu_f800513927reflection_pad2d_out_kernelIN3c107complexIdEEEEvPKT_PS6_lliiiiiii --------------------------
	.section	.text._ZN2at6native49_GLOBAL__N__cfa43aba_16_ReflectionPad_cu_f800513927reflection_pad2d_out_kernelIN3c107complexIdEEEEvPKT_PS6_lliiiiiii,"ax",@progbits
	.sectioninfo	@"SHI_REGISTERS=26"
	.align	128
.text._ZN2at6native49_GLOBAL__N__cfa43aba_16_ReflectionPad_cu_f800513927reflection_pad2d_out_kernelIN3c107complexIdEEEEvPKT_PS6_lliiiiiii:
        .type           _ZN2at6native49_GLOBAL__N__cfa43aba_16_ReflectionPad_cu_f800513927reflection_pad2d_out_kernelIN3c107complexIdEEEEvPKT_PS6_lliiiiiii,@function
        .size           _ZN2at6native49_GLOBAL__N__cfa43aba_16_ReflectionPad_cu_f800513927reflection_pad2d_out_kernelIN3c107complexIdEEEEvPKT_PS6_lliiiiiii,(.L_x_1257 - _ZN2at6native49_GLOBAL__N__cfa43aba_16_ReflectionPad_cu_f800513927reflection_pad2d_out_kernelIN3c107complexIdEEEEvPKT_PS6_lliiiiiii)
        .other          _ZN2at6native49_GLOBAL__N__cfa43aba_16_ReflectionPad_cu_f800513927reflection_pad2d_out_kernelIN3c107complexIdEEEEvPKT_PS6_lliiiiiii,@"STO_CUDA_ENTRY STV_DEFAULT"
_ZN2at6native49_GLOBAL__N__cfa43aba_16_ReflectionPad_cu_f800513927reflection_pad2d_out_kernelIN3c107complexIdEEEEvPKT_PS6_lliiiiiii:
        /* <DEDUP_REMOVED lines=29> */
[----:B------:R-:W-:Y:S05]  /*01d0*/  CALL.REL.NOINC `($__internal_88_$__cuda_sm20_div_s64) ;  /* 0x000007e000007944 */ /* 0x000fea0003c00000 */
        /* <DEDUP_REMOVED lines=10> */
.L_x_1085:
        /* <DEDUP_REMOVED lines=22> */
.L_x_1086:
        /* <DEDUP_REMOVED lines=81> */
[----:B------:R-:W2:Y:S01]  /*08f0*/  LDG.E.128 R4, [R4.64] ;  /* 0x0000000a04047981 */ /* 0x000ea2000c1e1d00 */
        /* <DEDUP_REMOVED lines=10> */
[----:B--2---:R-:W-:Y:S01]  /*09a0*/  STG.E.128 [R2.64], R4 ;  /* 0x0000000402007986 */ /* 0x004fe2000c101d0a */
[----:B------:R-:W-:Y:S05]  /*09b0*/  EXIT ;  /* 0x000000000000794d */ /* 0x000fea0003800000 */
        .weak           $__internal_88_$__cuda_sm20_div_s64
        .type           $__internal_88_$__cuda_sm20_div_s64,@function
        .size           $__internal_88_$__cuda_sm20_div_s64,(.L_x_1257 - $__internal_88_$__cuda_sm20_div_s64)
$__internal_88_$__cuda_sm20_div_s64:
        /* <DEDUP_REMOVED lines=74> */
[----:B------:R-:W-:Y:S06]  /*0e60*/  RET.REL.NODEC R2 `(_ZN2at6native49_GLOBAL__N__cfa43aba_16_ReflectionPad_cu_f800513927reflection_pad2d_out_kernelIN3c107complexIdEEEEvPKT_PS6_lliiiiiii) ;  /* 0xfffff19002007950 */ /* 0x000fec0003c3ffff */
.L_x_1087:
        /* <DEDUP_REMOVED lines=9> */
.L_x_1257:


//--------------------- .text._ZN2at6native49_GLOBAL__N__cfa43aba_16_ReflectionPad_cu_f800513927reflection_pad2d_out_kernelIfEEvPKT_PS3_lliiiiiii --------------------------
	.section	.text._ZN2at6native49_GLOBAL__N__cfa43aba_16_ReflectionPad_cu_f800513927reflection_pad2d_out_kernelIfEEvPKT_PS3_lliiiiiii,"ax",@progbits
	.sectioninfo	@"SHI_REGISTERS=26"
	.align	128
.text._ZN2at6native49_GLOBAL__N__cfa43aba_16_ReflectionPad_cu_f800513927reflection_pad2d_out_kernelIfEEvPKT_PS3_lliiiiiii:
        .type           _ZN2at6native49_GLOBAL__N__cfa43aba_16_ReflectionPad_cu_f800513927reflection_pad2d_out_kernelIfEEvPKT_PS3_lliiiiiii,@function
        .size           _ZN2at6native49_GLOBAL__N__cfa43aba_16_ReflectionPad_cu_f800513927reflection_pad2d_out_kernelIfEEvPKT_PS3_lliiiiiii,(.L_x_1259 - _ZN2at6native49_GLOBAL__N__cfa43aba_16_ReflectionPad_cu_f800513927reflection_pad2d_out_kernelIfEEvPKT_PS3_lliiiiiii)
        .other          _ZN2at6native49_GLOBAL__N__cfa43aba_16_ReflectionPad_cu_f800513927reflection_pad2d_out_kernelIfEEvPKT_PS3_lliiiiiii,@"STO_CUDA_ENTRY STV_DEFAULT"
_ZN2at6native49_GLOBAL__N__cfa43aba_16_ReflectionPad_cu_f800513927reflection_pad2d_out_kernelIfEEvPKT_PS3_lliiiiiii:
        /* <DEDUP_REMOVED lines=29> */
[----:B------:R-:W-:Y:S05]  /*01d0*/  CALL.REL.NOINC `($__internal_89_$__cuda_sm20_div_s64) ;  /* 0x0000080000007944 */ /* 0x000fea0003c00000 */
        /* <DEDUP_REMOVED lines=11> */
.L_x_1088:
        /* <DEDUP_REMOVED lines=23> */
.L_x_1089:
        /* <DEDUP_REMOVED lines=81> */
[----:B------:R-:W2:Y:S01]  /*0910*/  LDG.E R7, [R6.64] ;  /* 0x0000000a06077981 */ /* 0x000ea2000c1e1900 */
        /* <DEDUP_REMOVED lines=10> */
[----:B--2---:R-:W-:Y:S01]  /*09c0*/  STG.E [R2.64], R7 ;  /* 0x0000000702007986 */ /* 0x004fe2000c10190a */
[----:B------:R-:W-:Y:S05]  /*09d0*/  EXIT ;  /* 0x000000000000794d */ /* 0x000fea0003800000 */
        .weak           $__internal_89_$__cuda_sm20_div_s64
        .type           $__internal_89_$__cuda_sm20_div_s64,@function
        .size           $__internal_89_$__cuda_sm20_div_s64,(.L_x_1259 - $__internal_89_$__cuda_sm20_div_s64)
$__internal_89_$__cuda_sm20_div_s64:
        /* <DEDUP_REMOVED lines=74> */
[----:B------:R-:W-:Y:S06]  /*0e80*/  RET.REL.NODEC R10 `(_ZN2at6native49_GLOBAL__N__cfa43aba_16_ReflectionPad_cu_f800513927reflection_pad2d_out_kernelIfEEvPKT_PS3_lliiiiiii) ;  /* 0xfffff1700a007950 */ /* 0x000fec0003c3ffff */
.L_x_1090:
        /* <DEDUP_REMOVED lines=15> */
.L_x_1259:


//--------------------- .text._ZN2at6native49_GLOBAL__N__cfa43aba_16_ReflectionPad_cu_f800513927reflection_pad2d_out_kernelIdEEvPKT_PS3_lliiiiiii --------------------------
	.section	.text._ZN2at6native49_GLOBAL__N__cfa43aba_16_ReflectionPad_cu_f800513927reflection_pad2d_out_kernelIdEEvPKT_PS3_lliiiiiii,"ax",@progbits
	.sectioninfo	@"SHI_REGISTERS=26"
	.align	128
.text._ZN2at6native49_GLOBAL__N__cfa43aba_16_ReflectionPad_cu_f800513927reflection_pad2d_out_kernelIdEEvPKT_PS3_lliiiiiii:
        .type           _ZN2at6native49_GLOBAL__N__cfa43aba_16_ReflectionPad_cu_f800513927reflection_pad2d_out_kernelIdEEvPKT_PS3_lliiiiiii,@function
        .size           _ZN2at6native49_GLOBAL__N__cfa43aba_16_ReflectionPad_cu_f800513927reflection_pad2d_out_kernelIdEEvPKT_PS3_lliiiiiii,(.L_x_1261 - _ZN2at6native49_GLOBAL__N__cfa43aba_16_ReflectionPad_cu_f800513927reflection_pad2d_out_kernelIdEEvPKT_PS3_lliiiiiii)
        .other          _ZN2at6native49_GLOBAL__N__cfa43aba_16_ReflectionPad_cu_f800513927reflection_pad2d_out_kernelIdEEvPKT_PS3_lliiiiiii,@"STO_CUDA_ENTRY STV_DEFAULT"
_ZN2at6native49_GLOBAL__N__cfa43aba_16_ReflectionPad_cu_f800513927reflection_pad2d_out_kernelIdEEvPKT_PS3_lliiiiiii:
        /* <DEDUP_REMOVED lines=29> */
[----:B------:R-:W-:Y:S05]  /*01d0*/  CALL.REL.NOINC `($__internal_90_$__cuda_sm20_div_s64) ;  /* 0x000007e000007944 */ /* 0x000fea0003c00000 */
        /* <DEDUP_REMOVED lines=10> */
.L_x_1091:
        /* <DEDUP_REMOVED lines=22> */
.L_x_1092:
        /* <DEDUP_REMOVED lines=94> */
        .weak           $__internal_90_$__cuda_sm20_div_s64
        .type           $__internal_90_$__cuda_sm20_div_s64,@function
        .size           $__internal_90_$__cuda_sm20_div_s64,(.L_x_1261 - $__internal_90_$__cuda_sm20_div_s64)
$__internal_90_$__cuda_sm20_div_s64:
        /* <DEDUP_REMOVED lines=74> */
[----:B------:R-:W-:Y:S06]  /*0e60*/  RET.REL.NODEC R2 `(_ZN2at6native49_GLOBAL__N__cfa43aba_16_ReflectionPad_cu_f800513927reflection_pad2d_out_kernelIdEEvPKT_PS3_lliiiiiii) ;  /* 0xfffff19002007950 */ /* 0x000fec0003c3ffff */
.L_x_1093:
        /* <DEDUP_REMOVED lines=9> */
.L_x_1261:


//--------------------- .text._ZN2at6native49_GLOBAL__N__cfa43aba_16_ReflectionPad_cu_f800513927reflection_pad2d_out_kernelIsEEvPKT_PS3_lliiiiiii --------------------------
	.section	.text._ZN2at6native49_GLOBAL__N__cfa43aba_16_ReflectionPad_cu_f800513927reflection_pad2d_out_kernelIsEEvPKT_PS3_lliiiiiii,"ax",@progbits
	.sectioninfo	@"SHI_REGISTERS=26"
	.align	128
.text._ZN2at6native49_GLOBAL__N__cfa43aba_16_ReflectionPad_cu_f800513927reflection_pad2d_out_kernelIsEEvPKT_PS3_lliiiiiii:
        .type           _ZN2at6native49_GLOBAL__N__cfa43aba_16_ReflectionPad_cu_f800513927reflection_pad2d_out_kernelIsEEvPKT_PS3_lliiiiiii,@function
        .size           _ZN2at6native49_GLOBAL__N__cfa43aba_16_ReflectionPad_cu_f800513927reflection_pad2d_out_kernelIsEEvPKT_PS3_lliiiiiii,(.L_x_1263 - _ZN2at6native49_GLOBAL__N__cfa43aba_16_ReflectionPad_cu_f800513927reflection_pad2d_out_kernelIsEEvPKT_PS3_lliiiiiii)
        .other          _ZN2at6native49_GLOBAL__N__cfa43aba_16_ReflectionPad_cu_f800513927reflection_pad2d_out_kernelIsEEvPKT_PS3_lliiiiiii,@"STO_CUDA_ENTRY STV_DEFAULT"
_ZN2at6native49_GLOBAL__N__cfa43aba_16_ReflectionPad_cu_f800513927reflection_pad2d_out_kernelIsEEvPKT_PS3_lliiiiiii:
        /* <DEDUP_REMOVED lines=29> */
[----:B------:R-:W-:Y:S05]  /*01d0*/  CALL.REL.NOINC `($__internal_91_$__cuda_sm20_div_s64) ;  /* 0x0000080000007944 */ /* 0x000fea0003c00000 */
        /* <DEDUP_REMOVED lines=11> */
.L_x_1094:
        /* <DEDUP_REMOVED lines=23> */
.L_x_1095:
        /* <DEDUP_REMOVED lines=94> */
        .weak           $__internal_91_$__cuda_sm20_div_s64
        .type           $__internal_91_$__cuda_sm20_div_s64,@function
        .size           $__internal_91_$__cuda_sm20_div_s64,(.L_x_1263 - $__internal_91_$__cuda_sm20_div_s64)
$__internal_91_$__cuda_sm20_div_s64:
        /* <DEDUP_REMOVED lines=74> */
[----:B------:R-:W-:Y:S06]  /*0e80*/  RET.REL.NODEC R10 `(_ZN2at6native49_GLOBAL__N__cfa43aba_16_ReflectionPad_cu_f800513927reflection_pad2d_out_kernelIsEEvPKT_PS3_lliiiiiii) ;  /* 0xfffff1700a007950 */ /* 0x000fec0003c3ffff */
.L_x_1096:
        /* <DEDUP_REMOVED lines=15> */
.L_x_1263:


//--------------------- .text._ZN2at6native49_GLOBAL__N__cfa43aba_16_ReflectionPad_cu_f800513927reflection_pad2d_out_kernelIlEEvPKT_PS3_lliiiiiii --------------------------
	.section	.text._ZN2at6native49_GLOBAL__N__cfa43aba_16_ReflectionPad_cu_f800513927reflection_pad2d_out_kernelIlEEvPKT_PS3_lliiiiiii,"ax",@progbits
	.sectioninfo	@"SHI_REGISTERS=26"
	.align	128
.text._ZN2at6native49_GLOBAL__N__cfa43aba_16_ReflectionPad_cu_f800513927reflection_pad2d_out_kernelIlEEvPKT_PS3_lliiiiiii:
        .type           _ZN2at6native49_GLOBAL__N__cfa43aba_16_ReflectionPad_cu_f800513927reflection_pad2d_out_kernelIlEEvPKT_PS3_lliiiiiii,@function
        .size           _ZN2at6native49_GLOBAL__N__cfa43aba_16_ReflectionPad_cu_f800513927reflection_pad2d_out_kernelIlEEvPKT_PS3_lliiiiiii,(.L_x_1265 - _ZN2at6native49_GLOBAL__N__cfa43aba_16_ReflectionPad_cu_f800513927reflection_pad2d_out_kernelIlEEvPKT_PS3_lliiiiiii)
        .other          _ZN2at6native49_GLOBAL__N__cfa43aba_16_ReflectionPad_cu_f800513927reflection_pad2d_out_kernelIlEEvPKT_PS3_lliiiiiii,@"STO_CUDA_ENTRY STV_DEFAULT"
_ZN2at6native49_GLOBAL__N__cfa43aba_16_ReflectionPad_cu_f800513927reflection_pad2d_out_kernelIlEEvPKT_PS3_lliiiiiii:
        /* <DEDUP_REMOVED lines=29> */
[----:B------:R-:W-:Y:S05]  /*01d0*/  CALL.REL.NOINC `($__internal_92_$__cuda_sm20_div_s64) ;  /* 0x000007e000007944 */ /* 0x000fea0003c00000 */
        /* <DEDUP_REMOVED lines=10> */
.L_x_1097:
        /* <DEDUP_REMOVED lines=22> */
.L_x_1098:
        /* <DEDUP_REMOVED lines=94> */
        .weak           $__internal_92_$__cuda_sm20_div_s64
        .type           $__internal_92_$__cuda_sm20_div_s64,@function
        .size           $__internal_92_$__cuda_sm20_div_s64,(.L_x_1265 - $__internal_92_$__cuda_sm20_div_s64)
$__internal_92_$__cuda_sm20_div_s64:
        /* <DEDUP_REMOVED lines=74> */
[----:B------:R-:W-:Y:S06]  /*0e60*/  RET.REL.NODEC R2 `(_ZN2at6native49_GLOBAL__N__cfa43aba_16_ReflectionPad_cu_f800513927reflection_pad2d_out_kernelIlEEvPKT_PS3_lliiiiiii) ;  /* 0xfffff19002007950 */ /* 0x000fec0003c3ffff */
.L_x_1099:
        /* <DEDUP_REMOVED lines=9> */
.L_x_1265:


//--------------------- .text._ZN2at6native49_GLOBAL__N__cfa43aba_16_ReflectionPad_cu_f800513927reflection_pad2d_out_kernelIiEEvPKT_PS3_lliiiiiii --------------------------
	.section	.text._ZN2at6native49_GLOBAL__N__cfa43aba_16_ReflectionPad_cu_f800513927reflection_pad2d_out_kernelIiEEvPKT_PS3_lliiiiiii,"ax",@progbits
	.sectioninfo	@"SHI_REGISTERS=26"
	.align	128
.text._ZN2at6native49_GLOBAL__N__cfa43aba_16_ReflectionPad_cu_f800513927reflection_pad2d_out_kernelIiEEvPKT_PS3_lliiiiiii:
        .type           _ZN2at6native49_GLOBAL__N__cfa43aba_16_ReflectionPad_cu_f800513927reflection_pad2d_out_kernelIiEEvPKT_PS3_lliiiiiii,@function
        .size           _ZN2at6native49_GLOBAL__N__cfa43aba_16_ReflectionPad_cu_f800513927reflection_pad2d_out_kernelIiEEvPKT_PS3_lliiiiiii,(.L_x_1267 - _ZN2at6native49_GLOBAL__N__cfa43aba_16_ReflectionPad_cu_f800513927reflection_pad2d_out_kernelIiEEvPKT_PS3_lliiiiiii)
        .other          _ZN2at6native49_GLOBAL__N__cfa43aba_16_ReflectionPad_cu_f800513927reflection_pad2d_out_kernelIiEEvPKT_PS3_lliiiiiii,@"STO_CUDA_ENTRY STV_DEFAULT"
_ZN2at6native49_GLOBAL__N__cfa43aba_16_ReflectionPad_cu_f800513927reflection_pad2d_out_kernelIiEEvPKT_PS3_lliiiiiii:
        /* <DEDUP_REMOVED lines=29> */
[----:B------:R-:W-:Y:S05]  /*01d0*/  CALL.REL.NOINC `($__internal_93_$__cuda_sm20_div_s64) ;  /* 0x0000080000007944 */ /* 0x000fea0003c00000 */
        /* <DEDUP_REMOVED lines=11> */
.L_x_1100:
        /* <DEDUP_REMOVED lines=23> */
.L_x_1101:
        /* <DEDUP_REMOVED lines=94> */
        .weak           $__internal_93_$__cuda_sm20_div_s64
        .type           $__internal_93_$__cuda_sm20_div_s64,@function
        .size           $__internal_93_$__cuda_sm20_div_s64,(.L_x_1267 - $__internal_93_$__cuda_sm20_div_s64)
$__internal_93_$__cuda_sm20_div_s64:
        /* <DEDUP_REMOVED lines=74> */
[----:B------:R-:W-:Y:S06]  /*0e80*/  RET.REL.NODEC R10 `(_ZN2at6native49_GLOBAL__N__cfa43aba_16_ReflectionPad_cu_f800513927reflection_pad2d_out_kernelIiEEvPKT_PS3_lliiiiiii) ;  /* 0xfffff1700a007950 */ /* 0x000fec0003c3ffff */
.L_x_1102:
        /* <DEDUP_REMOVED lines=15> */
.L_x_1267:


//--------------------- .text._ZN2at6native49_GLOBAL__N__cfa43aba_16_ReflectionPad_cu_f800513927reflection_pad2d_out_kernelIaEEvPKT_PS3_lliiiiiii --------------------------
	.section	.text._ZN2at6native49_GLOBAL__N__cfa43aba_16_ReflectionPad_cu_f800513927reflection_pad2d_out_kernelIaEEvPKT_PS3_lliiiiiii,"ax",@progbits
	.sectioninfo	@"SHI_REGISTERS=26"
	.align	128
.text._ZN2at6native49_GLOBAL__N__cfa43aba_16_ReflectionPad_cu_f800513927reflection_pad2d_out_kernelIaEEvPKT_PS3_lliiiiiii:
        .type           _ZN2at6native49_GLOBAL__N__cfa43aba_16_ReflectionPad_cu_f800513927reflection_pad2d_out_kernelIaEEvPKT_PS3_lliiiiiii,@function
        .size           _ZN2at6native49_GLOBAL__N__cfa43aba_16_ReflectionPad_cu_f800513927reflection_pad2d_out_kernelIaEEvPKT_PS3_lliiiiiii,(.L_x_1269 - _ZN2at6native49_GLOBAL__N__cfa43aba_16_ReflectionPad_cu_f800513927reflection_pad2d_out_kernelIaEEvPKT_PS3_lliiiiiii)
        .other          _ZN2at6native49_GLOBAL__N__cfa43aba_16_ReflectionPad_cu_f800513927reflection_pad2d_out_kernelIaEEvPKT_PS3_lliiiiiii,@"STO_CUDA_ENTRY STV_DEFAULT"
_ZN2at6native49_GLOBAL__N__cfa43aba_16_ReflectionPad_cu_f800513927reflection_pad2d_out_kernelIaEEvPKT_PS3_lliiiiiii:
        /* <DEDUP_REMOVED lines=29> */
[----:B------:R-:W-:Y:S05]  /*01d0*/  CALL.REL.NOINC `($__internal_94_$__cuda_sm20_div_s64) ;  /* 0x000007c000007944 */ /* 0x000fea0003c00000 */
        /* <DEDUP_REMOVED lines=10> */
.L_x_1103:
        /* <DEDUP_REMOVED lines=23> */
.L_x_1104:
[----:B------:R-:W0:Y:S01]  /*03f0*/  S2R R11, SR_CTAID.Z ;  /* 0x00000000000b7919 */ /* 0x000e220000002700 */
[----:B------:R-:W-:Y:S01]  /*0400*/  IADD3 R17, P0, P1, R2, 0x1, -R7 ;  /* 0x0000000102117810 */ /* 0x000fe2000791e807 */
[----:B------:R-:W-:Y:S01]  /*0410*/  ULDC UR9, c[0x0][0x188] ;  /* 0x0000620000097ab9 */ /* 0x000fe20000000800 */
[----:B------:R-:W-:Y:S01]  /*0420*/  IADD3 R14, P4, R8, -c[0x0][0x188], RZ ;  /* 0x80006200080e7a10 */ /* 0x000fe20007f9e0ff */
        /* <DEDUP_REMOVED lines=8> */
[----:B------:R-:W-:Y:S01]  /*04b0*/  USEL UR4, URZ, UR9, !UP0 ;  /* 0x000000093f047287 */ /* 0x000fe2000c000000 */
[----:B------:R-:W-:Y:S01]  /*04c0*/  SEL R17, R17, R12, !P2 ;  /* 0x0000000c11117207 */ /* 0x000fe20005000000 */
[----:B------:R-:W-:Y:S01]  /*04d0*/  IMAD.X R12, RZ, RZ, ~R15, P1 ;  /* 0x000000ffff0c7224 */ /* 0x000fe200008e0e0f */
[----:B------:R-:W-:Y:S01]  /*04e0*/  IADD3.X R19, R9, ~UR12, RZ, P4, !PT ;  /* 0x8000000c09137c10 */ /* 0x000fe2000a7fe4ff */
[----:B------:R-:W-:Y:S01]  /*04f0*/  ULOP3.LUT UR4, URZ, UR4, URZ, 0x33, !UPT ;  /* 0x000000043f047292 */ /* 0x000fe2000f8e333f */
[----:B------:R-:W-:Y:S01]  /*0500*/  IADD3 R18, P4, RZ, -c[0x0][0x180], RZ ;  /* 0x80006000ff127a10 */ /* 0x000fe20007f9e0ff */
[----:B------:R-:W-:Y:S01]  /*0510*/  USEL UR5, UR12, URZ, UP0 ;  /* 0x0000003f0c057287 */ /* 0x000fe20008000000 */
[----:B------:R-:W-:Y:S01]  /*0520*/  SEL R15, R15, R12, !P2 ;  /* 0x0000000c0f0f7207 */ /* 0x000fe20005000000 */
[----:B------:R-:W-:Y:S01]  /*0530*/  UIADD3 UR4, UP0, UP1, UR4, UR9, UR7 ;  /* 0x0000000904047290 */ /* 0x000fe2000f91e007 */
[----:B------:R-:W-:Y:S01]  /*0540*/  IADD3 R23, P2, RZ, -R14, RZ ;  /* 0x8000000eff177210 */ /* 0x000fe20007f5e0ff */
[----:B------:R-:W-:Y:S01]  /*0550*/  ULOP3.LUT UR5, URZ, UR5, URZ, 0x33, !UPT ;  /* 0x000000053f057292 */ /* 0x000fe2000f8e333f */
        /* <DEDUP_REMOVED lines=8> */
[----:B------:R-:W-:Y:S02]  /*05e0*/  ISETP.GT.AND.EX P0, PT, R5, RZ, PT, P0 ;  /* 0x000000ff0500720c */ /* 0x000fe40003f04300 */
[----:B------:R-:W-:Y:S02]  /*05f0*/  ISETP.LT.AND P1, PT, R10, RZ, PT ;  /* 0x000000ff0a00720c */ /* 0x000fe40003f21270 */
[----:B------:R-:W-:Y:S02]  /*0600*/  SEL R12, RZ, c[0x0][0x180], !P0 ;  /* 0x00006000ff0c7a07 */ /* 0x000fe40004000000 */
[----:B------:R-:W-:Y:S01]  /*0610*/  SEL R13, R16, R13, P1 ;  /* 0x0000000d100d7207 */ /* 0x000fe20000800000 */
[----:B------:R-:W-:Y:S01]  /*0620*/  IMAD.X R16, RZ, RZ, ~R5, P4 ;  /* 0x000000ffff107224 */ /* 0x000fe200020e0e05 */
[----:B------:R-:W-:Y:S02]  /*0630*/  LOP3.LUT R12, RZ, R12, RZ, 0x33, !PT ;  /* 0x0000000cff0c7212 */ /* 0x000fe400078e33ff */
[----:B------:R-:W-:-:S02]  /*0640*/  ISETP.LT.AND P3, PT, R19, RZ, PT ;  /* 0x000000ff1300720c */ /* 0x000fc40003f61270 */
[----:B------:R-:W-:Y:S02]  /*0650*/  SEL R10, R21, R10, P1 ;  /* 0x0000000a150a7207 */ /* 0x000fe40000800000 */
[----:B------:R-:W-:Y:S02]  /*0660*/  SEL R20, R5, RZ, P0 ;  /* 0x000000ff05147207 */ /* 0x000fe40000000000 */
[----:B------:R-:W-:Y:S02]  /*0670*/  ISETP.GT.U32.AND P1, PT, R18, RZ, PT ;  /* 0x000000ff1200720c */ /* 0x000fe40003f24070 */
[----:B------:R-:W-:Y:S02]  /*0680*/  IADD3 R7, P2, P4, R12, c[0x0][0x180], R7 ;  /* 0x000060000c077a10 */ /* 0x000fe40007c5e007 */
[----:B------:R-:W-:Y:S02]  /*0690*/  LOP3.LUT R20, RZ, R20, RZ, 0x33, !PT ;  /* 0x00000014ff147212 */ /* 0x000fe400078e33ff */
[----:B------:R-:W-:Y:S01]  /*06a0*/  SEL R12, R22, R19, P3 ;  /* 0x00000013160c7207 */ /* 0x000fe20001800000 */
[----:B------:R-:W-:Y:S01]  /*06b0*/  IMAD.U32 R19, RZ, RZ, UR7 ;  /* 0x00000007ff137e24 */ /* 0x000fe2000f8e00ff */
[----:B------:R-:W-:-:S02]  /*06c0*/  ISETP.GT.AND.EX P0, PT, R16, RZ, PT, P1 ;  /* 0x000000ff1000720c */ /* 0x000fc40003f04310 */
[----:B------:R-:W-:Y:S02]  /*06d0*/  IADD3.X R20, R20, R6, R5, P2, P4 ;  /* 0x0000000614147210 */ /* 0x000fe400017e8405 */
[----:B------:R-:W-:Y:S02]  /*06e0*/  SEL R6, R18, RZ, P0 ;  /* 0x000000ff12067207 */ /* 0x000fe40000000000 */
[----:B------:R-:W-:Y:S02]  /*06f0*/  IADD3 R21, P5, RZ, -c[0x0][0x188], RZ ;  /* 0x80006200ff157a10 */ /* 0x000fe40007fbe0ff */
[----:B------:R-:W-:Y:S02]  /*0700*/  IADD3 R19, P1, P2, R8, 0x1, -R19 ;  /* 0x0000000108137810 */ /* 0x000fe40007a3e813 */
[----:B------:R-:W-:Y:S01]  /*0710*/  SEL R14, R23, R14, P3 ;  /* 0x0000000e170e7207 */ /* 0x000fe20001800000 */
[----:B------:R-:W-:Y:S01]  /*0720*/  IMAD.X R18, RZ, RZ, ~UR12, P5 ;  /* 0x8000000cff127e24 */ /* 0x000fe2000a8e06ff */
[----:B------:R-:W-:-:S02]  /*0730*/  IADD3 R6, P3, R7, R6, RZ ;  /* 0x0000000607067210 */ /* 0x000fc40007f7e0ff */
[----:B------:R-:W-:Y:S02]  /*0740*/  IADD3.X R5, R9, ~UR8, RZ, P1, P2 ;  /* 0x8000000809057c10 */ /* 0x000fe40008fe44ff */
[----:B------:R-:W-:Y:S02]  /*0750*/  SEL R7, R16, RZ, P0 ;  /* 0x000000ff10077207 */ /* 0x000fe40000000000 */
[----:B------:R-:W-:Y:S02]  /*0760*/  ISETP.GT.U32.AND P1, PT, R21, RZ, PT ;  /* 0x000000ff1500720c */ /* 0x000fe40003f24070 */
[----:B------:R-:W-:Y:S01]  /*0770*/  IADD3 R22, P4, RZ, -R19, RZ ;  /* 0x80000013ff167210 */ /* 0x000fe20007f9e0ff */
[----:B------:R-:W-:Y:S01]  /*0780*/  IMAD.X R7, R20, 0x1, R7, P3 ;  /* 0x0000000114077824 */ /* 0x000fe200018e0607 */
[----:B------:R-:W-:Y:S02]  /*0790*/  ISETP.GT.AND.EX P0, PT, R18, RZ, PT, P1 ;  /* 0x000000ff1200720c */ /* 0x000fe40003f04310 */
[----:B------:R-:W-:Y:S01]  /*07a0*/  ISETP.GE.AND P2, PT, R5, RZ, PT ;  /* 0x000000ff0500720c */ /* 0x000fe20003f46270 */
[----:B------:R-:W-:Y:S01]  /*07b0*/  IMAD.WIDE.U32 R6, R11, c[0x0][0x178], R6 ;  /* 0x00005e000b067a25 */ /* 0x000fe200078e0006 */
[----:B------:R-:W-:-:S02]  /*07c0*/  SEL R21, R21, RZ, P0 ;  /* 0x000000ff15157207 */ /* 0x000fc40000000000 */
[----:B------:R-:W-:Y:S01]  /*07d0*/  SEL R19, R19, R22, !P2 ;  /* 0x0000001613137207 */ /* 0x000fe20005000000 */
[----:B------:R-:W-:Y:S01]  /*07e0*/  IMAD.X R22, RZ, RZ, ~R5, P4 ;  /* 0x000000ffff167224 */ /* 0x000fe200020e0e05 */
[----:B------:R-:W-:Y:S01]  /*07f0*/  SEL R20, R18, RZ, P0 ;  /* 0x000000ff12147207 */ /* 0x000fe20000000000 */
[----:B------:R-:W-:Y:S01]  /*0800*/  IMAD R7, R11, c[0x0][0x17c], R7 ;  /* 0x00005f000b077a24 */ /* 0x000fe200078e0207 */
[----:B------:R-:W-:Y:S02]  /*0810*/  IADD3 R16, P4, P0, -R8, UR4, R21 ;  /* 0x0000000408107c10 */ /* 0x000fe4000f89e115 */
[----:B------:R-:W-:Y:S02]  /*0820*/  IADD3 R18, P1, P3, R17, R6, -R2 ;  /* 0x0000000611127210 */ /* 0x000fe40007b3e802 */
[----:B------:R-:W-:Y:S02]  /*0830*/  SEL R17, R5, R22, !P2 ;  /* 0x0000001605117207 */ /* 0x000fe40005000000 */
[----:B------:R-:W-:-:S02]  /*0840*/  IADD3.X R5, ~R9, UR5, R20, P4, P0 ;  /* 0x0000000509057c10 */ /* 0x000fc4000a7e0514 */
[----:B------:R-:W-:Y:S02]  /*0850*/  IADD3 R6, P2, P5, R14, R16, R19 ;  /* 0x000000100e067210 */ /* 0x000fe40007d5e013 */
[----:B------:R-:W-:Y:S02]  /*0860*/  IADD3.X R15, R15, R7, ~R3, P1, P3 ;  /* 0x000000070f0f7210 */ /* 0x000fe40000fe6c03 */
[----:B------:R-:W-:Y:S02]  /*0870*/  IADD3 R13, P0, R18, R13, RZ ;  /* 0x0000000d120d7210 */ /* 0x000fe40007f1e0ff */
[----:B------:R-:W-:-:S03]  /*0880*/  IADD3.X R7, R12, R5, R17, P2, P5 ;  /* 0x000000050c077210 */ /* 0x000fc600017ea411 */
[----:B------:R-:W-:Y:S02]  /*0890*/  IMAD.X R10, R15, 0x1, R10, P0 ;  /* 0x000000010f0a7824 */ /* 0x000fe400000e060a */
[----:B------:R-:W-:-:S04]  /*08a0*/  IMAD.WIDE.U32 R6, R13, c[0x0][0x170], R6 ;  /* 0x00005c000d067a25 */ /* 0x000fc800078e0006 */
[----:B------:R-:W-:Y:S01]  /*08b0*/  IMAD R10, R10, c[0x0][0x170], RZ ;  /* 0x00005c000a0a7a24 */ /* 0x000fe200078e02ff */
[----:B------:R-:W-:-:S03]  /*08c0*/  IADD3 R6, P0, R6, c[0x0][0x160], RZ ;  /* 0x0000580006067a10 */ /* 0x000fc60007f1e0ff */
[----:B------:R-:W-:-:S05]  /*08d0*/  IMAD R13, R13, c[0x0][0x174], R10 ;  /* 0x00005d000d0d7a24 */ /* 0x000fca00078e020a */
[----:B------:R-:W-:-:S06]  /*08e0*/  IADD3.X R7, R7, c[0x0][0x164], R13, P0, !PT ;  /* 0x0000590007077a10 */ /* 0x000fcc00007fe40d */
[----:B------:R-:W2:Y:S01]  /*08f0*/  LDG.E.U8 R7, [R6.64] ;  /* 0x0000000a06077981 */ /* 0x000ea2000c1e1100 */
[----:B------:R-:W-:-:S04]  /*0900*/  IMAD.WIDE.U32 R4, R11, R4, R2 ;  /* 0x000000040b047225 */ /* 0x000fc800078e0002 */
[----:B------:R-:W-:Y:S02]  /*0910*/  IMAD R11, R0, R11, RZ ;  /* 0x0000000b000b7224 */ /* 0x000fe400078e02ff */
[----:B------:R-:W-:-:S04]  /*0920*/  IMAD.WIDE.U32 R2, R4, UR13, R8 ;  /* 0x0000000d04027c25 */ /* 0x000fc8000f8e0008 */
[----:B------:R-:W-:Y:S01]  /*0930*/  IMAD.IADD R0, R5, 0x1, R11 ;  /* 0x0000000105007824 */ /* 0x000fe200078e020b */
[----:B------:R-:W-:-:S03]  /*0940*/  IADD3 R2, P0, R2, c[0x0][0x168], RZ ;  /* 0x00005a0002027a10 */ /* 0x000fc60007f1e0ff */
[----:B------:R-:W-:-:S04]  /*0950*/  IMAD R5, R0, UR13, RZ ;  /* 0x0000000d00057c24 */ /* 0x000fc8000f8e02ff */
[----:B------:R-:W-:-:S05]  /*0960*/  IMAD R5, R4, UR6, R5 ;  /* 0x0000000604057c24 */ /* 0x000fca000f8e0205 */
[----:B------:R-:W-:-:S05]  /*0970*/  IADD3.X R3, R3, c[0x0][0x16c], R5, P0, !PT ;  /* 0x00005b0003037a10 */ /* 0x000fca00007fe405 */
[----:B--2---:R-:W-:Y:S01]  /*0980*/  STG.E.U8 [R2.64], R7 ;  /* 0x0000000702007986 */ /* 0x004fe2000c10110a */
[----:B------:R-:W-:Y:S05]  /*0990*/  EXIT ;  /* 0x000000000000794d */ /* 0x000fea0003800000 */
        .weak           $__internal_94_$__cuda_sm20_div_s64
        .type           $__internal_94_$__cuda_sm20_div_s64,@function
        .size           $__internal_94_$__cuda_sm20_div_s64,(.L_x_1269 - $__internal_94_$__cuda_sm20_div_s64)
$__internal_94_$__cuda_sm20_div_s64:
        /* <DEDUP_REMOVED lines=73> */
[----:B------:R-:W-:Y:S06]  /*0e30*/  RET.REL.NODEC R10 `(_ZN2at6native49_GLOBAL__N__cfa43aba_16_ReflectionPad_cu_f800513927reflection_pad2d_out_kernelIaEEvPKT_PS3_lliiiiiii) ;  /* 0xfffff1c00a007950 */ /* 0x000fec0003c3ffff */
.L_x_1105:
        /* <DEDUP_REMOVED lines=12> */
.L_x_1269:


//--------------------- .text._ZN2at6native49_GLOBAL__N__cfa43aba_16_ReflectionPad_cu_f800513927reflection_pad2d_out_kernelIhEEvPKT_PS3_lliiiiiii --------------------------
	.section	.text._ZN2at6native49_GLOBAL__N__cfa43aba_16_ReflectionPad_cu_f800513927reflection_pad2d_out_kernelIhEEvPKT_PS3_lliiiiiii,"ax",@progbits
	.sectioninfo	@"SHI_REGISTERS=26"
	.align	128
.text._ZN2at6native49_GLOBAL__N__cfa43aba_16_ReflectionPad_cu_f800513927reflection_pad2d_out_kernelIhEEvPKT_PS3_lliiiiiii:
        .type           _ZN2at6native49_GLOBAL__N__cfa43aba_16_ReflectionPad_cu_f800513927reflection_pad2d_out_kernelIhEEvPKT_PS3_lliiiiiii,@function
        .size           _ZN2at6native49_GLOBAL__N__cfa43aba_16_ReflectionPad_cu_f800513927reflection_pad2d_out_kernelIhEEvPKT_PS3_lliiiiiii,(.L_x_1271 - _ZN2at6native49_GLOBAL__N__cfa43aba_16_ReflectionPad_cu_f800513927reflection_pad2d_out_kernelIhEEvPKT_PS3_lliiiiiii)
        .other          _ZN2at6native49_GLOBAL__N__cfa43aba_16_ReflectionPad_cu_f800513927reflection_pad2d_out_kernelIhEEvPKT_PS3_lliiiiiii,@"STO_CUDA_ENTRY STV_DEFAULT"
_ZN2at6native49_GLOBAL__N__cfa43aba_16_ReflectionPad_cu_f800513927reflection_pad2d_out_kernelIhEEvPKT_PS3_lliiiiiii:
        /* <DEDUP_REMOVED lines=29> */
[----:B------:R-:W-:Y:S05]  /*01d0*/  CALL.REL.NOINC `($__internal_95_$__cuda_sm20_div_s64) ;  /* 0x000007c000007944 */ /* 0x000fea0003c00000 */
        /* <DEDUP_REMOVED lines=10> */
.L_x_1106:
        /* <DEDUP_REMOVED lines=23> */
.L_x_1107:
        /* <DEDUP_REMOVED lines=91> */
        .weak           $__internal_95_$__cuda_sm20_div_s64
        .type           $__internal_95_$__cuda_sm20_div_s64,@function
        .size           $__internal_95_$__cuda_sm20_div_s64,(.L_x_1271 - $__internal_95_$__cuda_sm20_div_s64)
$__internal_95_$__cuda_sm20_div_s64:
        /* <DEDUP_REMOVED lines=73> */
[----:B------:R-:W-:Y:S06]  /*0e30*/  RET.REL.NODEC R10 `(_ZN2at6native49_GLOBAL__N__cfa43aba_16_ReflectionPad_cu_f800513927reflection_pad2d_out_kernelIhEEvPKT_PS3_lliiiiiii) ;  /* 0xfffff1c00a007950 */ /* 0x000fec0003c3ffff */
.L_x_1108:
        /* <DEDUP_REMOVED lines=12> */
.L_x_1271:


//--------------------- .nv.global                --------------------------
	.section	.nv.global,"aw",@nobits
.nv.global:
	.type		_ZN47_INTERNAL_cfa43aba_16_ReflectionPad_cu_f80051394cuda3std3__48in_placeE,@object
	.size		_ZN47_INTERNAL_cfa43aba_16_ReflectionPad_cu_f80051394cuda3std3__48in_placeE,(_ZN47_INTERNAL_cfa43aba_16_ReflectionPad_cu_f80051394cuda3std6ranges3__45__cpo8distanceE - _ZN47_INTERNAL_cfa43aba_16_ReflectionPad_cu_f80051394cuda3std3__48in_placeE)
_ZN47_INTERNAL_cfa43aba_16_ReflectionPad_cu_f80051394cuda3std3__48in_placeE:
	.zero		1
	.type		_ZN47_INTERNAL_cfa43aba_16_ReflectionPad_cu_f80051394cuda3std6ranges3__45__cpo8distanceE,@object
	.size		_ZN47_INTERNAL_cfa43aba_16_ReflectionPad_cu_f80051394cuda3std6ranges3__45__cpo8distanceE,(_ZN47_INTERNAL_cfa43aba_16_ReflectionPad_cu_f80051394cuda3std3__45__cpo6cbeginE - _ZN47_INTERNAL_cfa43aba_16_ReflectionPad_cu_f80051394cuda3std6ranges3__45__cpo8distanceE)
_ZN47_INTERNAL_cfa43aba_16_ReflectionPad_cu_f80051394cuda3std6ranges3__45__cpo8distanceE:
	.zero		1
	.type		_ZN47_INTERNAL_cfa43aba_16_ReflectionPad_cu_f80051394cuda3std3__45__cpo6cbeginE,@object
	.size		_ZN47_INTERNAL_cfa43aba_16_ReflectionPad_cu_f80051394cuda3std3__45__cpo6cbeginE,(_ZN47_INTERNAL_cfa43aba_16_ReflectionPad_cu_f80051394cuda3std6ranges3__45__cpo7advanceE - _ZN47_INTERNAL_cfa43aba_16_ReflectionPad_cu_f80051394cuda3std3__45__cpo6cbeginE)
_ZN47_INTERNAL_cfa43aba_16_ReflectionPad_cu_f80051394cuda3std3__45__cpo6cbeginE:
	.zero		1
	.type		_ZN47_INTERNAL_cfa43aba_16_ReflectionPad_cu_f80051394cuda3std6ranges3__45__cpo7advanceE,@object
	.size		_ZN47_INTERNAL_cfa43aba_16_ReflectionPad_cu_f80051394cuda3std6ranges3__45__cpo7advanceE,(_ZN47_INTERNAL_cfa43aba_16_ReflectionPad_cu_f80051394cuda3std3__45__cpo7crbeginE - _ZN47_INTERNAL_cfa43aba_16_ReflectionPad_cu_f80051394cuda3std6ranges3__45__cpo7advanceE)
_ZN47_INTERNAL_cfa43aba_16_ReflectionPad_cu_f80051394cuda3std6ranges3__45__cpo7advanceE:
	.zero		1
	.type		_ZN47_INTERNAL_cfa43aba_16_ReflectionPad_cu_f80051394cuda3std3__45__cpo7crbeginE,@object
	.size		_ZN47_INTERNAL_cfa43aba_16_ReflectionPad_cu_f80051394cuda3std3__45__cpo7crbeginE,(_ZN47_INTERNAL_cfa43aba_16_ReflectionPad_cu_f80051394cuda3std6ranges3__45__cpo4dataE - _ZN47_INTERNAL_cfa43aba_16_ReflectionPad_cu_f80051394cuda3std3__45__cpo7crbeginE)
_ZN47_INTERNAL_cfa43aba_16_ReflectionPad_cu_f80051394cuda3std3__45__cpo7crbeginE:
	.zero		1
	.type		_ZN47_INTERNAL_cfa43aba_16_ReflectionPad_cu_f80051394cuda3std6ranges3__45__cpo4dataE,@object
	.size		_ZN47_INTERNAL_cfa43aba_16_ReflectionPad_cu_f80051394cuda3std6ranges3__45__cpo4dataE,(_ZN47_INTERNAL_cfa43aba_16_ReflectionPad_cu_f80051394cuda3std6ranges3__45__cpo5beginE - _ZN47_INTERNAL_cfa43aba_16_ReflectionPad_cu_f80051394cuda3std6ranges3__45__cpo4dataE)
_ZN47_INTERNAL_cfa43aba_16_ReflectionPad_cu_f80051394cuda3std6ranges3__45__cpo4dataE:
	.zero		1
	.type		_ZN47_INTERNAL_cfa43aba_16_ReflectionPad_cu_f80051394cuda3std6ranges3__45__cpo5beginE,@object
	.size		_ZN47_INTERNAL_cfa43aba_16_ReflectionPad_cu_f80051394cuda3std6ranges3__45__cpo5beginE,(_ZN47_INTERNAL_cfa43aba_16_ReflectionPad_cu_f80051394cuda3std3__449_GLOBAL__N__cfa43aba_16_ReflectionPad_cu_f80051396ignoreE - _ZN47_INTERNAL_cfa43aba_16_ReflectionPad_cu_f80051394cuda3std6ranges3__45__cpo5beginE)
_ZN47_INTERNAL_cfa43aba_16_ReflectionPad_cu_f80051394cuda3std6ranges3__45__cpo5beginE:
	.zero		1
	.type		_ZN47_INTERNAL_cfa43aba_16_ReflectionPad_cu_f80051394cuda3std3__449_GLOBAL__N__cfa43aba_16_ReflectionPad_cu_f80051396ignoreE,@object
	.size		_ZN47_INTERNAL_cfa43aba_16_ReflectionPad_cu_f80051394cuda3std3__449_GLOBAL__N__cfa43aba_16_ReflectionPad_cu_f80051396ignoreE,(_ZN47_INTERNAL_cfa43aba_16_ReflectionPad_cu_f80051394cuda3std6ranges3__45__cpo4sizeE - _ZN47_INTERNAL_cfa43aba_16_ReflectionPad_cu_f80051394cuda3std3__449_GLOBAL__N__cfa43aba_16_ReflectionPad_cu_f80051396ignoreE)
_ZN47_INTERNAL_cfa43aba_16_ReflectionPad_cu_f80051394cuda3std3__449_GLOBAL__N__cfa43aba_16_ReflectionPad_cu_f80051396ignoreE:
	.zero		1
	.type		_ZN47_INTERNAL_cfa43aba_16_ReflectionPad_cu_f80051394cuda3std6ranges3__45__cpo4sizeE,@object
	.size		_ZN47_INTERNAL_cfa43aba_16_ReflectionPad_cu_f80051394cuda3std6ranges3__45__cpo4sizeE,(_ZN47_INTERNAL_cfa43aba_16_ReflectionPad_cu_f80051394cuda3std3__45__cpo5beginE - _ZN47_INTERNAL_cfa43aba_16_ReflectionPad_cu_f80051394cuda3std6ranges3__45__cpo4sizeE)
_ZN47_INTERNAL_cfa43aba_16_ReflectionPad_cu_f80051394cuda3std6ranges3__45__cpo4sizeE:
	.zero		1
	.type		_ZN47_INTERNAL_cfa43aba_16_ReflectionPad_cu_f80051394cuda3std3__45__cpo5beginE,@object
	.size		_ZN47_INTERNAL_cfa43aba_16_ReflectionPad_cu_f80051394cuda3std3__45__cpo5beginE,(_ZN47_INTERNAL_cfa43aba_16_ReflectionPad_cu_f80051394cuda3std6ranges3__45__cpo6cbeginE - _ZN47_INTERNAL_cfa43aba_16_ReflectionPad_cu_f80051394cuda3std3__45__cpo5beginE)
_ZN47_INTERNAL_cfa43aba_16_ReflectionPad_cu_f80051394cuda3std3__45__cpo5beginE:
	.zero		1
	.type		_ZN47_INTERNAL_cfa43aba_16_ReflectionPad_cu_f80051394cuda3std6ranges3__45__cpo6cbeginE,@object
	.size		_ZN47_INTERNAL_cfa43aba_16_ReflectionPad_cu_f80051394cuda3std6ranges3__45__cpo6cbeginE,(_ZN47_INTERNAL_cfa43aba_16_ReflectionPad_cu_f80051394cuda3std3__45__cpo6rbeginE - _ZN47_INTERNAL_cfa43aba_16_ReflectionPad_cu_f80051394cuda3std6ranges3__45__cpo6cbeginE)
_ZN47_INTERNAL_cfa43aba_16_ReflectionPad_cu_f80051394cuda3std6ranges3__45__cpo6cbeginE:
	.zero		1
	.type		_ZN47_INTERNAL_cfa43aba_16_ReflectionPad_cu_f80051394cuda3std3__45__cpo6rbeginE,@object
	.size		_ZN47_INTERNAL_cfa43aba_16_ReflectionPad_cu_f80051394cuda3std3__45__cpo6rbeginE,(_ZN47_INTERNAL_cfa43aba_16_ReflectionPad_cu_f80051394cuda3std6ranges3__45__cpo4nextE - _ZN47_INTERNAL_cfa43aba_16_ReflectionPad_cu_f80051394cuda3std3__45__cpo6rbeginE)
_ZN47_INTERNAL_cfa43aba_16_ReflectionPad_cu_f80051394cuda3std3__45__cpo6rbeginE:
	.zero		1
	.type		_ZN47_INTERNAL_cfa43aba_16_ReflectionPad_cu_f80051394cuda3std6ranges3__45__cpo4nextE,@object
	.size		_ZN47_INTERNAL_cfa43aba_16_ReflectionPad_cu_f80051394cuda3std6ranges3__45__cpo4nextE,(_ZN47_INTERNAL_cfa43aba_16_ReflectionPad_cu_f80051394cuda3std6ranges3__45__cpo4swapE - _ZN47_INTERNAL_cfa43aba_16_ReflectionPad_cu_f80051394cuda3std6ranges3__45__cpo4nextE)
_ZN47_INTERNAL_cfa43aba_16_ReflectionPad_cu_f80051394cuda3std6ranges3__45__cpo4nextE:
	.zero		1
	.type		_ZN47_INTERNAL_cfa43aba_16_ReflectionPad_cu_f80051394cuda3std6ranges3__45__cpo4swapE,@object
	.size		_ZN47_INTERNAL_cfa43aba_16_ReflectionPad_cu_f80051394cuda3std6ranges3__45__cpo4swapE,(_ZN47_INTERNAL_cfa43aba_16_ReflectionPad_cu_f80051394cuda3std3__420unreachable_sentinelE - _ZN47_INTERNAL_cfa43aba_16_ReflectionPad_cu_f80051394cuda3std6ranges3__45__cpo4swapE)
_ZN47_INTERNAL_cfa43aba_16_ReflectionPad_cu_f80051394cuda3std6ranges3__45__cpo4swapE:
	.zero		1
	.type		_ZN47_INTERNAL_cfa43aba_16_ReflectionPad_cu_f80051394cuda3std3__420unreachable_sentinelE,@object
	.size		_ZN47_INTERNAL_cfa43aba_16_ReflectionPad_cu_f80051394cuda3std3__420unreachable_sentinelE,(_ZN47_INTERNAL_cfa43aba_16_ReflectionPad_cu_f80051396thrust23THRUST_300001_SM_800_NS6system6detail10sequential3seqE - _ZN47_INTERNAL_cfa43aba_16_ReflectionPad_cu_f80051394cuda3std3__420unreachable_sentinelE)
_ZN47_INTERNAL_cfa43aba_16_ReflectionPad_cu_f80051394cuda3std3__420unreachable_sentinelE:
	.zero		1
	.type		_ZN47_INTERNAL_cfa43aba_16_ReflectionPad_cu_f80051396thrust23THRUST_300001_SM_800_NS6system6detail10sequential3seqE,@object
	.size		_ZN47_INTERNAL_cfa43aba_16_ReflectionPad_cu_f80051396thrust23THRUST_300001_SM_800_NS6system6detail10sequential3seqE,(_ZN47_INTERNAL_cfa43aba_16_ReflectionPad_cu_f80051394cuda3std3__45__cpo4cendE - _ZN47_INTERNAL_cfa43aba_16_ReflectionPad_cu_f80051396thrust23THRUST_300001_SM_800_NS6system6detail10sequential3seqE)
_ZN47_INTERNAL_cfa43aba_16_ReflectionPad_cu_f80051396thrust23THRUST_300001_SM_800_NS6system6detail10sequential3seqE:
	.zero		1
	.type		_ZN47_INTERNAL_cfa43aba_16_ReflectionPad_cu_f80051394cuda3std3__45__cpo4cendE,@object
	.size		_ZN47_INTERNAL_cfa43aba_16_ReflectionPad_cu_f80051394cuda3std3__45__cpo4cendE,(_ZN47_INTERNAL_cfa43aba_16_ReflectionPad_cu_f80051394cuda3std6ranges3__45__cpo9iter_swapE - _ZN47_INTERNAL_cfa43aba_16_ReflectionPad_cu_f80051394cuda3std3__45__cpo4cendE)
_ZN47_INTERNAL_cfa43aba_16_ReflectionPad_cu_f80051394cuda3std3__45__cpo4cendE:
	.zero		1
	.type		_ZN47_INTERNAL_cfa43aba_16_ReflectionPad_cu_f80051394cuda3std6ranges3__45__cpo9iter_swapE,@object
	.size		_ZN47_INTERNAL_cfa43aba_16_ReflectionPad_cu_f80051394cuda3std6ranges3__45__cpo9iter_swapE,(_ZN47_INTERNAL_cfa43aba_16_ReflectionPad_cu_f80051394cuda3std3__45__cpo5crendE - _ZN47_INTERNAL_cfa43aba_16_ReflectionPad_cu_f80051394cuda3std6ranges3__45__cpo9iter_swapE)
_ZN47_INTERNAL_cfa43aba_16_ReflectionPad_cu_f80051394cuda3std6ranges3__45__cpo9iter_swapE:
	.zero		1
	.type		_ZN47_INTERNAL_cfa43aba_16_ReflectionPad_cu_f80051394cuda3std3__45__cpo5crendE,@object
	.size		_ZN47_INTERNAL_cfa43aba_16_ReflectionPad_cu_f80051394cuda3std3__45__cpo5crendE,(_ZN47_INTERNAL_cfa43aba_16_ReflectionPad_cu_f80051394cuda3std6ranges3__45__cpo5cdataE - _ZN47_INTERNAL_cfa43aba_16_ReflectionPad_cu_f80051394cuda3std3__45__cpo5crendE)
_ZN47_INTERNAL_cfa43aba_16_ReflectionPad_cu_f80051394cuda3std3__45__cpo5crendE:
	.zero		1
	.type		_ZN47_INTERNAL_cfa43aba_16_ReflectionPad_cu_f80051394cuda3std6ranges3__45__cpo5cdataE,@object
	.size		_ZN47_INTERNAL_cfa43aba_16_ReflectionPad_cu_f80051394cuda3std6ranges3__45__cpo5cdataE,(_ZN47_INTERNAL_cfa43aba_16_ReflectionPad_cu_f80051394cuda3std6ranges3__45__cpo3endE - _ZN47_INTERNAL_cfa43aba_16_ReflectionPad_cu_f80051394cuda3std6ranges3__45__cpo5cdataE)
_ZN47_INTERNAL_cfa43aba_16_ReflectionPad_cu_f80051394cuda3std6ranges3__45__cpo5cdataE:
	.zero		1
	.type		_ZN47_INTERNAL_cfa43aba_16_ReflectionPad_cu_f80051394cuda3std6ranges3__45__cpo3endE,@object
	.size		_ZN47_INTERNAL_cfa43aba_16_ReflectionPad_cu_f80051394cuda3std6ranges3__45__cpo3endE,(_ZN47_INTERNAL_cfa43aba_16_ReflectionPad_cu_f80051394cuda3std3__419piecewise_constructE - _ZN47_INTERNAL_cfa43aba_16_ReflectionPad_cu_f80051394cuda3std6ranges3__45__cpo3endE)
_ZN47_INTERNAL_cfa43aba_16_ReflectionPad_cu_f80051394cuda3std6ranges3__45__cpo3endE:
	.zero		1
	.type		_ZN47_INTERNAL_cfa43aba_16_ReflectionPad_cu_f80051394cuda3std3__419piecewise_constructE,@object
	.size		_ZN47_INTERNAL_cfa43aba_16_ReflectionPad_cu_f80051394cuda3std3__419piecewise_constructE,(_ZN47_INTERNAL_cfa43aba_16_ReflectionPad_cu_f80051394cuda3std6ranges3__45__cpo5ssizeE - _ZN47_INTERNAL_cfa43aba_16_ReflectionPad_cu_f80051394cuda3std3__419piecewise_constructE)
_ZN47_INTERNAL_cfa43aba_16_ReflectionPad_cu_f80051394cuda3std3__419piecewise_constructE:
	.zero		1
	.type		_ZN47_INTERNAL_cfa43aba_16_ReflectionPad_cu_f80051394cuda3std6ranges3__45__cpo5ssizeE,@object
	.size		_ZN47_INTERNAL_cfa43aba_16_ReflectionPad_cu_f80051394cuda3std6ranges3__45__cpo5ssizeE,(_ZN47_INTERNAL_cfa43aba_16_ReflectionPad_cu_f80051394cuda3std3__45__cpo3endE - _ZN47_INTERNAL_cfa43aba_16_ReflectionPad_cu_f80051394cuda3std6ranges3__45__cpo5ssizeE)
_ZN47_INTERNAL_cfa43aba_16_ReflectionPad_cu_f80051394cuda3std6ranges3__45__cpo5ssizeE:
	.zero		1
	.type		_ZN47_INTERNAL_cfa43aba_16_ReflectionPad_cu_f80051394cuda3std3__45__cpo3endE,@object
	.size		_ZN47_INTERNAL_cfa43aba_16_ReflectionPad_cu_f80051394cuda3std3__45__cpo3endE,(_ZN47_INTERNAL_cfa43aba_16_ReflectionPad_cu_f80051394cuda3std6ranges3__45__cpo4cendE - _ZN47_INTERNAL_cfa43aba_16_ReflectionPad_cu_f80051394cuda3std3__45__cpo3endE)
_ZN47_INTERNAL_cfa43aba_16_ReflectionPad_cu_f80051394cuda3std3__45__cpo3endE:
	.zero		1
	.type		_ZN47_INTERNAL_cfa43aba_16_ReflectionPad_cu_f80051394cuda3std6ranges3__45__cpo4cendE,@object
	.size		_ZN47_INTERNAL_cfa43aba_16_ReflectionPad_cu_f80051394cuda3std6ranges3__45__cpo4cendE,(_ZN47_INTERNAL_cfa43aba_16_ReflectionPad_cu_f80051394cuda3std3__45__cpo4rendE - _ZN47_INTERNAL_cfa43aba_16_ReflectionPad_cu_f80051394cuda3std6ranges3__45__cpo4cendE)
_ZN47_INTERNAL_cfa43aba_16_ReflectionPad_cu_f80051394cuda3std6ranges3__45__cpo4cendE:
	.zero		1
	.type		_ZN47_INTERNAL_cfa43aba_16_ReflectionPad_cu_f80051394cuda3std3__45__cpo4rendE,@object
	.size		_ZN47_INTERNAL_cfa43aba_16_ReflectionPad_cu_f80051394cuda3std3__45__cpo4rendE,(_ZN47_INTERNAL_cfa43aba_16_ReflectionPad_cu_f80051394cuda3std6ranges3__45__cpo4prevE - _ZN47_INTERNAL_cfa43aba_16_ReflectionPad_cu_f80051394cuda3std3__45__cpo4rendE)
_ZN47_INTERNAL_cfa43aba_16_ReflectionPad_cu_f80051394cuda3std3__45__cpo4rendE:
	.zero		1
	.type		_ZN47_INTERNAL_cfa43aba_16_ReflectionPad_cu_f80051394cuda3std6ranges3__45__cpo4prevE,@object
	.size		_ZN47_INTERNAL_cfa43aba_16_ReflectionPad_cu_f80051394cuda3std6ranges3__45__cpo4prevE,(_ZN47_INTERNAL_cfa43aba_16_ReflectionPad_cu_f80051394cuda3std6ranges3__45__cpo9iter_moveE - _ZN47_INTERNAL_cfa43aba_16_ReflectionPad_cu_f80051394cuda3std6ranges3__45__cpo4prevE)
_ZN47_INTERNAL_cfa43aba_16_ReflectionPad_cu_f80051394cuda3std6ranges3__45__cpo4prevE:
	.zero		1
	.type		_ZN47_INTERNAL_cfa43aba_16_ReflectionPad_cu_f80051394cuda3std6ranges3__45__cpo9iter_moveE,@object
	.size		_ZN47_INTERNAL_cfa43aba_16_ReflectionPad_cu_f80051394cuda3std6ranges3__45__cpo9iter_moveE,(.L_13 - _ZN47_INTERNAL_cfa43aba_16_ReflectionPad_cu_f80051394cuda3std6ranges3__45__cpo9iter_moveE)
_ZN47_INTERNAL_cfa43aba_16_ReflectionPad_cu_f80051394cuda3std6ranges3__45__cpo9iter_moveE:
	.zero		1
.L_13:
